	.target	sm_80

	.elftype	@"ET_EXEC"


//--------------------- .note.nv.tkinfo           --------------------------
	.section	.note.nv.tkinfo,"",@"SHT_NOTE"
	.sectionflags	@"SHF_NOTE_NV_TKINFO"
	.tkinfo
        /*0018*/ 	.word	0x00000002
        /*0030*/ 	.string	""
        /*0030*/ 	.string	"ptxas"
        /*0030*/ 	.string	"Cuda compilation tools, release 13.0, V13.0.88"
        /*0030*/ 	.string	"Build cuda_13.0.r13.0/compiler.36424714_0"
        /*0030*/ 	.string	"-arch sm_80 -m 64 "



//--------------------- .note.nv.cuinfo           --------------------------
	.section	.note.nv.cuinfo,"",@"SHT_NOTE"
	.sectionflags	@"SHF_NOTE_NV_CUINFO"
        /*0018*/ 	.short	0x0002
        /*001a*/ 	.short	0x0050
        /*001c*/ 	.short	0x0082
	.zero		2


//--------------------- .nv.info                  --------------------------
	.section	.nv.info,"",@"SHT_CUDA_INFO"
	.align	4


	//----- nvinfo : EIATTR_REGCOUNT
	.align		4
        /*0000*/ 	.byte	0x04, 0x2f
        /*0002*/ 	.short	(.L_12 - .L_11)
	.align		4
.L_11:
        /*0004*/ 	.word	index@(_ZN5flash25flash_bwd_dot_do_o_kernelILb1E23Flash_bwd_kernel_traitsILi256ELi64ELi64ELi8ELi4ELi2ELi2ELb0ELb0EN7cutlass10bfloat16_tE19Flash_kernel_traitsILi256ELi64ELi64ELi8ES3_EEEEvNS_16Flash_bwd_paramsE)
        /*0008*/ 	.word	0x00000051


	//----- nvinfo : EIATTR_FRAME_SIZE
	.align		4
.L_12:
        /*000c*/ 	.byte	0x04, 0x11
        /*000e*/ 	.short	(.L_14 - .L_13)
	.align		4
.L_13:
        /*0010*/ 	.word	index@(_ZN5flash25flash_bwd_dot_do_o_kernelILb1E23Flash_bwd_kernel_traitsILi256ELi64ELi64ELi8ELi4ELi2ELi2ELb0ELb0EN7cutlass10bfloat16_tE19Flash_kernel_traitsILi256ELi64ELi64ELi8ES3_EEEEvNS_16Flash_bwd_paramsE)
        /*0014*/ 	.word	0x00000000


	//----- nvinfo : EIATTR_REGCOUNT
	.align		4
.L_14:
        /*0018*/ 	.byte	0x04, 0x2f
        /*001a*/ 	.short	(.L_16 - .L_15)
	.align		4
.L_15:
        /*001c*/ 	.word	index@(_ZN5flash25flash_bwd_dot_do_o_kernelILb0E23Flash_bwd_kernel_traitsILi256ELi64ELi64ELi8ELi4ELi2ELi2ELb0ELb0EN7cutlass10bfloat16_tE19Flash_kernel_traitsILi256ELi64ELi64ELi8ES3_EEEEvNS_16Flash_bwd_paramsE)
        /*0020*/ 	.word	0x0000004f


	//----- nvinfo : EIATTR_FRAME_SIZE
	.align		4
.L_16:
        /*0024*/ 	.byte	0x04, 0x11
        /*0026*/ 	.short	(.L_18 - .L_17)
	.align		4
.L_17:
        /*0028*/ 	.word	index@(_ZN5flash25flash_bwd_dot_do_o_kernelILb0E23Flash_bwd_kernel_traitsILi256ELi64ELi64ELi8ELi4ELi2ELi2ELb0ELb0EN7cutlass10bfloat16_tE19Flash_kernel_traitsILi256ELi64ELi64ELi8ES3_EEEEvNS_16Flash_bwd_paramsE)
        /*002c*/ 	.word	0x00000000


	//----- nvinfo : EIATTR_REGCOUNT
	.align		4
.L_18:
        /*0030*/ 	.byte	0x04, 0x2f
        /*0032*/ 	.short	(.L_20 - .L_19)
	.align		4
.L_19:
        /*0034*/ 	.word	index@(_ZN5flash44flash_bwd_dq_dk_dv_loop_seqk_parallel_kernelI23Flash_bwd_kernel_traitsILi256ELi64ELi64ELi8ELi4ELi2ELi2ELb0ELb0EN7cutlass10bfloat16_tE19Flash_kernel_traitsILi256ELi64ELi64ELi8ES3_EELb0ELb1ELb0ELb1ELb0ELb0ELb1EEEvNS_16Flash_bwd_paramsE)
        /*0038*/ 	.word	0x000000ff


	//----- nvinfo : EIATTR_FRAME_SIZE
	.align		4
.L_20:
        /*003c*/ 	.byte	0x04, 0x11
        /*003e*/ 	.short	(.L_22 - .L_21)
	.align		4
.L_21:
        /*0040*/ 	.word	index@(_ZN5flash44flash_bwd_dq_dk_dv_loop_seqk_parallel_kernelI23Flash_bwd_kernel_traitsILi256ELi64ELi64ELi8ELi4ELi2ELi2ELb0ELb0EN7cutlass10bfloat16_tE19Flash_kernel_traitsILi256ELi64ELi64ELi8ES3_EELb0ELb1ELb0ELb1ELb0ELb0ELb1EEEvNS_16Flash_bwd_paramsE)
        /*0044*/ 	.word	0x000000a0


	//----- nvinfo : EIATTR_REGCOUNT
	.align		4
.L_22:
        /*0048*/ 	.byte	0x04, 0x2f
        /*004a*/ 	.short	(.L_24 - .L_23)
	.align		4
.L_23:
        /*004c*/ 	.word	index@(_ZN5flash44flash_bwd_dq_dk_dv_loop_seqk_parallel_kernelI23Flash_bwd_kernel_traitsILi256ELi64ELi64ELi8ELi4ELi2ELi2ELb0ELb0EN7cutlass10bfloat16_tE19Flash_kernel_traitsILi256ELi64ELi64ELi8ES3_EELb1ELb1ELb0ELb1ELb0ELb0ELb0EEEvNS_16Flash_bwd_paramsE)
        /*0050*/ 	.word	0x000000ff


	//----- nvinfo : EIATTR_FRAME_SIZE
	.align		4
.L_24:
        /*0054*/ 	.byte	0x04, 0x11
        /*0056*/ 	.short	(.L_26 - .L_25)
	.align		4
.L_25:
        /*0058*/ 	.word	index@(_ZN5flash44flash_bwd_dq_dk_dv_loop_seqk_parallel_kernelI23Flash_bwd_kernel_traitsILi256ELi64ELi64ELi8ELi4ELi2ELi2ELb0ELb0EN7cutlass10bfloat16_tE19Flash_kernel_traitsILi256ELi64ELi64ELi8ES3_EELb1ELb1ELb0ELb1ELb0ELb0ELb0EEEvNS_16Flash_bwd_paramsE)
        /*005c*/ 	.word	0x000000b0


	//----- nvinfo : EIATTR_REGCOUNT
	.align		4
.L_26:
        /*0060*/ 	.byte	0x04, 0x2f
        /*0062*/ 	.short	(.L_28 - .L_27)
	.align		4
.L_27:
        /*0064*/ 	.word	index@(_ZN5flash44flash_bwd_dq_dk_dv_loop_seqk_parallel_kernelI23Flash_bwd_kernel_traitsILi256ELi64ELi64ELi8ELi4ELi2ELi2ELb0ELb0EN7cutlass10bfloat16_tE19Flash_kernel_traitsILi256ELi64ELi64ELi8ES3_EELb0ELb1ELb0ELb0ELb0ELb1ELb1EEEvNS_16Flash_bwd_paramsE)
        /*0068*/ 	.word	0x000000ff


	//----- nvinfo : EIATTR_FRAME_SIZE
	.align		4
.L_28:
        /*006c*/ 	.byte	0x04, 0x11
        /*006e*/ 	.short	(.L_30 - .L_29)
	.align		4
.L_29:
        /*0070*/ 	.word	index@(_ZN5flash44flash_bwd_dq_dk_dv_loop_seqk_parallel_kernelI23Flash_bwd_kernel_traitsILi256ELi64ELi64ELi8ELi4ELi2ELi2ELb0ELb0EN7cutlass10bfloat16_tE19Flash_kernel_traitsILi256ELi64ELi64ELi8ES3_EELb0ELb1ELb0ELb0ELb0ELb1ELb1EEEvNS_16Flash_bwd_paramsE)
        /*0074*/ 	.word	0x00000058


	//----- nvinfo : EIATTR_REGCOUNT
	.align		4
.L_30:
        /*0078*/ 	.byte	0x04, 0x2f
        /*007a*/ 	.short	(.L_32 - .L_31)
	.align		4
.L_31:
        /*007c*/ 	.word	index@(_ZN5flash44flash_bwd_dq_dk_dv_loop_seqk_parallel_kernelI23Flash_bwd_kernel_traitsILi256ELi64ELi64ELi8ELi4ELi2ELi2ELb0ELb0EN7cutlass10bfloat16_tE19Flash_kernel_traitsILi256ELi64ELi64ELi8ES3_EELb1ELb1ELb0ELb0ELb0ELb1ELb0EEEvNS_16Flash_bwd_paramsE)
        /*0080*/ 	.word	0x000000ff


	//----- nvinfo : EIATTR_FRAME_SIZE
	.align		4
.L_32:
        /*0084*/ 	.byte	0x04, 0x11
        /*0086*/ 	.short	(.L_34 - .L_33)
	.align		4
.L_33:
        /*0088*/ 	.word	index@(_ZN5flash44flash_bwd_dq_dk_dv_loop_seqk_parallel_kernelI23Flash_bwd_kernel_traitsILi256ELi64ELi64ELi8ELi4ELi2ELi2ELb0ELb0EN7cutlass10bfloat16_tE19Flash_kernel_traitsILi256ELi64ELi64ELi8ES3_EELb1ELb1ELb0ELb0ELb0ELb1ELb0EEEvNS_16Flash_bwd_paramsE)
        /*008c*/ 	.word	0x00000058


	//----- nvinfo : EIATTR_REGCOUNT
	.align		4
.L_34:
        /*0090*/ 	.byte	0x04, 0x2f
        /*0092*/ 	.short	(.L_36 - .L_35)
	.align		4
.L_35:
        /*0094*/ 	.word	index@(_ZN5flash44flash_bwd_dq_dk_dv_loop_seqk_parallel_kernelI23Flash_bwd_kernel_traitsILi256ELi64ELi64ELi8ELi4ELi2ELi2ELb0ELb0EN7cutlass10bfloat16_tE19Flash_kernel_traitsILi256ELi64ELi64ELi8ES3_EELb0ELb1ELb0ELb0ELb0ELb0ELb1EEEvNS_16Flash_bwd_paramsE)
        /*0098*/ 	.word	0x000000ff


	//----- nvinfo : EIATTR_FRAME_SIZE
	.align		4
.L_36:
        /*009c*/ 	.byte	0x04, 0x11
        /*009e*/ 	.short	(.L_38 - .L_37)
	.align		4
.L_37:
        /*00a0*/ 	.word	index@(_ZN5flash44flash_bwd_dq_dk_dv_loop_seqk_parallel_kernelI23Flash_bwd_kernel_traitsILi256ELi64ELi64ELi8ELi4ELi2ELi2ELb0ELb0EN7cutlass10bfloat16_tE19Flash_kernel_traitsILi256ELi64ELi64ELi8ES3_EELb0ELb1ELb0ELb0ELb0ELb0ELb1EEEvNS_16Flash_bwd_paramsE)
        /*00a4*/ 	.word	0x00000060


	//----- nvinfo : EIATTR_REGCOUNT
	.align		4
.L_38:
        /*00a8*/ 	.byte	0x04, 0x2f
        /*00aa*/ 	.short	(.L_40 - .L_39)
	.align		4
.L_39:
        /*00ac*/ 	.word	index@(_ZN5flash44flash_bwd_dq_dk_dv_loop_seqk_parallel_kernelI23Flash_bwd_kernel_traitsILi256ELi64ELi64ELi8ELi4ELi2ELi2ELb0ELb0EN7cutlass10bfloat16_tE19Flash_kernel_traitsILi256ELi64ELi64ELi8ES3_EELb1ELb1ELb0ELb0ELb0ELb0ELb0EEEvNS_16Flash_bwd_paramsE)
        /*00b0*/ 	.word	0x000000ff


	//----- nvinfo : EIATTR_FRAME_SIZE
	.align		4
.L_40:
        /*00b4*/ 	.byte	0x04, 0x11
        /*00b6*/ 	.short	(.L_42 - .L_41)
	.align		4
.L_41:
        /*00b8*/ 	.word	index@(_ZN5flash44flash_bwd_dq_dk_dv_loop_seqk_parallel_kernelI23Flash_bwd_kernel_traitsILi256ELi64ELi64ELi8ELi4ELi2ELi2ELb0ELb0EN7cutlass10bfloat16_tE19Flash_kernel_traitsILi256ELi64ELi64ELi8ES3_EELb1ELb1ELb0ELb0ELb0ELb0ELb0EEEvNS_16Flash_bwd_paramsE)
        /*00bc*/ 	.word	0x00000068


	//----- nvinfo : EIATTR_REGCOUNT
	.align		4
.L_42:
        /*00c0*/ 	.byte	0x04, 0x2f
        /*00c2*/ 	.short	(.L_44 - .L_43)
	.align		4
.L_43:
        /*00c4*/ 	.word	index@(_ZN5flash27flash_bwd_convert_dq_kernelI23Flash_bwd_kernel_traitsILi256ELi64ELi64ELi8ELi4ELi2ELi2ELb0ELb0EN7cutlass10bfloat16_tE19Flash_kernel_traitsILi256ELi64ELi64ELi8ES3_EEEEvNS_16Flash_bwd_paramsEi)
        /*00c8*/ 	.word	0x00000060


	//----- nvinfo : EIATTR_FRAME_SIZE
	.align		4
.L_44:
        /*00cc*/ 	.byte	0x04, 0x11
        /*00ce*/ 	.short	(.L_46 - .L_45)
	.align		4
.L_45:
        /*00d0*/ 	.word	index@(_ZN5flash27flash_bwd_convert_dq_kernelI23Flash_bwd_kernel_traitsILi256ELi64ELi64ELi8ELi4ELi2ELi2ELb0ELb0EN7cutlass10bfloat16_tE19Flash_kernel_traitsILi256ELi64ELi64ELi8ES3_EEEEvNS_16Flash_bwd_paramsEi)
        /*00d4*/ 	.word	0x00000000


	//----- nvinfo : EIATTR_REGCOUNT
	.align		4
.L_46:
        /*00d8*/ 	.byte	0x04, 0x2f
        /*00da*/ 	.short	(.L_48 - .L_47)
	.align		4
.L_47:
        /*00dc*/ 	.word	index@(_ZN5flash25flash_bwd_dot_do_o_kernelILb1E23Flash_bwd_kernel_traitsILi256ELi64ELi64ELi8ELi4ELi2ELi2ELb0ELb1EN7cutlass10bfloat16_tE19Flash_kernel_traitsILi256ELi64ELi64ELi8ES3_EEEEvNS_16Flash_bwd_paramsE)
        /*00e0*/ 	.word	0x00000051


	//----- nvinfo : EIATTR_FRAME_SIZE
	.align		4
.L_48:
        /*00e4*/ 	.byte	0x04, 0x11
        /*00e6*/ 	.short	(.L_50 - .L_49)
	.align		4
.L_49:
        /*00e8*/ 	.word	index@(_ZN5flash25flash_bwd_dot_do_o_kernelILb1E23Flash_bwd_kernel_traitsILi256ELi64ELi64ELi8ELi4ELi2ELi2ELb0ELb1EN7cutlass10bfloat16_tE19Flash_kernel_traitsILi256ELi64ELi64ELi8ES3_EEEEvNS_16Flash_bwd_paramsE)
        /*00ec*/ 	.word	0x00000000


	//----- nvinfo : EIATTR_REGCOUNT
	.align		4
.L_50:
        /*00f0*/ 	.byte	0x04, 0x2f
        /*00f2*/ 	.short	(.L_52 - .L_51)
	.align		4
.L_51:
        /*00f4*/ 	.word	index@(_ZN5flash25flash_bwd_dot_do_o_kernelILb0E23Flash_bwd_kernel_traitsILi256ELi64ELi64ELi8ELi4ELi2ELi2ELb0ELb1EN7cutlass10bfloat16_tE19Flash_kernel_traitsILi256ELi64ELi64ELi8ES3_EEEEvNS_16Flash_bwd_paramsE)
        /*00f8*/ 	.word	0x0000004f


	//----- nvinfo : EIATTR_FRAME_SIZE
	.align		4
.L_52:
        /*00fc*/ 	.byte	0x04, 0x11
        /*00fe*/ 	.short	(.L_54 - .L_53)
	.align		4
.L_53:
        /*0100*/ 	.word	index@(_ZN5flash25flash_bwd_dot_do_o_kernelILb0E23Flash_bwd_kernel_traitsILi256ELi64ELi64ELi8ELi4ELi2ELi2ELb0ELb1EN7cutlass10bfloat16_tE19Flash_kernel_traitsILi256ELi64ELi64ELi8ES3_EEEEvNS_16Flash_bwd_paramsE)
        /*0104*/ 	.word	0x00000000


	//----- nvinfo : EIATTR_REGCOUNT
	.align		4
.L_54:
        /*0108*/ 	.byte	0x04, 0x2f
        /*010a*/ 	.short	(.L_56 - .L_55)
	.align		4
.L_55:
        /*010c*/ 	.word	index@(_ZN5flash44flash_bwd_dq_dk_dv_loop_seqk_parallel_kernelI23Flash_bwd_kernel_traitsILi256ELi64ELi64ELi8ELi4ELi2ELi2ELb0ELb1EN7cutlass10bfloat16_tE19Flash_kernel_traitsILi256ELi64ELi64ELi8ES3_EELb0ELb1ELb0ELb1ELb0ELb0ELb1EEEvNS_16Flash_bwd_paramsE)
        /*0110*/ 	.word	0x000000ff


	//----- nvinfo : EIATTR_FRAME_SIZE
	.align		4
.L_56:
        /*0114*/ 	.byte	0x04, 0x11
        /*0116*/ 	.short	(.L_58 - .L_57)
	.align		4
.L_57:
        /*0118*/ 	.word	index@(_ZN5flash44flash_bwd_dq_dk_dv_loop_seqk_parallel_kernelI23Flash_bwd_kernel_traitsILi256ELi64ELi64ELi8ELi4ELi2ELi2ELb0ELb1EN7cutlass10bfloat16_tE19Flash_kernel_traitsILi256ELi64ELi64ELi8ES3_EELb0ELb1ELb0ELb1ELb0ELb0ELb1EEEvNS_16Flash_bwd_paramsE)
        /*011c*/ 	.word	0x00000040


	//----- nvinfo : EIATTR_REGCOUNT
	.align		4
.L_58:
        /*0120*/ 	.byte	0x04, 0x2f
        /*0122*/ 	.short	(.L_60 - .L_59)
	.align		4
.L_59:
        /*0124*/ 	.word	index@(_ZN5flash44flash_bwd_dq_dk_dv_loop_seqk_parallel_kernelI23Flash_bwd_kernel_traitsILi256ELi64ELi64ELi8ELi4ELi2ELi2ELb0ELb1EN7cutlass10bfloat16_tE19Flash_kernel_traitsILi256ELi64ELi64ELi8ES3_EELb1ELb1ELb0ELb1ELb0ELb0ELb0EEEvNS_16Flash_bwd_paramsE)
        /*0128*/ 	.word	0x000000ff


	//----- nvinfo : EIATTR_FRAME_SIZE
	.align		4
.L_60:
        /*012c*/ 	.byte	0x04, 0x11
        /*012e*/ 	.short	(.L_62 - .L_61)
	.align		4
.L_61:
        /*0130*/ 	.word	index@(_ZN5flash44flash_bwd_dq_dk_dv_loop_seqk_parallel_kernelI23Flash_bwd_kernel_traitsILi256ELi64ELi64ELi8ELi4ELi2ELi2ELb0ELb1EN7cutlass10bfloat16_tE19Flash_kernel_traitsILi256ELi64ELi64ELi8ES3_EELb1ELb1ELb0ELb1ELb0ELb0ELb0EEEvNS_16Flash_bwd_paramsE)
        /*0134*/ 	.word	0x00000050


	//----- nvinfo : EIATTR_REGCOUNT
	.align		4
.L_62:
        /*0138*/ 	.byte	0x04, 0x2f
        /*013a*/ 	.short	(.L_64 - .L_63)
	.align		4
.L_63:
        /*013c*/ 	.word	index@(_ZN5flash44flash_bwd_dq_dk_dv_loop_seqk_parallel_kernelI23Flash_bwd_kernel_traitsILi256ELi64ELi64ELi8ELi4ELi2ELi2ELb0ELb1EN7cutlass10bfloat16_tE19Flash_kernel_traitsILi256ELi64ELi64ELi8ES3_EELb0ELb1ELb0ELb0ELb0ELb1ELb1EEEvNS_16Flash_bwd_paramsE)
        /*0140*/ 	.word	0x000000ff


	//----- nvinfo : EIATTR_FRAME_SIZE
	.align		4
.L_64:
        /*0144*/ 	.byte	0x04, 0x11
        /*0146*/ 	.short	(.L_66 - .L_65)
	.align		4
.L_65:
        /*0148*/ 	.word	index@(_ZN5flash44flash_bwd_dq_dk_dv_loop_seqk_parallel_kernelI23Flash_bwd_kernel_traitsILi256ELi64ELi64ELi8ELi4ELi2ELi2ELb0ELb1EN7cutlass10bfloat16_tE19Flash_kernel_traitsILi256ELi64ELi64ELi8ES3_EELb0ELb1ELb0ELb0ELb0ELb1ELb1EEEvNS_16Flash_bwd_paramsE)
        /*014c*/ 	.word	0x00000000


	//----- nvinfo : EIATTR_REGCOUNT
	.align		4
.L_66:
        /*0150*/ 	.byte	0x04, 0x2f
        /*0152*/ 	.short	(.L_68 - .L_67)
	.align		4
.L_67:
        /*0154*/ 	.word	index@(_ZN5flash44flash_bwd_dq_dk_dv_loop_seqk_parallel_kernelI23Flash_bwd_kernel_traitsILi256ELi64ELi64ELi8ELi4ELi2ELi2ELb0ELb1EN7cutlass10bfloat16_tE19Flash_kernel_traitsILi256ELi64ELi64ELi8ES3_EELb1ELb1ELb0ELb0ELb0ELb1ELb0EEEvNS_16Flash_bwd_paramsE)
        /*0158*/ 	.word	0x000000ff


	//----- nvinfo : EIATTR_FRAME_SIZE
	.align		4
.L_68:
        /*015c*/ 	.byte	0x04, 0x11
        /*015e*/ 	.short	(.L_70 - .L_69)
	.align		4
.L_69:
        /*0160*/ 	.word	index@(_ZN5flash44flash_bwd_dq_dk_dv_loop_seqk_parallel_kernelI23Flash_bwd_kernel_traitsILi256ELi64ELi64ELi8ELi4ELi2ELi2ELb0ELb1EN7cutlass10bfloat16_tE19Flash_kernel_traitsILi256ELi64ELi64ELi8ES3_EELb1ELb1ELb0ELb0ELb0ELb1ELb0EEEvNS_16Flash_bwd_paramsE)
        /*0164*/ 	.word	0x00000000


	//----- nvinfo : EIATTR_REGCOUNT
	.align		4
.L_70:
        /*0168*/ 	.byte	0x04, 0x2f
        /*016a*/ 	.short	(.L_72 - .L_71)
	.align		4
.L_71:
        /*016c*/ 	.word	index@(_ZN5flash44flash_bwd_dq_dk_dv_loop_seqk_parallel_kernelI23Flash_bwd_kernel_traitsILi256ELi64ELi64ELi8ELi4ELi2ELi2ELb0ELb1EN7cutlass10bfloat16_tE19Flash_kernel_traitsILi256ELi64ELi64ELi8ES3_EELb0ELb1ELb0ELb0ELb0ELb0ELb1EEEvNS_16Flash_bwd_paramsE)
        /*0170*/ 	.word	0x000000ff


	//----- nvinfo : EIATTR_FRAME_SIZE
	.align		4
.L_72:
        /*0174*/ 	.byte	0x04, 0x11
        /*0176*/ 	.short	(.L_74 - .L_73)
	.align		4
.L_73:
        /*0178*/ 	.word	index@(_ZN5flash44flash_bwd_dq_dk_dv_loop_seqk_parallel_kernelI23Flash_bwd_kernel_traitsILi256ELi64ELi64ELi8ELi4ELi2ELi2ELb0ELb1EN7cutlass10bfloat16_tE19Flash_kernel_traitsILi256ELi64ELi64ELi8ES3_EELb0ELb1ELb0ELb0ELb0ELb0ELb1EEEvNS_16Flash_bwd_paramsE)
        /*017c*/ 	.word	0x00000000


	//----- nvinfo : EIATTR_REGCOUNT
	.align		4
.L_74:
        /*0180*/ 	.byte	0x04, 0x2f
        /*0182*/ 	.short	(.L_76 - .L_75)
	.align		4
.L_75:
        /*0184*/ 	.word	index@(_ZN5flash44flash_bwd_dq_dk_dv_loop_seqk_parallel_kernelI23Flash_bwd_kernel_traitsILi256ELi64ELi64ELi8ELi4ELi2ELi2ELb0ELb1EN7cutlass10bfloat16_tE19Flash_kernel_traitsILi256ELi64ELi64ELi8ES3_EELb1ELb1ELb0ELb0ELb0ELb0ELb0EEEvNS_16Flash_bwd_paramsE)
        /*0188*/ 	.word	0x000000ff


	//----- nvinfo : EIATTR_FRAME_SIZE
	.align		4
.L_76:
        /*018c*/ 	.byte	0x04, 0x11
        /*018e*/ 	.short	(.L_78 - .L_77)
	.align		4
.L_77:
        /*0190*/ 	.word	index@(_ZN5flash44flash_bwd_dq_dk_dv_loop_seqk_parallel_kernelI23Flash_bwd_kernel_traitsILi256ELi64ELi64ELi8ELi4ELi2ELi2ELb0ELb1EN7cutlass10bfloat16_tE19Flash_kernel_traitsILi256ELi64ELi64ELi8ES3_EELb1ELb1ELb0ELb0ELb0ELb0ELb0EEEvNS_16Flash_bwd_paramsE)
        /*0194*/ 	.word	0x00000000


	//----- nvinfo : EIATTR_REGCOUNT
	.align		4
.L_78:
        /*0198*/ 	.byte	0x04, 0x2f
        /*019a*/ 	.short	(.L_80 - .L_79)
	.align		4
.L_79:
        /*019c*/ 	.word	index@(_ZN5flash27flash_bwd_convert_dq_kernelI23Flash_bwd_kernel_traitsILi256ELi64ELi64ELi8ELi4ELi2ELi2ELb0ELb1EN7cutlass10bfloat16_tE19Flash_kernel_traitsILi256ELi64ELi64ELi8ES3_EEEEvNS_16Flash_bwd_paramsEi)
        /*01a0*/ 	.word	0x00000060


	//----- nvinfo : EIATTR_FRAME_SIZE
	.align		4
.L_80:
        /*01a4*/ 	.byte	0x04, 0x11
        /*01a6*/ 	.short	(.L_82 - .L_81)
	.align		4
.L_81:
        /*01a8*/ 	.word	index@(_ZN5flash27flash_bwd_convert_dq_kernelI23Flash_bwd_kernel_traitsILi256ELi64ELi64ELi8ELi4ELi2ELi2ELb0ELb1EN7cutlass10bfloat16_tE19Flash_kernel_traitsILi256ELi64ELi64ELi8ES3_EEEEvNS_16Flash_bwd_paramsEi)
        /*01ac*/ 	.word	0x00000000


	//----- nvinfo : EIATTR_REGCOUNT
	.align		4
.L_82:
        /*01b0*/ 	.byte	0x04, 0x2f
        /*01b2*/ 	.short	(.L_84 - .L_83)
	.align		4
.L_83:
        /*01b4*/ 	.word	index@(_ZN5flash44flash_bwd_dq_dk_dv_loop_seqk_parallel_kernelI23Flash_bwd_kernel_traitsILi256ELi64ELi64ELi8ELi4ELi2ELi2ELb0ELb0EN7cutlass10bfloat16_tE19Flash_kernel_traitsILi256ELi64ELi64ELi8ES3_EELb0ELb1ELb0ELb1ELb0ELb0ELb0EEEvNS_16Flash_bwd_paramsE)
        /*01b8*/ 	.word	0x000000ff


	//----- nvinfo : EIATTR_FRAME_SIZE
	.align		4
.L_84:
        /*01bc*/ 	.byte	0x04, 0x11
        /*01be*/ 	.short	(.L_86 - .L_85)
	.align		4
.L_85:
        /*01c0*/ 	.word	index@(_ZN5flash44flash_bwd_dq_dk_dv_loop_seqk_parallel_kernelI23Flash_bwd_kernel_traitsILi256ELi64ELi64ELi8ELi4ELi2ELi2ELb0ELb0EN7cutlass10bfloat16_tE19Flash_kernel_traitsILi256ELi64ELi64ELi8ES3_EELb0ELb1ELb0ELb1ELb0ELb0ELb0EEEvNS_16Flash_bwd_paramsE)
        /*01c4*/ 	.word	0x000000a0


	//----- nvinfo : EIATTR_REGCOUNT
	.align		4
.L_86:
        /*01c8*/ 	.byte	0x04, 0x2f
        /*01ca*/ 	.short	(.L_88 - .L_87)
	.align		4
.L_87:
        /*01cc*/ 	.word	index@(_ZN5flash44flash_bwd_dq_dk_dv_loop_seqk_parallel_kernelI23Flash_bwd_kernel_traitsILi256ELi64ELi64ELi8ELi4ELi2ELi2ELb0ELb0EN7cutlass10bfloat16_tE19Flash_kernel_traitsILi256ELi64ELi64ELi8ES3_EELb0ELb1ELb0ELb0ELb0ELb1ELb0EEEvNS_16Flash_bwd_paramsE)
        /*01d0*/ 	.word	0x000000ff


	//----- nvinfo : EIATTR_FRAME_SIZE
	.align		4
.L_88:
        /*01d4*/ 	.byte	0x04, 0x11
        /*01d6*/ 	.short	(.L_90 - .L_89)
	.align		4
.L_89:
        /*01d8*/ 	.word	index@(_ZN5flash44flash_bwd_dq_dk_dv_loop_seqk_parallel_kernelI23Flash_bwd_kernel_traitsILi256ELi64ELi64ELi8ELi4ELi2ELi2ELb0ELb0EN7cutlass10bfloat16_tE19Flash_kernel_traitsILi256ELi64ELi64ELi8ES3_EELb0ELb1ELb0ELb0ELb0ELb1ELb0EEEvNS_16Flash_bwd_paramsE)
        /*01dc*/ 	.word	0x00000058


	//----- nvinfo : EIATTR_REGCOUNT
	.align		4
.L_90:
        /*01e0*/ 	.byte	0x04, 0x2f
        /*01e2*/ 	.short	(.L_92 - .L_91)
	.align		4
.L_91:
        /*01e4*/ 	.word	index@(_ZN5flash44flash_bwd_dq_dk_dv_loop_seqk_parallel_kernelI23Flash_bwd_kernel_traitsILi256ELi64ELi64ELi8ELi4ELi2ELi2ELb0ELb0EN7cutlass10bfloat16_tE19Flash_kernel_traitsILi256ELi64ELi64ELi8ES3_EELb0ELb1ELb0ELb0ELb0ELb0ELb0EEEvNS_16Flash_bwd_paramsE)
        /*01e8*/ 	.word	0x000000ff


	//----- nvinfo : EIATTR_FRAME_SIZE
	.align		4
.L_92:
        /*01ec*/ 	.byte	0x04, 0x11
        /*01ee*/ 	.short	(.L_94 - .L_93)
	.align		4
.L_93:
        /*01f0*/ 	.word	index@(_ZN5flash44flash_bwd_dq_dk_dv_loop_seqk_parallel_kernelI23Flash_bwd_kernel_traitsILi256ELi64ELi64ELi8ELi4ELi2ELi2ELb0ELb0EN7cutlass10bfloat16_tE19Flash_kernel_traitsILi256ELi64ELi64ELi8ES3_EELb0ELb1ELb0ELb0ELb0ELb0ELb0EEEvNS_16Flash_bwd_paramsE)
        /*01f4*/ 	.word	0x00000060


	//----- nvinfo : EIATTR_REGCOUNT
	.align		4
.L_94:
        /*01f8*/ 	.byte	0x04, 0x2f
        /*01fa*/ 	.short	(.L_96 - .L_95)
	.align		4
.L_95:
        /*01fc*/ 	.word	index@(_ZN5flash44flash_bwd_dq_dk_dv_loop_seqk_parallel_kernelI23Flash_bwd_kernel_traitsILi256ELi64ELi64ELi8ELi4ELi2ELi2ELb0ELb1EN7cutlass10bfloat16_tE19Flash_kernel_traitsILi256ELi64ELi64ELi8ES3_EELb0ELb1ELb0ELb1ELb0ELb0ELb0EEEvNS_16Flash_bwd_paramsE)
        /*0200*/ 	.word	0x000000ff


	//----- nvinfo : EIATTR_FRAME_SIZE
	.align		4
.L_96:
        /*0204*/ 	.byte	0x04, 0x11
        /*0206*/ 	.short	(.L_98 - .L_97)
	.align		4
.L_97:
        /*0208*/ 	.word	index@(_ZN5flash44flash_bwd_dq_dk_dv_loop_seqk_parallel_kernelI23Flash_bwd_kernel_traitsILi256ELi64ELi64ELi8ELi4ELi2ELi2ELb0ELb1EN7cutlass10bfloat16_tE19Flash_kernel_traitsILi256ELi64ELi64ELi8ES3_EELb0ELb1ELb0ELb1ELb0ELb0ELb0EEEvNS_16Flash_bwd_paramsE)
        /*020c*/ 	.word	0x00000040


	//----- nvinfo : EIATTR_REGCOUNT
	.align		4
.L_98:
        /*0210*/ 	.byte	0x04, 0x2f
        /*0212*/ 	.short	(.L_100 - .L_99)
	.align		4
.L_99:
        /*0214*/ 	.word	index@(_ZN5flash44flash_bwd_dq_dk_dv_loop_seqk_parallel_kernelI23Flash_bwd_kernel_traitsILi256ELi64ELi64ELi8ELi4ELi2ELi2ELb0ELb1EN7cutlass10bfloat16_tE19Flash_kernel_traitsILi256ELi64ELi64ELi8ES3_EELb0ELb1ELb0ELb0ELb0ELb1ELb0EEEvNS_16Flash_bwd_paramsE)
        /*0218*/ 	.word	0x000000ff


	//----- nvinfo : EIATTR_FRAME_SIZE
	.align		4
.L_100:
        /*021c*/ 	.byte	0x04, 0x11
        /*021e*/ 	.short	(.L_102 - .L_101)
	.align		4
.L_101:
        /*0220*/ 	.word	index@(_ZN5flash44flash_bwd_dq_dk_dv_loop_seqk_parallel_kernelI23Flash_bwd_kernel_traitsILi256ELi64ELi64ELi8ELi4ELi2ELi2ELb0ELb1EN7cutlass10bfloat16_tE19Flash_kernel_traitsILi256ELi64ELi64ELi8ES3_EELb0ELb1ELb0ELb0ELb0ELb1ELb0EEEvNS_16Flash_bwd_paramsE)
        /*0224*/ 	.word	0x00000000


	//----- nvinfo : EIATTR_REGCOUNT
	.align		4
.L_102:
        /*0228*/ 	.byte	0x04, 0x2f
        /*022a*/ 	.short	(.L_104 - .L_103)
	.align		4
.L_103:
        /*022c*/ 	.word	index@(_ZN5flash44flash_bwd_dq_dk_dv_loop_seqk_parallel_kernelI23Flash_bwd_kernel_traitsILi256ELi64ELi64ELi8ELi4ELi2ELi2ELb0ELb1EN7cutlass10bfloat16_tE19Flash_kernel_traitsILi256ELi64ELi64ELi8ES3_EELb0ELb1ELb0ELb0ELb0ELb0ELb0EEEvNS_16Flash_bwd_paramsE)
        /*0230*/ 	.word	0x000000fe


	//----- nvinfo : EIATTR_FRAME_SIZE
	.align		4
.L_104:
        /*0234*/ 	.byte	0x04, 0x11
        /*0236*/ 	.short	(.L_106 - .L_105)
	.align		4
.L_105:
        /*0238*/ 	.word	index@(_ZN5flash44flash_bwd_dq_dk_dv_loop_seqk_parallel_kernelI23Flash_bwd_kernel_traitsILi256ELi64ELi64ELi8ELi4ELi2ELi2ELb0ELb1EN7cutlass10bfloat16_tE19Flash_kernel_traitsILi256ELi64ELi64ELi8ES3_EELb0ELb1ELb0ELb0ELb0ELb0ELb0EEEvNS_16Flash_bwd_paramsE)
        /*023c*/ 	.word	0x00000000


	//----- nvinfo : EIATTR_REGCOUNT
	.align		4
.L_106:
        /*0240*/ 	.byte	0x04, 0x2f
        /*0242*/ 	.short	(.L_108 - .L_107)
	.align		4
.L_107:
        /*0244*/ 	.word	index@(_ZN5flash25flash_bwd_dot_do_o_kernelILb1E23Flash_bwd_kernel_traitsILi256ELi64ELi32ELi8ELi4ELi1ELi2ELb1ELb1EN7cutlass10bfloat16_tE19Flash_kernel_traitsILi256ELi64ELi32ELi8ES3_EEEEvNS_16Flash_bwd_paramsE)
        /*0248*/ 	.word	0x00000051


	//----- nvinfo : EIATTR_FRAME_SIZE
	.align		4
.L_108:
        /*024c*/ 	.byte	0x04, 0x11
        /*024e*/ 	.short	(.L_110 - .L_109)
	.align		4
.L_109:
        /*0250*/ 	.word	index@(_ZN5flash25flash_bwd_dot_do_o_kernelILb1E23Flash_bwd_kernel_traitsILi256ELi64ELi32ELi8ELi4ELi1ELi2ELb1ELb1EN7cutlass10bfloat16_tE19Flash_kernel_traitsILi256ELi64ELi32ELi8ES3_EEEEvNS_16Flash_bwd_paramsE)
        /*0254*/ 	.word	0x00000000


	//----- nvinfo : EIATTR_REGCOUNT
	.align		4
.L_110:
        /*0258*/ 	.byte	0x04, 0x2f
        /*025a*/ 	.short	(.L_112 - .L_111)
	.align		4
.L_111:
        /*025c*/ 	.word	index@(_ZN5flash25flash_bwd_dot_do_o_kernelILb0E23Flash_bwd_kernel_traitsILi256ELi64ELi32ELi8ELi4ELi1ELi2ELb1ELb1EN7cutlass10bfloat16_tE19Flash_kernel_traitsILi256ELi64ELi32ELi8ES3_EEEEvNS_16Flash_bwd_paramsE)
        /*0260*/ 	.word	0x0000004f


	//----- nvinfo : EIATTR_FRAME_SIZE
	.align		4
.L_112:
        /*0264*/ 	.byte	0x04, 0x11
        /*0266*/ 	.short	(.L_114 - .L_113)
	.align		4
.L_113:
        /*0268*/ 	.word	index@(_ZN5flash25flash_bwd_dot_do_o_kernelILb0E23Flash_bwd_kernel_traitsILi256ELi64ELi32ELi8ELi4ELi1ELi2ELb1ELb1EN7cutlass10bfloat16_tE19Flash_kernel_traitsILi256ELi64ELi32ELi8ES3_EEEEvNS_16Flash_bwd_paramsE)
        /*026c*/ 	.word	0x00000000


	//----- nvinfo : EIATTR_REGCOUNT
	.align		4
.L_114:
        /*0270*/ 	.byte	0x04, 0x2f
        /*0272*/ 	.short	(.L_116 - .L_115)
	.align		4
.L_115:
        /*0274*/ 	.word	index@(_ZN5flash44flash_bwd_dq_dk_dv_loop_seqk_parallel_kernelI23Flash_bwd_kernel_traitsILi256ELi64ELi32ELi8ELi4ELi1ELi2ELb1ELb1EN7cutlass10bfloat16_tE19Flash_kernel_traitsILi256ELi64ELi32ELi8ES3_EELb0ELb1ELb0ELb1ELb0ELb0ELb1EEEvNS_16Flash_bwd_paramsE)
        /*0278*/ 	.word	0x000000ff


	//----- nvinfo : EIATTR_FRAME_SIZE
	.align		4
.L_116:
        /*027c*/ 	.byte	0x04, 0x11
        /*027e*/ 	.short	(.L_118 - .L_117)
	.align		4
.L_117:
        /*0280*/ 	.word	index@(_ZN5flash44flash_bwd_dq_dk_dv_loop_seqk_parallel_kernelI23Flash_bwd_kernel_traitsILi256ELi64ELi32ELi8ELi4ELi1ELi2ELb1ELb1EN7cutlass10bfloat16_tE19Flash_kernel_traitsILi256ELi64ELi32ELi8ES3_EELb0ELb1ELb0ELb1ELb0ELb0ELb1EEEvNS_16Flash_bwd_paramsE)
        /*0284*/ 	.word	0x00000020


	//----- nvinfo : EIATTR_REGCOUNT
	.align		4
.L_118:
        /*0288*/ 	.byte	0x04, 0x2f
        /*028a*/ 	.short	(.L_120 - .L_119)
	.align		4
.L_119:
        /*028c*/ 	.word	index@(_ZN5flash44flash_bwd_dq_dk_dv_loop_seqk_parallel_kernelI23Flash_bwd_kernel_traitsILi256ELi64ELi32ELi8ELi4ELi1ELi2ELb1ELb1EN7cutlass10bfloat16_tE19Flash_kernel_traitsILi256ELi64ELi32ELi8ES3_EELb0ELb1ELb0ELb1ELb0ELb0ELb0EEEvNS_16Flash_bwd_paramsE)
        /*0290*/ 	.word	0x000000ff


	//----- nvinfo : EIATTR_FRAME_SIZE
	.align		4
.L_120:
        /*0294*/ 	.byte	0x04, 0x11
        /*0296*/ 	.short	(.L_122 - .L_121)
	.align		4
.L_121:
        /*0298*/ 	.word	index@(_ZN5flash44flash_bwd_dq_dk_dv_loop_seqk_parallel_kernelI23Flash_bwd_kernel_traitsILi256ELi64ELi32ELi8ELi4ELi1ELi2ELb1ELb1EN7cutlass10bfloat16_tE19Flash_kernel_traitsILi256ELi64ELi32ELi8ES3_EELb0ELb1ELb0ELb1ELb0ELb0ELb0EEEvNS_16Flash_bwd_paramsE)
        /*029c*/ 	.word	0x00000020


	//----- nvinfo : EIATTR_REGCOUNT
	.align		4
.L_122:
        /*02a0*/ 	.byte	0x04, 0x2f
        /*02a2*/ 	.short	(.L_124 - .L_123)
	.align		4
.L_123:
        /*02a4*/ 	.word	index@(_ZN5flash44flash_bwd_dq_dk_dv_loop_seqk_parallel_kernelI23Flash_bwd_kernel_traitsILi256ELi64ELi32ELi8ELi4ELi1ELi2ELb1ELb1EN7cutlass10bfloat16_tE19Flash_kernel_traitsILi256ELi64ELi32ELi8ES3_EELb0ELb1ELb0ELb0ELb0ELb1ELb1EEEvNS_16Flash_bwd_paramsE)
        /*02a8*/ 	.word	0x000000ff


	//----- nvinfo : EIATTR_FRAME_SIZE
	.align		4
.L_124:
        /*02ac*/ 	.byte	0x04, 0x11
        /*02ae*/ 	.short	(.L_126 - .L_125)
	.align		4
.L_125:
        /*02b0*/ 	.word	index@(_ZN5flash44flash_bwd_dq_dk_dv_loop_seqk_parallel_kernelI23Flash_bwd_kernel_traitsILi256ELi64ELi32ELi8ELi4ELi1ELi2ELb1ELb1EN7cutlass10bfloat16_tE19Flash_kernel_traitsILi256ELi64ELi32ELi8ES3_EELb0ELb1ELb0ELb0ELb0ELb1ELb1EEEvNS_16Flash_bwd_paramsE)
        /*02b4*/ 	.word	0x00000018


	//----- nvinfo : EIATTR_REGCOUNT
	.align		4
.L_126:
        /*02b8*/ 	.byte	0x04, 0x2f
        /*02ba*/ 	.short	(.L_128 - .L_127)
	.align		4
.L_127:
        /*02bc*/ 	.word	index@(_ZN5flash44flash_bwd_dq_dk_dv_loop_seqk_parallel_kernelI23Flash_bwd_kernel_traitsILi256ELi64ELi32ELi8ELi4ELi1ELi2ELb1ELb1EN7cutlass10bfloat16_tE19Flash_kernel_traitsILi256ELi64ELi32ELi8ES3_EELb0ELb1ELb0ELb0ELb0ELb1ELb0EEEvNS_16Flash_bwd_paramsE)
        /*02c0*/ 	.word	0x000000ff


	//----- nvinfo : EIATTR_FRAME_SIZE
	.align		4
.L_128:
        /*02c4*/ 	.byte	0x04, 0x11
        /*02c6*/ 	.short	(.L_130 - .L_129)
	.align		4
.L_129:
        /*02c8*/ 	.word	index@(_ZN5flash44flash_bwd_dq_dk_dv_loop_seqk_parallel_kernelI23Flash_bwd_kernel_traitsILi256ELi64ELi32ELi8ELi4ELi1ELi2ELb1ELb1EN7cutlass10bfloat16_tE19Flash_kernel_traitsILi256ELi64ELi32ELi8ES3_EELb0ELb1ELb0ELb0ELb0ELb1ELb0EEEvNS_16Flash_bwd_paramsE)
        /*02cc*/ 	.word	0x00000018


	//----- nvinfo : EIATTR_REGCOUNT
	.align		4
.L_130:
        /*02d0*/ 	.byte	0x04, 0x2f
        /*02d2*/ 	.short	(.L_132 - .L_131)
	.align		4
.L_131:
        /*02d4*/ 	.word	index@(_ZN5flash44flash_bwd_dq_dk_dv_loop_seqk_parallel_kernelI23Flash_bwd_kernel_traitsILi256ELi64ELi32ELi8ELi4ELi1ELi2ELb1ELb1EN7cutlass10bfloat16_tE19Flash_kernel_traitsILi256ELi64ELi32ELi8ES3_EELb0ELb1ELb0ELb0ELb0ELb0ELb1EEEvNS_16Flash_bwd_paramsE)
        /*02d8*/ 	.word	0x000000ff


	//----- nvinfo : EIATTR_FRAME_SIZE
	.align		4
.L_132:
        /*02dc*/ 	.byte	0x04, 0x11
        /*02de*/ 	.short	(.L_134 - .L_133)
	.align		4
.L_133:
        /*02e0*/ 	.word	index@(_ZN5flash44flash_bwd_dq_dk_dv_loop_seqk_parallel_kernelI23Flash_bwd_kernel_traitsILi256ELi64ELi32ELi8ELi4ELi1ELi2ELb1ELb1EN7cutlass10bfloat16_tE19Flash_kernel_traitsILi256ELi64ELi32ELi8ES3_EELb0ELb1ELb0ELb0ELb0ELb0ELb1EEEvNS_16Flash_bwd_paramsE)
        /*02e4*/ 	.word	0x00000010


	//----- nvinfo : EIATTR_REGCOUNT
	.align		4
.L_134:
        /*02e8*/ 	.byte	0x04, 0x2f
        /*02ea*/ 	.short	(.L_136 - .L_135)
	.align		4
.L_135:
        /*02ec*/ 	.word	index@(_ZN5flash44flash_bwd_dq_dk_dv_loop_seqk_parallel_kernelI23Flash_bwd_kernel_traitsILi256ELi64ELi32ELi8ELi4ELi1ELi2ELb1ELb1EN7cutlass10bfloat16_tE19Flash_kernel_traitsILi256ELi64ELi32ELi8ES3_EELb0ELb1ELb0ELb0ELb0ELb0ELb0EEEvNS_16Flash_bwd_paramsE)
        /*02f0*/ 	.word	0x000000ff


	//----- nvinfo : EIATTR_FRAME_SIZE
	.align		4
.L_136:
        /*02f4*/ 	.byte	0x04, 0x11
        /*02f6*/ 	.short	(.L_138 - .L_137)
	.align		4
.L_137:
        /*02f8*/ 	.word	index@(_ZN5flash44flash_bwd_dq_dk_dv_loop_seqk_parallel_kernelI23Flash_bwd_kernel_traitsILi256ELi64ELi32ELi8ELi4ELi1ELi2ELb1ELb1EN7cutlass10bfloat16_tE19Flash_kernel_traitsILi256ELi64ELi32ELi8ES3_EELb0ELb1ELb0ELb0ELb0ELb0ELb0EEEvNS_16Flash_bwd_paramsE)
        /*02fc*/ 	.word	0x00000010


	//----- nvinfo : EIATTR_REGCOUNT
	.align		4
.L_138:
        /*0300*/ 	.byte	0x04, 0x2f
        /*0302*/ 	.short	(.L_140 - .L_139)
	.align		4
.L_139:
        /*0304*/ 	.word	index@(_ZN5flash27flash_bwd_convert_dq_kernelI23Flash_bwd_kernel_traitsILi256ELi64ELi32ELi8ELi4ELi1ELi2ELb1ELb1EN7cutlass10bfloat16_tE19Flash_kernel_traitsILi256ELi64ELi32ELi8ES3_EEEEvNS_16Flash_bwd_paramsEi)
        /*0308*/ 	.word	0x00000060


	//----- nvinfo : EIATTR_FRAME_SIZE
	.align		4
.L_140:
        /*030c*/ 	.byte	0x04, 0x11
        /*030e*/ 	.short	(.L_142 - .L_141)
	.align		4
.L_141:
        /*0310*/ 	.word	index@(_ZN5flash27flash_bwd_convert_dq_kernelI23Flash_bwd_kernel_traitsILi256ELi64ELi32ELi8ELi4ELi1ELi2ELb1ELb1EN7cutlass10bfloat16_tE19Flash_kernel_traitsILi256ELi64ELi32ELi8ES3_EEEEvNS_16Flash_bwd_paramsEi)
        /*0314*/ 	.word	0x00000000


	//----- nvinfo : EIATTR_MIN_STACK_SIZE
	.align		4
.L_142:
        /*0318*/ 	.byte	0x04, 0x12
        /*031a*/ 	.short	(.L_144 - .L_143)
	.align		4
.L_143:
        /*031c*/ 	.word	index@(_ZN5flash27flash_bwd_convert_dq_kernelI23Flash_bwd_kernel_traitsILi256ELi64ELi32ELi8ELi4ELi1ELi2ELb1ELb1EN7cutlass10bfloat16_tE19Flash_kernel_traitsILi256ELi64ELi32ELi8ES3_EEEEvNS_16Flash_bwd_paramsEi)
        /*0320*/ 	.word	0x00000000


	//----- nvinfo : EIATTR_MIN_STACK_SIZE
	.align		4
.L_144:
        /*0324*/ 	.byte	0x04, 0x12
        /*0326*/ 	.short	(.L_146 - .L_145)
	.align		4
.L_145:
        /*0328*/ 	.word	index@(_ZN5flash44flash_bwd_dq_dk_dv_loop_seqk_parallel_kernelI23Flash_bwd_kernel_traitsILi256ELi64ELi32ELi8ELi4ELi1ELi2ELb1ELb1EN7cutlass10bfloat16_tE19Flash_kernel_traitsILi256ELi64ELi32ELi8ES3_EELb0ELb1ELb0ELb0ELb0ELb0ELb0EEEvNS_16Flash_bwd_paramsE)
        /*032c*/ 	.word	0x00000010


	//----- nvinfo : EIATTR_MIN_STACK_SIZE
	.align		4
.L_146:
        /*0330*/ 	.byte	0x04, 0x12
        /*0332*/ 	.short	(.L_148 - .L_147)
	.align		4
.L_147:
        /*0334*/ 	.word	index@(_ZN5flash44flash_bwd_dq_dk_dv_loop_seqk_parallel_kernelI23Flash_bwd_kernel_traitsILi256ELi64ELi32ELi8ELi4ELi1ELi2ELb1ELb1EN7cutlass10bfloat16_tE19Flash_kernel_traitsILi256ELi64ELi32ELi8ES3_EELb0ELb1ELb0ELb0ELb0ELb0ELb1EEEvNS_16Flash_bwd_paramsE)
        /*0338*/ 	.word	0x00000010


	//----- nvinfo : EIATTR_MIN_STACK_SIZE
	.align		4
.L_148:
        /*033c*/ 	.byte	0x04, 0x12
        /*033e*/ 	.short	(.L_150 - .L_149)
	.align		4
.L_149:
        /*0340*/ 	.word	index@(_ZN5flash44flash_bwd_dq_dk_dv_loop_seqk_parallel_kernelI23Flash_bwd_kernel_traitsILi256ELi64ELi32ELi8ELi4ELi1ELi2ELb1ELb1EN7cutlass10bfloat16_tE19Flash_kernel_traitsILi256ELi64ELi32ELi8ES3_EELb0ELb1ELb0ELb0ELb0ELb1ELb0EEEvNS_16Flash_bwd_paramsE)
        /*0344*/ 	.word	0x00000018


	//----- nvinfo : EIATTR_MIN_STACK_SIZE
	.align		4
.L_150:
        /*0348*/ 	.byte	0x04, 0x12
        /*034a*/ 	.short	(.L_152 - .L_151)
	.align		4
.L_151:
        /*034c*/ 	.word	index@(_ZN5flash44flash_bwd_dq_dk_dv_loop_seqk_parallel_kernelI23Flash_bwd_kernel_traitsILi256ELi64ELi32ELi8ELi4ELi1ELi2ELb1ELb1EN7cutlass10bfloat16_tE19Flash_kernel_traitsILi256ELi64ELi32ELi8ES3_EELb0ELb1ELb0ELb0ELb0ELb1ELb1EEEvNS_16Flash_bwd_paramsE)
        /*0350*/ 	.word	0x00000018


	//----- nvinfo : EIATTR_MIN_STACK_SIZE
	.align		4
.L_152:
        /*0354*/ 	.byte	0x04, 0x12
        /*0356*/ 	.short	(.L_154 - .L_153)
	.align		4
.L_153:
        /*0358*/ 	.word	index@(_ZN5flash44flash_bwd_dq_dk_dv_loop_seqk_parallel_kernelI23Flash_bwd_kernel_traitsILi256ELi64ELi32ELi8ELi4ELi1ELi2ELb1ELb1EN7cutlass10bfloat16_tE19Flash_kernel_traitsILi256ELi64ELi32ELi8ES3_EELb0ELb1ELb0ELb1ELb0ELb0ELb0EEEvNS_16Flash_bwd_paramsE)
        /*035c*/ 	.word	0x00000020


	//----- nvinfo : EIATTR_MIN_STACK_SIZE
	.align		4
.L_154:
        /*0360*/ 	.byte	0x04, 0x12
        /*0362*/ 	.short	(.L_156 - .L_155)
	.align		4
.L_155:
        /*0364*/ 	.word	index@(_ZN5flash44flash_bwd_dq_dk_dv_loop_seqk_parallel_kernelI23Flash_bwd_kernel_traitsILi256ELi64ELi32ELi8ELi4ELi1ELi2ELb1ELb1EN7cutlass10bfloat16_tE19Flash_kernel_traitsILi256ELi64ELi32ELi8ES3_EELb0ELb1ELb0ELb1ELb0ELb0ELb1EEEvNS_16Flash_bwd_paramsE)
        /*0368*/ 	.word	0x00000020


	//----- nvinfo : EIATTR_MIN_STACK_SIZE
	.align		4
.L_156:
        /*036c*/ 	.byte	0x04, 0x12
        /*036e*/ 	.short	(.L_158 - .L_157)
	.align		4
.L_157:
        /*0370*/ 	.word	index@(_ZN5flash25flash_bwd_dot_do_o_kernelILb0E23Flash_bwd_kernel_traitsILi256ELi64ELi32ELi8ELi4ELi1ELi2ELb1ELb1EN7cutlass10bfloat16_tE19Flash_kernel_traitsILi256ELi64ELi32ELi8ES3_EEEEvNS_16Flash_bwd_paramsE)
        /*0374*/ 	.word	0x00000000


	//----- nvinfo : EIATTR_MIN_STACK_SIZE
	.align		4
.L_158:
        /*0378*/ 	.byte	0x04, 0x12
        /*037a*/ 	.short	(.L_160 - .L_159)
	.align		4
.L_159:
        /*037c*/ 	.word	index@(_ZN5flash25flash_bwd_dot_do_o_kernelILb1E23Flash_bwd_kernel_traitsILi256ELi64ELi32ELi8ELi4ELi1ELi2ELb1ELb1EN7cutlass10bfloat16_tE19Flash_kernel_traitsILi256ELi64ELi32ELi8ES3_EEEEvNS_16Flash_bwd_paramsE)
        /*0380*/ 	.word	0x00000000


	//----- nvinfo : EIATTR_MIN_STACK_SIZE
	.align		4
.L_160:
        /*0384*/ 	.byte	0x04, 0x12
        /*0386*/ 	.short	(.L_162 - .L_161)
	.align		4
.L_161:
        /*0388*/ 	.word	index@(_ZN5flash44flash_bwd_dq_dk_dv_loop_seqk_parallel_kernelI23Flash_bwd_kernel_traitsILi256ELi64ELi64ELi8ELi4ELi2ELi2ELb0ELb1EN7cutlass10bfloat16_tE19Flash_kernel_traitsILi256ELi64ELi64ELi8ES3_EELb0ELb1ELb0ELb0ELb0ELb0ELb0EEEvNS_16Flash_bwd_paramsE)
        /*038c*/ 	.word	0x00000000


	//----- nvinfo : EIATTR_MIN_STACK_SIZE
	.align		4
.L_162:
        /*0390*/ 	.byte	0x04, 0x12
        /*0392*/ 	.short	(.L_164 - .L_163)
	.align		4
.L_163:
        /*0394*/ 	.word	index@(_ZN5flash44flash_bwd_dq_dk_dv_loop_seqk_parallel_kernelI23Flash_bwd_kernel_traitsILi256ELi64ELi64ELi8ELi4ELi2ELi2ELb0ELb1EN7cutlass10bfloat16_tE19Flash_kernel_traitsILi256ELi64ELi64ELi8ES3_EELb0ELb1ELb0ELb0ELb0ELb1ELb0EEEvNS_16Flash_bwd_paramsE)
        /*0398*/ 	.word	0x00000000


	//----- nvinfo : EIATTR_MIN_STACK_SIZE
	.align		4
.L_164:
        /*039c*/ 	.byte	0x04, 0x12
        /*039e*/ 	.short	(.L_166 - .L_165)
	.align		4
.L_165:
        /*03a0*/ 	.word	index@(_ZN5flash44flash_bwd_dq_dk_dv_loop_seqk_parallel_kernelI23Flash_bwd_kernel_traitsILi256ELi64ELi64ELi8ELi4ELi2ELi2ELb0ELb1EN7cutlass10bfloat16_tE19Flash_kernel_traitsILi256ELi64ELi64ELi8ES3_EELb0ELb1ELb0ELb1ELb0ELb0ELb0EEEvNS_16Flash_bwd_paramsE)
        /*03a4*/ 	.word	0x00000040


	//----- nvinfo : EIATTR_MIN_STACK_SIZE
	.align		4
.L_166:
        /*03a8*/ 	.byte	0x04, 0x12
        /*03aa*/ 	.short	(.L_168 - .L_167)
	.align		4
.L_167:
        /*03ac*/ 	.word	index@(_ZN5flash44flash_bwd_dq_dk_dv_loop_seqk_parallel_kernelI23Flash_bwd_kernel_traitsILi256ELi64ELi64ELi8ELi4ELi2ELi2ELb0ELb0EN7cutlass10bfloat16_tE19Flash_kernel_traitsILi256ELi64ELi64ELi8ES3_EELb0ELb1ELb0ELb0ELb0ELb0ELb0EEEvNS_16Flash_bwd_paramsE)
        /*03b0*/ 	.word	0x00000060


	//----- nvinfo : EIATTR_MIN_STACK_SIZE
	.align		4
.L_168:
        /*03b4*/ 	.byte	0x04, 0x12
        /*03b6*/ 	.short	(.L_170 - .L_169)
	.align		4
.L_169:
        /*03b8*/ 	.word	index@(_ZN5flash44flash_bwd_dq_dk_dv_loop_seqk_parallel_kernelI23Flash_bwd_kernel_traitsILi256ELi64ELi64ELi8ELi4ELi2ELi2ELb0ELb0EN7cutlass10bfloat16_tE19Flash_kernel_traitsILi256ELi64ELi64ELi8ES3_EELb0ELb1ELb0ELb0ELb0ELb1ELb0EEEvNS_16Flash_bwd_paramsE)
        /*03bc*/ 	.word	0x00000058


	//----- nvinfo : EIATTR_MIN_STACK_SIZE
	.align		4
.L_170:
        /*03c0*/ 	.byte	0x04, 0x12
        /*03c2*/ 	.short	(.L_172 - .L_171)
	.align		4
.L_171:
        /*03c4*/ 	.word	index@(_ZN5flash44flash_bwd_dq_dk_dv_loop_seqk_parallel_kernelI23Flash_bwd_kernel_traitsILi256ELi64ELi64ELi8ELi4ELi2ELi2ELb0ELb0EN7cutlass10bfloat16_tE19Flash_kernel_traitsILi256ELi64ELi64ELi8ES3_EELb0ELb1ELb0ELb1ELb0ELb0ELb0EEEvNS_16Flash_bwd_paramsE)
        /*03c8*/ 	.word	0x000000a0


	//----- nvinfo : EIATTR_MIN_STACK_SIZE
	.align		4
.L_172:
        /*03cc*/ 	.byte	0x04, 0x12
        /*03ce*/ 	.short	(.L_174 - .L_173)
	.align		4
.L_173:
        /*03d0*/ 	.word	index@(_ZN5flash27flash_bwd_convert_dq_kernelI23Flash_bwd_kernel_traitsILi256ELi64ELi64ELi8ELi4ELi2ELi2ELb0ELb1EN7cutlass10bfloat16_tE19Flash_kernel_traitsILi256ELi64ELi64ELi8ES3_EEEEvNS_16Flash_bwd_paramsEi)
        /*03d4*/ 	.word	0x00000000


	//----- nvinfo : EIATTR_MIN_STACK_SIZE
	.align		4
.L_174:
        /*03d8*/ 	.byte	0x04, 0x12
        /*03da*/ 	.short	(.L_176 - .L_175)
	.align		4
.L_175:
        /*03dc*/ 	.word	index@(_ZN5flash44flash_bwd_dq_dk_dv_loop_seqk_parallel_kernelI23Flash_bwd_kernel_traitsILi256ELi64ELi64ELi8ELi4ELi2ELi2ELb0ELb1EN7cutlass10bfloat16_tE19Flash_kernel_traitsILi256ELi64ELi64ELi8ES3_EELb1ELb1ELb0ELb0ELb0ELb0ELb0EEEvNS_16Flash_bwd_paramsE)
        /*03e0*/ 	.word	0x00000000


	//----- nvinfo : EIATTR_MIN_STACK_SIZE
	.align		4
.L_176:
        /*03e4*/ 	.byte	0x04, 0x12
        /*03e6*/ 	.short	(.L_178 - .L_177)
	.align		4
.L_177:
        /*03e8*/ 	.word	index@(_ZN5flash44flash_bwd_dq_dk_dv_loop_seqk_parallel_kernelI23Flash_bwd_kernel_traitsILi256ELi64ELi64ELi8ELi4ELi2ELi2ELb0ELb1EN7cutlass10bfloat16_tE19Flash_kernel_traitsILi256ELi64ELi64ELi8ES3_EELb0ELb1ELb0ELb0ELb0ELb0ELb1EEEvNS_16Flash_bwd_paramsE)
        /*03ec*/ 	.word	0x00000000


	//----- nvinfo : EIATTR_MIN_STACK_SIZE
	.align		4
.L_178:
        /*03f0*/ 	.byte	0x04, 0x12
        /*03f2*/ 	.short	(.L_180 - .L_179)
	.align		4
.L_179:
        /*03f4*/ 	.word	index@(_ZN5flash44flash_bwd_dq_dk_dv_loop_seqk_parallel_kernelI23Flash_bwd_kernel_traitsILi256ELi64ELi64ELi8ELi4ELi2ELi2ELb0ELb1EN7cutlass10bfloat16_tE19Flash_kernel_traitsILi256ELi64ELi64ELi8ES3_EELb1ELb1ELb0ELb0ELb0ELb1ELb0EEEvNS_16Flash_bwd_paramsE)
        /*03f8*/ 	.word	0x00000000


	//----- nvinfo : EIATTR_MIN_STACK_SIZE
	.align		4
.L_180:
        /*03fc*/ 	.byte	0x04, 0x12
        /*03fe*/ 	.short	(.L_182 - .L_181)
	.align		4
.L_181:
        /*0400*/ 	.word	index@(_ZN5flash44flash_bwd_dq_dk_dv_loop_seqk_parallel_kernelI23Flash_bwd_kernel_traitsILi256ELi64ELi64ELi8ELi4ELi2ELi2ELb0ELb1EN7cutlass10bfloat16_tE19Flash_kernel_traitsILi256ELi64ELi64ELi8ES3_EELb0ELb1ELb0ELb0ELb0ELb1ELb1EEEvNS_16Flash_bwd_paramsE)
        /*0404*/ 	.word	0x00000000


	//----- nvinfo : EIATTR_MIN_STACK_SIZE
	.align		4
.L_182:
        /*0408*/ 	.byte	0x04, 0x12
        /*040a*/ 	.short	(.L_184 - .L_183)
	.align		4
.L_183:
        /*040c*/ 	.word	index@(_ZN5flash44flash_bwd_dq_dk_dv_loop_seqk_parallel_kernelI23Flash_bwd_kernel_traitsILi256ELi64ELi64ELi8ELi4ELi2ELi2ELb0ELb1EN7cutlass10bfloat16_tE19Flash_kernel_traitsILi256ELi64ELi64ELi8ES3_EELb1ELb1ELb0ELb1ELb0ELb0ELb0EEEvNS_16Flash_bwd_paramsE)
        /*0410*/ 	.word	0x00000050


	//----- nvinfo : EIATTR_MIN_STACK_SIZE
	.align		4
.L_184:
        /*0414*/ 	.byte	0x04, 0x12
        /*0416*/ 	.short	(.L_186 - .L_185)
	.align		4
.L_185:
        /*0418*/ 	.word	index@(_ZN5flash44flash_bwd_dq_dk_dv_loop_seqk_parallel_kernelI23Flash_bwd_kernel_traitsILi256ELi64ELi64ELi8ELi4ELi2ELi2ELb0ELb1EN7cutlass10bfloat16_tE19Flash_kernel_traitsILi256ELi64ELi64ELi8ES3_EELb0ELb1ELb0ELb1ELb0ELb0ELb1EEEvNS_16Flash_bwd_paramsE)
        /*041c*/ 	.word	0x00000040


	//----- nvinfo : EIATTR_MIN_STACK_SIZE
	.align		4
.L_186:
        /*0420*/ 	.byte	0x04, 0x12
        /*0422*/ 	.short	(.L_188 - .L_187)
	.align		4
.L_187:
        /*0424*/ 	.word	index@(_ZN5flash25flash_bwd_dot_do_o_kernelILb0E23Flash_bwd_kernel_traitsILi256ELi64ELi64ELi8ELi4ELi2ELi2ELb0ELb1EN7cutlass10bfloat16_tE19Flash_kernel_traitsILi256ELi64ELi64ELi8ES3_EEEEvNS_16Flash_bwd_paramsE)
        /*0428*/ 	.word	0x00000000


	//----- nvinfo : EIATTR_MIN_STACK_SIZE
	.align		4
.L_188:
        /*042c*/ 	.byte	0x04, 0x12
        /*042e*/ 	.short	(.L_190 - .L_189)
	.align		4
.L_189:
        /*0430*/ 	.word	index@(_ZN5flash25flash_bwd_dot_do_o_kernelILb1E23Flash_bwd_kernel_traitsILi256ELi64ELi64ELi8ELi4ELi2ELi2ELb0ELb1EN7cutlass10bfloat16_tE19Flash_kernel_traitsILi256ELi64ELi64ELi8ES3_EEEEvNS_16Flash_bwd_paramsE)
        /*0434*/ 	.word	0x00000000


	//----- nvinfo : EIATTR_MIN_STACK_SIZE
	.align		4
.L_190:
        /*0438*/ 	.byte	0x04, 0x12
        /*043a*/ 	.short	(.L_192 - .L_191)
	.align		4
.L_191:
        /*043c*/ 	.word	index@(_ZN5flash27flash_bwd_convert_dq_kernelI23Flash_bwd_kernel_traitsILi256ELi64ELi64ELi8ELi4ELi2ELi2ELb0ELb0EN7cutlass10bfloat16_tE19Flash_kernel_traitsILi256ELi64ELi64ELi8ES3_EEEEvNS_16Flash_bwd_paramsEi)
        /*0440*/ 	.word	0x00000000


	//----- nvinfo : EIATTR_MIN_STACK_SIZE
	.align		4
.L_192:
        /*0444*/ 	.byte	0x04, 0x12
        /*0446*/ 	.short	(.L_194 - .L_193)
	.align		4
.L_193:
        /*0448*/ 	.word	index@(_ZN5flash44flash_bwd_dq_dk_dv_loop_seqk_parallel_kernelI23Flash_bwd_kernel_traitsILi256ELi64ELi64ELi8ELi4ELi2ELi2ELb0ELb0EN7cutlass10bfloat16_tE19Flash_kernel_traitsILi256ELi64ELi64ELi8ES3_EELb1ELb1ELb0ELb0ELb0ELb0ELb0EEEvNS_16Flash_bwd_paramsE)
        /*044c*/ 	.word	0x00000068


	//----- nvinfo : EIATTR_MIN_STACK_SIZE
	.align		4
.L_194:
        /*0450*/ 	.byte	0x04, 0x12
        /*0452*/ 	.short	(.L_196 - .L_195)
	.align		4
.L_195:
        /*0454*/ 	.word	index@(_ZN5flash44flash_bwd_dq_dk_dv_loop_seqk_parallel_kernelI23Flash_bwd_kernel_traitsILi256ELi64ELi64ELi8ELi4ELi2ELi2ELb0ELb0EN7cutlass10bfloat16_tE19Flash_kernel_traitsILi256ELi64ELi64ELi8ES3_EELb0ELb1ELb0ELb0ELb0ELb0ELb1EEEvNS_16Flash_bwd_paramsE)
        /*0458*/ 	.word	0x00000060


	//----- nvinfo : EIATTR_MIN_STACK_SIZE
	.align		4
.L_196:
        /*045c*/ 	.byte	0x04, 0x12
        /*045e*/ 	.short	(.L_198 - .L_197)
	.align		4
.L_197:
        /*0460*/ 	.word	index@(_ZN5flash44flash_bwd_dq_dk_dv_loop_seqk_parallel_kernelI23Flash_bwd_kernel_traitsILi256ELi64ELi64ELi8ELi4ELi2ELi2ELb0ELb0EN7cutlass10bfloat16_tE19Flash_kernel_traitsILi256ELi64ELi64ELi8ES3_EELb1ELb1ELb0ELb0ELb0ELb1ELb0EEEvNS_16Flash_bwd_paramsE)
        /*0464*/ 	.word	0x00000058


	//----- nvinfo : EIATTR_MIN_STACK_SIZE
	.align		4
.L_198:
        /*0468*/ 	.byte	0x04, 0x12
        /*046a*/ 	.short	(.L_200 - .L_199)
	.align		4
.L_199:
        /*046c*/ 	.word	index@(_ZN5flash44flash_bwd_dq_dk_dv_loop_seqk_parallel_kernelI23Flash_bwd_kernel_traitsILi256ELi64ELi64ELi8ELi4ELi2ELi2ELb0ELb0EN7cutlass10bfloat16_tE19Flash_kernel_traitsILi256ELi64ELi64ELi8ES3_EELb0ELb1ELb0ELb0ELb0ELb1ELb1EEEvNS_16Flash_bwd_paramsE)
        /*0470*/ 	.word	0x00000058


	//----- nvinfo : EIATTR_MIN_STACK_SIZE
	.align		4
.L_200:
        /*0474*/ 	.byte	0x04, 0x12
        /*0476*/ 	.short	(.L_202 - .L_201)
	.align		4
.L_201:
        /*0478*/ 	.word	index@(_ZN5flash44flash_bwd_dq_dk_dv_loop_seqk_parallel_kernelI23Flash_bwd_kernel_traitsILi256ELi64ELi64ELi8ELi4ELi2ELi2ELb0ELb0EN7cutlass10bfloat16_tE19Flash_kernel_traitsILi256ELi64ELi64ELi8ES3_EELb1ELb1ELb0ELb1ELb0ELb0ELb0EEEvNS_16Flash_bwd_paramsE)
        /*047c*/ 	.word	0x000000b0


	//----- nvinfo : EIATTR_MIN_STACK_SIZE
	.align		4
.L_202:
        /*0480*/ 	.byte	0x04, 0x12
        /*0482*/ 	.short	(.L_204 - .L_203)
	.align		4
.L_203:
        /*0484*/ 	.word	index@(_ZN5flash44flash_bwd_dq_dk_dv_loop_seqk_parallel_kernelI23Flash_bwd_kernel_traitsILi256ELi64ELi64ELi8ELi4ELi2ELi2ELb0ELb0EN7cutlass10bfloat16_tE19Flash_kernel_traitsILi256ELi64ELi64ELi8ES3_EELb0ELb1ELb0ELb1ELb0ELb0ELb1EEEvNS_16Flash_bwd_paramsE)
        /*0488*/ 	.word	0x000000a0


	//----- nvinfo : EIATTR_MIN_STACK_SIZE
	.align		4
.L_204:
        /*048c*/ 	.byte	0x04, 0x12
        /*048e*/ 	.short	(.L_206 - .L_205)
	.align		4
.L_205:
        /*0490*/ 	.word	index@(_ZN5flash25flash_bwd_dot_do_o_kernelILb0E23Flash_bwd_kernel_traitsILi256ELi64ELi64ELi8ELi4ELi2ELi2ELb0ELb0EN7cutlass10bfloat16_tE19Flash_kernel_traitsILi256ELi64ELi64ELi8ES3_EEEEvNS_16Flash_bwd_paramsE)
        /*0494*/ 	.word	0x00000000


	//----- nvinfo : EIATTR_MIN_STACK_SIZE
	.align		4
.L_206:
        /*0498*/ 	.byte	0x04, 0x12
        /*049a*/ 	.short	(.L_208 - .L_207)
	.align		4
.L_207:
        /*049c*/ 	.word	index@(_ZN5flash25flash_bwd_dot_do_o_kernelILb1E23Flash_bwd_kernel_traitsILi256ELi64ELi64ELi8ELi4ELi2ELi2ELb0ELb0EN7cutlass10bfloat16_tE19Flash_kernel_traitsILi256ELi64ELi64ELi8ES3_EEEEvNS_16Flash_bwd_paramsE)
        /*04a0*/ 	.word	0x00000000
.L_208:


//--------------------- .nv.info._ZN5flash27flash_bwd_convert_dq_kernelI23Flash_bwd_kernel_traitsILi256ELi64ELi32ELi8ELi4ELi1ELi2ELb1ELb1EN7cutlass10bfloat16_tE19Flash_kernel_traitsILi256ELi64ELi32ELi8ES3_EEEEvNS_16Flash_bwd_paramsEi --------------------------
	.section	.nv.info._ZN5flash27flash_bwd_convert_dq_kernelI23Flash_bwd_kernel_traitsILi256ELi64ELi32ELi8ELi4ELi1ELi2ELb1ELb1EN7cutlass10bfloat16_tE19Flash_kernel_traitsILi256ELi64ELi32ELi8ES3_EEEEvNS_16Flash_bwd_paramsEi,"",@"SHT_CUDA_INFO"
	.sectionflags	@""
	.align	4


	//----- nvinfo : EIATTR_CUDA_API_VERSION
	.align		4
        /*0000*/ 	.byte	0x04, 0x37
        /*0002*/ 	.short	(.L_210 - .L_209)
.L_209:
        /*0004*/ 	.word	0x00000082


	//----- nvinfo : EIATTR_SW2861232_WAR
	.align		4
.L_210:
        /*0008*/ 	.byte	0x01, 0x35
	.zero		2


	//----- nvinfo : EIATTR_PARAM_CBANK
	.align		4
        /*000c*/ 	.byte	0x04, 0x0a
        /*000e*/ 	.short	(.L_212 - .L_211)
	.align		4
.L_211:
        /*0010*/ 	.word	index@(.nv.constant0._ZN5flash27flash_bwd_convert_dq_kernelI23Flash_bwd_kernel_traitsILi256ELi64ELi32ELi8ELi4ELi1ELi2ELb1ELb1EN7cutlass10bfloat16_tE19Flash_kernel_traitsILi256ELi64ELi32ELi8ES3_EEEEvNS_16Flash_bwd_paramsEi)
        /*0014*/ 	.short	0x0160
        /*0016*/ 	.short	0x0284


	//----- nvinfo : EIATTR_CBANK_PARAM_SIZE
	.align		4
.L_212:
        /*0018*/ 	.byte	0x03, 0x19
        /*001a*/ 	.short	0x0284


	//----- nvinfo : EIATTR_KPARAM_INFO
	.align		4
        /*001c*/ 	.byte	0x04, 0x17
        /*001e*/ 	.short	(.L_214 - .L_213)
.L_213:
        /*0020*/ 	.word	0x00000000
        /*0024*/ 	.short	0x0001
        /*0026*/ 	.short	0x0280
        /*0028*/ 	.byte	0x00, 0xf0, 0x11, 0x00


	//----- nvinfo : EIATTR_KPARAM_INFO
	.align		4
.L_214:
        /*002c*/ 	.byte	0x04, 0x17
        /*002e*/ 	.short	(.L_216 - .L_215)
.L_215:
        /*0030*/ 	.word	0x00000000
        /*0034*/ 	.short	0x0000
        /*0036*/ 	.short	0x0000
        /*0038*/ 	.byte	0x00, 0xf0, 0x01, 0x0a


	//----- nvinfo : EIATTR_MAXREG_COUNT
	.align		4
.L_216:
        /*003c*/ 	.byte	0x03, 0x1b
        /*003e*/ 	.short	0x00ff


	//----- nvinfo : EIATTR_NUM_BARRIERS
	.align		4
        /*0040*/ 	.byte	0x02, 0x4c
        /*0042*/ 	.byte	0x01
	.zero		1


	//----- nvinfo : EIATTR_MERCURY_ISA_VERSION
	.align		4
        /*0044*/ 	.byte	0x03, 0x5f
        /*0046*/ 	.short	0x0000


	//----- nvinfo : EIATTR_EXIT_INSTR_OFFSETS
	.align		4
        /*0048*/ 	.byte	0x04, 0x1c
        /*004a*/ 	.short	(.L_218 - .L_217)


	//   ....[0]....
.L_217:
        /*004c*/ 	.word	0x00000170


	//   ....[1]....
        /*0050*/ 	.word	0x000021b0


	//   ....[2]....
        /*0054*/ 	.word	0x000022d0


	//   ....[3]....
        /*0058*/ 	.word	0x000022f0


	//----- nvinfo : EIATTR_CTAIDZ_USED
	.align		4
.L_218:
        /*005c*/ 	.byte	0x01, 0x04
	.zero		2


	//----- nvinfo : EIATTR_CRS_STACK_SIZE
	.align		4
        /*0060*/ 	.byte	0x04, 0x1e
        /*0062*/ 	.short	(.L_220 - .L_219)
.L_219:
        /*0064*/ 	.word	0x00000000
.L_220:


//--------------------- .nv.info._ZN5flash44flash_bwd_dq_dk_dv_loop_seqk_parallel_kernelI23Flash_bwd_kernel_traitsILi256ELi64ELi32ELi8ELi4ELi1ELi2ELb1ELb1EN7cutlass10bfloat16_tE19Flash_kernel_traitsILi256ELi64ELi32ELi8ES3_EELb0ELb1ELb0ELb0ELb0ELb0ELb0EEEvNS_16Flash_bwd_paramsE --------------------------
	.section	.nv.info._ZN5flash44flash_bwd_dq_dk_dv_loop_seqk_parallel_kernelI23Flash_bwd_kernel_traitsILi256ELi64ELi32ELi8ELi4ELi1ELi2ELb1ELb1EN7cutlass10bfloat16_tE19Flash_kernel_traitsILi256ELi64ELi32ELi8ES3_EELb0ELb1ELb0ELb0ELb0ELb0ELb0EEEvNS_16Flash_bwd_paramsE,"",@"SHT_CUDA_INFO"
	.sectionflags	@""
	.align	4


	//----- nvinfo : EIATTR_CUDA_API_VERSION
	.align		4
        /*0000*/ 	.byte	0x04, 0x37
        /*0002*/ 	.short	(.L_222 - .L_221)
.L_221:
        /*0004*/ 	.word	0x00000082


	//----- nvinfo : EIATTR_SW2861232_WAR
	.align		4
.L_222:
        /*0008*/ 	.byte	0x01, 0x35
	.zero		2


	//----- nvinfo : EIATTR_PARAM_CBANK
	.align		4
        /*000c*/ 	.byte	0x04, 0x0a
        /*000e*/ 	.short	(.L_224 - .L_223)
	.align		4
.L_223:
        /*0010*/ 	.word	index@(.nv.constant0._ZN5flash44flash_bwd_dq_dk_dv_loop_seqk_parallel_kernelI23Flash_bwd_kernel_traitsILi256ELi64ELi32ELi8ELi4ELi1ELi2ELb1ELb1EN7cutlass10bfloat16_tE19Flash_kernel_traitsILi256ELi64ELi32ELi8ES3_EELb0ELb1ELb0ELb0ELb0ELb0ELb0EEEvNS_16Flash_bwd_paramsE)
        /*0014*/ 	.short	0x0160
        /*0016*/ 	.short	0x0280


	//----- nvinfo : EIATTR_CBANK_PARAM_SIZE
	.align		4
.L_224:
        /*0018*/ 	.byte	0x03, 0x19
        /*001a*/ 	.short	0x0280


	//----- nvinfo : EIATTR_KPARAM_INFO
	.align		4
        /*001c*/ 	.byte	0x04, 0x17
        /*001e*/ 	.short	(.L_226 - .L_225)
.L_225:
        /*0020*/ 	.word	0x00000000
        /*0024*/ 	.short	0x0000
        /*0026*/ 	.short	0x0000
        /*0028*/ 	.byte	0x00, 0xf0, 0x01, 0x0a


	//----- nvinfo : EIATTR_MAXREG_COUNT
	.align		4
.L_226:
        /*002c*/ 	.byte	0x03, 0x1b
        /*002e*/ 	.short	0x00ff


	//----- nvinfo : EIATTR_NUM_BARRIERS
	.align		4
        /*0030*/ 	.byte	0x02, 0x4c
        /*0032*/ 	.byte	0x01
	.zero		1


	//----- nvinfo : EIATTR_ANNOTATIONS
	.align		4
        /*0034*/ 	.byte	0x04, 0x55
        /*0036*/ 	.short	(.L_228 - .L_227)


	//   ....[0]....
.L_227:
        /*0038*/ 	.word	0x00000001
        /*003c*/ 	.byte	0x20, 0x08, 0x00, 0x00, 0x01, 0x00, 0x00, 0x00, 0xc0, 0x0b, 0x00, 0x00, 0x01, 0x00, 0x00, 0x00
        /*004c*/ 	.byte	0x90, 0x0c, 0x00, 0x00, 0x01, 0x00, 0x00, 0x00, 0x70, 0x34, 0x00, 0x00, 0x01, 0x00, 0x00, 0x00
        /*005c*/ 	.byte	0x80, 0x39, 0x00, 0x00, 0x01, 0x00, 0x00, 0x00, 0xb0, 0x3c, 0x00, 0x00, 0x01, 0x00, 0x00, 0x00
        /*006c*/ 	.byte	0xd0, 0x3c, 0x00, 0x00, 0x01, 0x00, 0x00, 0x00, 0x90, 0x69, 0x00, 0x00


	//----- nvinfo : EIATTR_MERCURY_ISA_VERSION
	.align		4
.L_228:
        /*0078*/ 	.byte	0x03, 0x5f
        /*007a*/ 	.short	0x0000


	//----- nvinfo : EIATTR_EXIT_INSTR_OFFSETS
	.align		4
        /*007c*/ 	.byte	0x04, 0x1c
        /*007e*/ 	.short	(.L_230 - .L_229)


	//   ....[0]....
.L_229:
        /*0080*/ 	.word	0x000000b0


	//   ....[1]....
        /*0084*/ 	.word	0x000077b0


	//----- nvinfo : EIATTR_CTAIDZ_USED
	.align		4
.L_230:
        /*0088*/ 	.byte	0x01, 0x04
	.zero		2


	//----- nvinfo : EIATTR_CRS_STACK_SIZE
	.align		4
        /*008c*/ 	.byte	0x04, 0x1e
        /*008e*/ 	.short	(.L_232 - .L_231)
.L_231:
        /*0090*/ 	.word	0x00000000
.L_232:


//--------------------- .nv.info._ZN5flash44flash_bwd_dq_dk_dv_loop_seqk_parallel_kernelI23Flash_bwd_kernel_traitsILi256ELi64ELi32ELi8ELi4ELi1ELi2ELb1ELb1EN7cutlass10bfloat16_tE19Flash_kernel_traitsILi256ELi64ELi32ELi8ES3_EELb0ELb1ELb0ELb0ELb0ELb0ELb1EEEvNS_16Flash_bwd_paramsE --------------------------
	.section	.nv.info._ZN5flash44flash_bwd_dq_dk_dv_loop_seqk_parallel_kernelI23Flash_bwd_kernel_traitsILi256ELi64ELi32ELi8ELi4ELi1ELi2ELb1ELb1EN7cutlass10bfloat16_tE19Flash_kernel_traitsILi256ELi64ELi32ELi8ES3_EELb0ELb1ELb0ELb0ELb0ELb0ELb1EEEvNS_16Flash_bwd_paramsE,"",@"SHT_CUDA_INFO"
	.sectionflags	@""
	.align	4


	//----- nvinfo : EIATTR_CUDA_API_VERSION
	.align		4
        /*0000*/ 	.byte	0x04, 0x37
        /*0002*/ 	.short	(.L_234 - .L_233)
.L_233:
        /*0004*/ 	.word	0x00000082


	//----- nvinfo : EIATTR_SW2861232_WAR
	.align		4
.L_234:
        /*0008*/ 	.byte	0x01, 0x35
	.zero		2


	//----- nvinfo : EIATTR_PARAM_CBANK
	.align		4
        /*000c*/ 	.byte	0x04, 0x0a
        /*000e*/ 	.short	(.L_236 - .L_235)
	.align		4
.L_235:
        /*0010*/ 	.word	index@(.nv.constant0._ZN5flash44flash_bwd_dq_dk_dv_loop_seqk_parallel_kernelI23Flash_bwd_kernel_traitsILi256ELi64ELi32ELi8ELi4ELi1ELi2ELb1ELb1EN7cutlass10bfloat16_tE19Flash_kernel_traitsILi256ELi64ELi32ELi8ES3_EELb0ELb1ELb0ELb0ELb0ELb0ELb1EEEvNS_16Flash_bwd_paramsE)
        /*0014*/ 	.short	0x0160
        /*0016*/ 	.short	0x0280


	//----- nvinfo : EIATTR_CBANK_PARAM_SIZE
	.align		4
.L_236:
        /*0018*/ 	.byte	0x03, 0x19
        /*001a*/ 	.short	0x0280


	//----- nvinfo : EIATTR_KPARAM_INFO
	.align		4
        /*001c*/ 	.byte	0x04, 0x17
        /*001e*/ 	.short	(.L_238 - .L_237)
.L_237:
        /*0020*/ 	.word	0x00000000
        /*0024*/ 	.short	0x0000
        /*0026*/ 	.short	0x0000
        /*0028*/ 	.byte	0x00, 0xf0, 0x01, 0x0a


	//----- nvinfo : EIATTR_MAXREG_COUNT
	.align		4
.L_238:
        /*002c*/ 	.byte	0x03, 0x1b
        /*002e*/ 	.short	0x00ff


	//----- nvinfo : EIATTR_NUM_BARRIERS
	.align		4
        /*0030*/ 	.byte	0x02, 0x4c
        /*0032*/ 	.byte	0x01
	.zero		1


	//----- nvinfo : EIATTR_ANNOTATIONS
	.align		4
        /*0034*/ 	.byte	0x04, 0x55
        /*0036*/ 	.short	(.L_240 - .L_239)


	//   ....[0]....
.L_239:
        /*0038*/ 	.word	0x00000001
        /*003c*/ 	.byte	0x20, 0x08, 0x00, 0x00, 0x01, 0x00, 0x00, 0x00, 0xc0, 0x0b, 0x00, 0x00, 0x01, 0x00, 0x00, 0x00
        /*004c*/ 	.byte	0x90, 0x0c, 0x00, 0x00, 0x01, 0x00, 0x00, 0x00, 0x70, 0x34, 0x00, 0x00, 0x01, 0x00, 0x00, 0x00
        /*005c*/ 	.byte	0x80, 0x39, 0x00, 0x00, 0x01, 0x00, 0x00, 0x00, 0xd0, 0x3c, 0x00, 0x00, 0x01, 0x00, 0x00, 0x00
        /*006c*/ 	.byte	0x00, 0x3d, 0x00, 0x00, 0x01, 0x00, 0x00, 0x00, 0xb0, 0x6c, 0x00, 0x00


	//----- nvinfo : EIATTR_MERCURY_ISA_VERSION
	.align		4
.L_240:
        /*0078*/ 	.byte	0x03, 0x5f
        /*007a*/ 	.short	0x0000


	//----- nvinfo : EIATTR_EXIT_INSTR_OFFSETS
	.align		4
        /*007c*/ 	.byte	0x04, 0x1c
        /*007e*/ 	.short	(.L_242 - .L_241)


	//   ....[0]....
.L_241:
        /*0080*/ 	.word	0x000000b0


	//   ....[1]....
        /*0084*/ 	.word	0x00007ad0


	//----- nvinfo : EIATTR_CTAIDZ_USED
	.align		4
.L_242:
        /*0088*/ 	.byte	0x01, 0x04
	.zero		2


	//----- nvinfo : EIATTR_CRS_STACK_SIZE
	.align		4
        /*008c*/ 	.byte	0x04, 0x1e
        /*008e*/ 	.short	(.L_244 - .L_243)
.L_243:
        /*0090*/ 	.word	0x00000000
.L_244:


//--------------------- .nv.info._ZN5flash44flash_bwd_dq_dk_dv_loop_seqk_parallel_kernelI23Flash_bwd_kernel_traitsILi256ELi64ELi32ELi8ELi4ELi1ELi2ELb1ELb1EN7cutlass10bfloat16_tE19Flash_kernel_traitsILi256ELi64ELi32ELi8ES3_EELb0ELb1ELb0ELb0ELb0ELb1ELb0EEEvNS_16Flash_bwd_paramsE --------------------------
	.section	.nv.info._ZN5flash44flash_bwd_dq_dk_dv_loop_seqk_parallel_kernelI23Flash_bwd_kernel_traitsILi256ELi64ELi32ELi8ELi4ELi1ELi2ELb1ELb1EN7cutlass10bfloat16_tE19Flash_kernel_traitsILi256ELi64ELi32ELi8ES3_EELb0ELb1ELb0ELb0ELb0ELb1ELb0EEEvNS_16Flash_bwd_paramsE,"",@"SHT_CUDA_INFO"
	.sectionflags	@""
	.align	4


	//----- nvinfo : EIATTR_CUDA_API_VERSION
	.align		4
        /*0000*/ 	.byte	0x04, 0x37
        /*0002*/ 	.short	(.L_246 - .L_245)
.L_245:
        /*0004*/ 	.word	0x00000082


	//----- nvinfo : EIATTR_SW2861232_WAR
	.align		4
.L_246:
        /*0008*/ 	.byte	0x01, 0x35
	.zero		2


	//----- nvinfo : EIATTR_PARAM_CBANK
	.align		4
        /*000c*/ 	.byte	0x04, 0x0a
        /*000e*/ 	.short	(.L_248 - .L_247)
	.align		4
.L_247:
        /*0010*/ 	.word	index@(.nv.constant0._ZN5flash44flash_bwd_dq_dk_dv_loop_seqk_parallel_kernelI23Flash_bwd_kernel_traitsILi256ELi64ELi32ELi8ELi4ELi1ELi2ELb1ELb1EN7cutlass10bfloat16_tE19Flash_kernel_traitsILi256ELi64ELi32ELi8ES3_EELb0ELb1ELb0ELb0ELb0ELb1ELb0EEEvNS_16Flash_bwd_paramsE)
        /*0014*/ 	.short	0x0160
        /*0016*/ 	.short	0x0280


	//----- nvinfo : EIATTR_CBANK_PARAM_SIZE
	.align		4
.L_248:
        /*0018*/ 	.byte	0x03, 0x19
        /*001a*/ 	.short	0x0280


	//----- nvinfo : EIATTR_KPARAM_INFO
	.align		4
        /*001c*/ 	.byte	0x04, 0x17
        /*001e*/ 	.short	(.L_250 - .L_249)
.L_249:
        /*0020*/ 	.word	0x00000000
        /*0024*/ 	.short	0x0000
        /*0026*/ 	.short	0x0000
        /*0028*/ 	.byte	0x00, 0xf0, 0x01, 0x0a


	//----- nvinfo : EIATTR_MAXREG_COUNT
	.align		4
.L_250:
        /*002c*/ 	.byte	0x03, 0x1b
        /*002e*/ 	.short	0x00ff


	//----- nvinfo : EIATTR_NUM_BARRIERS
	.align		4
        /*0030*/ 	.byte	0x02, 0x4c
        /*0032*/ 	.byte	0x01
	.zero		1


	//----- nvinfo : EIATTR_ANNOTATIONS
	.align		4
        /*0034*/ 	.byte	0x04, 0x55
        /*0036*/ 	.short	(.L_252 - .L_251)


	//   ....[0]....
.L_251:
        /*0038*/ 	.word	0x00000001
        /*003c*/ 	.byte	0xe0, 0x03, 0x00, 0x00, 0x01, 0x00, 0x00, 0x00, 0x80, 0x07, 0x00, 0x00, 0x01, 0x00, 0x00, 0x00
        /*004c*/ 	.byte	0x40, 0x08, 0x00, 0x00, 0x01, 0x00, 0x00, 0x00, 0x40, 0x0b, 0x00, 0x00, 0x01, 0x00, 0x00, 0x00
        /*005c*/ 	.byte	0x80, 0x19, 0x00, 0x00, 0x01, 0x00, 0x00, 0x00, 0x90, 0x19, 0x00, 0x00, 0x01, 0x00, 0x00, 0x00
        /*006c*/ 	.byte	0xc0, 0x19, 0x00, 0x00, 0x01, 0x00, 0x00, 0x00, 0x80, 0x1d, 0x00, 0x00, 0x01, 0x00, 0x00, 0x00
        /*007c*/ 	.byte	0xa0, 0x23, 0x00, 0x00, 0x01, 0x00, 0x00, 0x00, 0xf0, 0x2d, 0x00, 0x00, 0x01, 0x00, 0x00, 0x00
        /*008c*/ 	.byte	0x40, 0x2f, 0x00, 0x00, 0x01, 0x00, 0x00, 0x00, 0x70, 0x2f, 0x00, 0x00, 0x01, 0x00, 0x00, 0x00
        /*009c*/ 	.byte	0x30, 0x60, 0x00, 0x00


	//----- nvinfo : EIATTR_MERCURY_ISA_VERSION
	.align		4
.L_252:
        /*00a0*/ 	.byte	0x03, 0x5f
        /*00a2*/ 	.short	0x0000


	//----- nvinfo : EIATTR_EXIT_INSTR_OFFSETS
	.align		4
        /*00a4*/ 	.byte	0x04, 0x1c
        /*00a6*/ 	.short	(.L_254 - .L_253)


	//   ....[0]....
.L_253:
        /*00a8*/ 	.word	0x000000b0


	//   ....[1]....
        /*00ac*/ 	.word	0x00006420


	//----- nvinfo : EIATTR_CTAIDZ_USED
	.align		4
.L_254:
        /*00b0*/ 	.byte	0x01, 0x04
	.zero		2


	//----- nvinfo : EIATTR_CRS_STACK_SIZE
	.align		4
        /*00b4*/ 	.byte	0x04, 0x1e
        /*00b6*/ 	.short	(.L_256 - .L_255)
.L_255:
        /*00b8*/ 	.word	0x00000000
.L_256:


//--------------------- .nv.info._ZN5flash44flash_bwd_dq_dk_dv_loop_seqk_parallel_kernelI23Flash_bwd_kernel_traitsILi256ELi64ELi32ELi8ELi4ELi1ELi2ELb1ELb1EN7cutlass10bfloat16_tE19Flash_kernel_traitsILi256ELi64ELi32ELi8ES3_EELb0ELb1ELb0ELb0ELb0ELb1ELb1EEEvNS_16Flash_bwd_paramsE --------------------------
	.section	.nv.info._ZN5flash44flash_bwd_dq_dk_dv_loop_seqk_parallel_kernelI23Flash_bwd_kernel_traitsILi256ELi64ELi32ELi8ELi4ELi1ELi2ELb1ELb1EN7cutlass10bfloat16_tE19Flash_kernel_traitsILi256ELi64ELi32ELi8ES3_EELb0ELb1ELb0ELb0ELb0ELb1ELb1EEEvNS_16Flash_bwd_paramsE,"",@"SHT_CUDA_INFO"
	.sectionflags	@""
	.align	4


	//----- nvinfo : EIATTR_CUDA_API_VERSION
	.align		4
        /*0000*/ 	.byte	0x04, 0x37
        /*0002*/ 	.short	(.L_258 - .L_257)
.L_257:
        /*0004*/ 	.word	0x00000082


	//----- nvinfo : EIATTR_SW2861232_WAR
	.align		4
.L_258:
        /*0008*/ 	.byte	0x01, 0x35
	.zero		2


	//----- nvinfo : EIATTR_PARAM_CBANK
	.align		4
        /*000c*/ 	.byte	0x04, 0x0a
        /*000e*/ 	.short	(.L_260 - .L_259)
	.align		4
.L_259:
        /*0010*/ 	.word	index@(.nv.constant0._ZN5flash44flash_bwd_dq_dk_dv_loop_seqk_parallel_kernelI23Flash_bwd_kernel_traitsILi256ELi64ELi32ELi8ELi4ELi1ELi2ELb1ELb1EN7cutlass10bfloat16_tE19Flash_kernel_traitsILi256ELi64ELi32ELi8ES3_EELb0ELb1ELb0ELb0ELb0ELb1ELb1EEEvNS_16Flash_bwd_paramsE)
        /*0014*/ 	.short	0x0160
        /*0016*/ 	.short	0x0280


	//----- nvinfo : EIATTR_CBANK_PARAM_SIZE
	.align		4
.L_260:
        /*0018*/ 	.byte	0x03, 0x19
        /*001a*/ 	.short	0x0280


	//----- nvinfo : EIATTR_KPARAM_INFO
	.align		4
        /*001c*/ 	.byte	0x04, 0x17
        /*001e*/ 	.short	(.L_262 - .L_261)
.L_261:
        /*0020*/ 	.word	0x00000000
        /*0024*/ 	.short	0x0000
        /*0026*/ 	.short	0x0000
        /*0028*/ 	.byte	0x00, 0xf0, 0x01, 0x0a


	//----- nvinfo : EIATTR_MAXREG_COUNT
	.align		4
.L_262:
        /*002c*/ 	.byte	0x03, 0x1b
        /*002e*/ 	.short	0x00ff


	//----- nvinfo : EIATTR_NUM_BARRIERS
	.align		4
        /*0030*/ 	.byte	0x02, 0x4c
        /*0032*/ 	.byte	0x01
	.zero		1


	//----- nvinfo : EIATTR_ANNOTATIONS
	.align		4
        /*0034*/ 	.byte	0x04, 0x55
        /*0036*/ 	.short	(.L_264 - .L_263)


	//   ....[0]....
.L_263:
        /* <DEDUP_REMOVED lines=8> */


	//----- nvinfo : EIATTR_MERCURY_ISA_VERSION
	.align		4
.L_264:
        /*00a0*/ 	.byte	0x03, 0x5f
        /*00a2*/ 	.short	0x0000


	//----- nvinfo : EIATTR_EXIT_INSTR_OFFSETS
	.align		4
        /*00a4*/ 	.byte	0x04, 0x1c
        /*00a6*/ 	.short	(.L_266 - .L_265)


	//   ....[0]....
.L_265:
        /*00a8*/ 	.word	0x000000b0


	//   ....[1]....
        /*00ac*/ 	.word	0x00006740


	//----- nvinfo : EIATTR_CTAIDZ_USED
	.align		4
.L_266:
        /*00b0*/ 	.byte	0x01, 0x04
	.zero		2


	//----- nvinfo : EIATTR_CRS_STACK_SIZE
	.align		4
        /*00b4*/ 	.byte	0x04, 0x1e
        /*00b6*/ 	.short	(.L_268 - .L_267)
.L_267:
        /*00b8*/ 	.word	0x00000000
.L_268:


//--------------------- .nv.info._ZN5flash44flash_bwd_dq_dk_dv_loop_seqk_parallel_kernelI23Flash_bwd_kernel_traitsILi256ELi64ELi32ELi8ELi4ELi1ELi2ELb1ELb1EN7cutlass10bfloat16_tE19Flash_kernel_traitsILi256ELi64ELi32ELi8ES3_EELb0ELb1ELb0ELb1ELb0ELb0ELb0EEEvNS_16Flash_bwd_paramsE --------------------------
	.section	.nv.info._ZN5flash44flash_bwd_dq_dk_dv_loop_seqk_parallel_kernelI23Flash_bwd_kernel_traitsILi256ELi64ELi32ELi8ELi4ELi1ELi2ELb1ELb1EN7cutlass10bfloat16_tE19Flash_kernel_traitsILi256ELi64ELi32ELi8ES3_EELb0ELb1ELb0ELb1ELb0ELb0ELb0EEEvNS_16Flash_bwd_paramsE,"",@"SHT_CUDA_INFO"
	.sectionflags	@""
	.align	4


	//----- nvinfo : EIATTR_CUDA_API_VERSION
	.align		4
        /*0000*/ 	.byte	0x04, 0x37
        /*0002*/ 	.short	(.L_270 - .L_269)
.L_269:
        /*0004*/ 	.word	0x00000082


	//----- nvinfo : EIATTR_SW2861232_WAR
	.align		4
.L_270:
        /*0008*/ 	.byte	0x01, 0x35
	.zero		2


	//----- nvinfo : EIATTR_PARAM_CBANK
	.align		4
        /*000c*/ 	.byte	0x04, 0x0a
        /*000e*/ 	.short	(.L_272 - .L_271)
	.align		4
.L_271:
        /*0010*/ 	.word	index@(.nv.constant0._ZN5flash44flash_bwd_dq_dk_dv_loop_seqk_parallel_kernelI23Flash_bwd_kernel_traitsILi256ELi64ELi32ELi8ELi4ELi1ELi2ELb1ELb1EN7cutlass10bfloat16_tE19Flash_kernel_traitsILi256ELi64ELi32ELi8ES3_EELb0ELb1ELb0ELb1ELb0ELb0ELb0EEEvNS_16Flash_bwd_paramsE)
        /*0014*/ 	.short	0x0160
        /*0016*/ 	.short	0x0280


	//----- nvinfo : EIATTR_CBANK_PARAM_SIZE
	.align		4
.L_272:
        /*0018*/ 	.byte	0x03, 0x19
        /*001a*/ 	.short	0x0280


	//----- nvinfo : EIATTR_KPARAM_INFO
	.align		4
        /*001c*/ 	.byte	0x04, 0x17
        /*001e*/ 	.short	(.L_274 - .L_273)
.L_273:
        /*0020*/ 	.word	0x00000000
        /*0024*/ 	.short	0x0000
        /*0026*/ 	.short	0x0000
        /*0028*/ 	.byte	0x00, 0xf0, 0x01, 0x0a


	//----- nvinfo : EIATTR_MAXREG_COUNT
	.align		4
.L_274:
        /*002c*/ 	.byte	0x03, 0x1b
        /*002e*/ 	.short	0x00ff


	//----- nvinfo : EIATTR_NUM_BARRIERS
	.align		4
        /*0030*/ 	.byte	0x02, 0x4c
        /*0032*/ 	.byte	0x01
	.zero		1


	//----- nvinfo : EIATTR_ANNOTATIONS
	.align		4
        /*0034*/ 	.byte	0x04, 0x55
        /*0036*/ 	.short	(.L_276 - .L_275)


	//   ....[0]....
.L_275:
        /*0038*/ 	.word	0x00000001
        /*003c*/ 	.byte	0x40, 0x0b, 0x00, 0x00, 0x01, 0x00, 0x00, 0x00, 0x00, 0x0c, 0x00, 0x00, 0x01, 0x00, 0x00, 0x00
        /*004c*/ 	.byte	0x30, 0x0c, 0x00, 0x00, 0x01, 0x00, 0x00, 0x00, 0x90, 0x0c, 0x00, 0x00, 0x01, 0x00, 0x00, 0x00
        /*005c*/ 	.byte	0xc0, 0x0c, 0x00, 0x00, 0x01, 0x00, 0x00, 0x00, 0xe0, 0x0c, 0x00, 0x00, 0x01, 0x00, 0x00, 0x00
        /*006c*/ 	.byte	0x60, 0x34, 0x00, 0x00, 0x01, 0x00, 0x00, 0x00, 0xe0, 0x34, 0x00, 0x00, 0x01, 0x00, 0x00, 0x00
        /*007c*/ 	.byte	0x30, 0x3e, 0x00, 0x00, 0x01, 0x00, 0x00, 0x00, 0xd0, 0x3e, 0x00, 0x00, 0x01, 0x00, 0x00, 0x00
        /*008c*/ 	.byte	0xf0, 0x42, 0x00, 0x00, 0x01, 0x00, 0x00, 0x00, 0x30, 0x43, 0x00, 0x00, 0x01, 0x00, 0x00, 0x00
        /*009c*/ 	.byte	0xa0, 0x43, 0x00, 0x00, 0x01, 0x00, 0x00, 0x00, 0xe0, 0x43, 0x00, 0x00, 0x01, 0x00, 0x00, 0x00
        /*00ac*/ 	.byte	0xf0, 0x43, 0x00, 0x00, 0x01, 0x00, 0x00, 0x00, 0x60, 0x56, 0x00, 0x00, 0x01, 0x00, 0x00, 0x00
        /*00bc*/ 	.byte	0x80, 0x6c, 0x00, 0x00


	//----- nvinfo : EIATTR_MERCURY_ISA_VERSION
	.align		4
.L_276:
        /*00c0*/ 	.byte	0x03, 0x5f
        /*00c2*/ 	.short	0x0000


	//----- nvinfo : EIATTR_EXIT_INSTR_OFFSETS
	.align		4
        /*00c4*/ 	.byte	0x04, 0x1c
        /*00c6*/ 	.short	(.L_278 - .L_277)


	//   ....[0]....
.L_277:
        /*00c8*/ 	.word	0x000000b0


	//   ....[1]....
        /*00cc*/ 	.word	0x00007ab0


	//----- nvinfo : EIATTR_CTAIDZ_USED
	.align		4
.L_278:
        /*00d0*/ 	.byte	0x01, 0x04
	.zero		2


	//----- nvinfo : EIATTR_CRS_STACK_SIZE
	.align		4
        /*00d4*/ 	.byte	0x04, 0x1e
        /*00d6*/ 	.short	(.L_280 - .L_279)
.L_279:
        /*00d8*/ 	.word	0x00000000
.L_280:


//--------------------- .nv.info._ZN5flash44flash_bwd_dq_dk_dv_loop_seqk_parallel_kernelI23Flash_bwd_kernel_traitsILi256ELi64ELi32ELi8ELi4ELi1ELi2ELb1ELb1EN7cutlass10bfloat16_tE19Flash_kernel_traitsILi256ELi64ELi32ELi8ES3_EELb0ELb1ELb0ELb1ELb0ELb0ELb1EEEvNS_16Flash_bwd_paramsE --------------------------
	.section	.nv.info._ZN5flash44flash_bwd_dq_dk_dv_loop_seqk_parallel_kernelI23Flash_bwd_kernel_traitsILi256ELi64ELi32ELi8ELi4ELi1ELi2ELb1ELb1EN7cutlass10bfloat16_tE19Flash_kernel_traitsILi256ELi64ELi32ELi8ES3_EELb0ELb1ELb0ELb1ELb0ELb0ELb1EEEvNS_16Flash_bwd_paramsE,"",@"SHT_CUDA_INFO"
	.sectionflags	@""
	.align	4


	//----- nvinfo : EIATTR_CUDA_API_VERSION
	.align		4
        /*0000*/ 	.byte	0x04, 0x37
        /*0002*/ 	.short	(.L_282 - .L_281)
.L_281:
        /*0004*/ 	.word	0x00000082


	//----- nvinfo : EIATTR_SW2861232_WAR
	.align		4
.L_282:
        /*0008*/ 	.byte	0x01, 0x35
	.zero		2


	//----- nvinfo : EIATTR_PARAM_CBANK
	.align		4
        /*000c*/ 	.byte	0x04, 0x0a
        /*000e*/ 	.short	(.L_284 - .L_283)
	.align		4
.L_283:
        /*0010*/ 	.word	index@(.nv.constant0._ZN5flash44flash_bwd_dq_dk_dv_loop_seqk_parallel_kernelI23Flash_bwd_kernel_traitsILi256ELi64ELi32ELi8ELi4ELi1ELi2ELb1ELb1EN7cutlass10bfloat16_tE19Flash_kernel_traitsILi256ELi64ELi32ELi8ES3_EELb0ELb1ELb0ELb1ELb0ELb0ELb1EEEvNS_16Flash_bwd_paramsE)
        /*0014*/ 	.short	0x0160
        /*0016*/ 	.short	0x0280


	//----- nvinfo : EIATTR_CBANK_PARAM_SIZE
	.align		4
.L_284:
        /*0018*/ 	.byte	0x03, 0x19
        /*001a*/ 	.short	0x0280


	//----- nvinfo : EIATTR_KPARAM_INFO
	.align		4
        /*001c*/ 	.byte	0x04, 0x17
        /*001e*/ 	.short	(.L_286 - .L_285)
.L_285:
        /*0020*/ 	.word	0x00000000
        /*0024*/ 	.short	0x0000
        /*0026*/ 	.short	0x0000
        /*0028*/ 	.byte	0x00, 0xf0, 0x01, 0x0a


	//----- nvinfo : EIATTR_MAXREG_COUNT
	.align		4
.L_286:
        /*002c*/ 	.byte	0x03, 0x1b
        /*002e*/ 	.short	0x00ff


	//----- nvinfo : EIATTR_NUM_BARRIERS
	.align		4
        /*0030*/ 	.byte	0x02, 0x4c
        /*0032*/ 	.byte	0x01
	.zero		1


	//----- nvinfo : EIATTR_ANNOTATIONS
	.align		4
        /*0034*/ 	.byte	0x04, 0x55
        /*0036*/ 	.short	(.L_288 - .L_287)


	//   ....[0]....
.L_287:
        /* <DEDUP_REMOVED lines=10> */


	//----- nvinfo : EIATTR_MERCURY_ISA_VERSION
	.align		4
.L_288:
        /*00c0*/ 	.byte	0x03, 0x5f
        /*00c2*/ 	.short	0x0000


	//----- nvinfo : EIATTR_EXIT_INSTR_OFFSETS
	.align		4
        /*00c4*/ 	.byte	0x04, 0x1c
        /*00c6*/ 	.short	(.L_290 - .L_289)


	//   ....[0]....
.L_289:
        /*00c8*/ 	.word	0x000000b0


	//   ....[1]....
        /*00cc*/ 	.word	0x00007d40


	//----- nvinfo : EIATTR_CTAIDZ_USED
	.align		4
.L_290:
        /*00d0*/ 	.byte	0x01, 0x04
	.zero		2


	//----- nvinfo : EIATTR_CRS_STACK_SIZE
	.align		4
        /*00d4*/ 	.byte	0x04, 0x1e
        /*00d6*/ 	.short	(.L_292 - .L_291)
.L_291:
        /*00d8*/ 	.word	0x00000000
.L_292:


//--------------------- .nv.info._ZN5flash25flash_bwd_dot_do_o_kernelILb0E23Flash_bwd_kernel_traitsILi256ELi64ELi32ELi8ELi4ELi1ELi2ELb1ELb1EN7cutlass10bfloat16_tE19Flash_kernel_traitsILi256ELi64ELi32ELi8ES3_EEEEvNS_16Flash_bwd_paramsE --------------------------
	.section	.nv.info._ZN5flash25flash_bwd_dot_do_o_kernelILb0E23Flash_bwd_kernel_traitsILi256ELi64ELi32ELi8ELi4ELi1ELi2ELb1ELb1EN7cutlass10bfloat16_tE19Flash_kernel_traitsILi256ELi64ELi32ELi8ES3_EEEEvNS_16Flash_bwd_paramsE,"",@"SHT_CUDA_INFO"
	.sectionflags	@""
	.align	4


	//----- nvinfo : EIATTR_CUDA_API_VERSION
	.align		4
        /*0000*/ 	.byte	0x04, 0x37
        /*0002*/ 	.short	(.L_294 - .L_293)
.L_293:
        /*0004*/ 	.word	0x00000082


	//----- nvinfo : EIATTR_SW2861232_WAR
	.align		4
.L_294:
        /*0008*/ 	.byte	0x01, 0x35
	.zero		2


	//----- nvinfo : EIATTR_PARAM_CBANK
	.align		4
        /*000c*/ 	.byte	0x04, 0x0a
        /*000e*/ 	.short	(.L_296 - .L_295)
	.align		4
.L_295:
        /*0010*/ 	.word	index@(.nv.constant0._ZN5flash25flash_bwd_dot_do_o_kernelILb0E23Flash_bwd_kernel_traitsILi256ELi64ELi32ELi8ELi4ELi1ELi2ELb1ELb1EN7cutlass10bfloat16_tE19Flash_kernel_traitsILi256ELi64ELi32ELi8ES3_EEEEvNS_16Flash_bwd_paramsE)
        /*0014*/ 	.short	0x0160
        /*0016*/ 	.short	0x0280


	//----- nvinfo : EIATTR_CBANK_PARAM_SIZE
	.align		4
.L_296:
        /*0018*/ 	.byte	0x03, 0x19
        /*001a*/ 	.short	0x0280


	//----- nvinfo : EIATTR_KPARAM_INFO
	.align		4
        /*001c*/ 	.byte	0x04, 0x17
        /*001e*/ 	.short	(.L_298 - .L_297)
.L_297:
        /*0020*/ 	.word	0x00000000
        /*0024*/ 	.short	0x0000
        /*0026*/ 	.short	0x0000
        /*0028*/ 	.byte	0x00, 0xf0, 0x01, 0x0a


	//----- nvinfo : EIATTR_MAXREG_COUNT
	.align		4
.L_298:
        /*002c*/ 	.byte	0x03, 0x1b
        /*002e*/ 	.short	0x00ff


	//----- nvinfo : EIATTR_MERCURY_ISA_VERSION
	.align		4
        /*0030*/ 	.byte	0x03, 0x5f
        /*0032*/ 	.short	0x0000


	//----- nvinfo : EIATTR_COOP_GROUP_MASK_REGIDS
	.align		4
        /*0034*/ 	.byte	0x04, 0x29
        /*0036*/ 	.short	(.L_300 - .L_299)


	//   ....[0]....
.L_299:
        /*0038*/ 	.word	0xffffffff


	//   ....[1]....
        /*003c*/ 	.word	0xffffffff


	//   ....[2]....
        /*0040*/ 	.word	0xffffffff


	//   ....[3]....
        /*0044*/ 	.word	0xffffffff


	//   ....[4]....
        /*0048*/ 	.word	0xffffffff


	//   ....[5]....
        /*004c*/ 	.word	0xffffffff


	//----- nvinfo : EIATTR_COOP_GROUP_INSTR_OFFSETS
	.align		4
.L_300:
        /*0050*/ 	.byte	0x04, 0x28
        /*0052*/ 	.short	(.L_302 - .L_301)


	//   ....[0]....
.L_301:
        /*0054*/ 	.word	0x000018b0


	//   ....[1]....
        /*0058*/ 	.word	0x000018d0


	//   ....[2]....
        /*005c*/ 	.word	0x000018f0


	//   ....[3]....
        /*0060*/ 	.word	0x00001910


	//   ....[4]....
        /*0064*/ 	.word	0x00001940


	//   ....[5]....
        /*0068*/ 	.word	0x00001980


	//----- nvinfo : EIATTR_EXIT_INSTR_OFFSETS
	.align		4
.L_302:
        /*006c*/ 	.byte	0x04, 0x1c
        /*006e*/ 	.short	(.L_304 - .L_303)


	//   ....[0]....
.L_303:
        /*0070*/ 	.word	0x00000120


	//   ....[1]....
        /*0074*/ 	.word	0x000019e0


	//   ....[2]....
        /*0078*/ 	.word	0x00001a10


	//----- nvinfo : EIATTR_CTAIDZ_USED
	.align		4
.L_304:
        /*007c*/ 	.byte	0x01, 0x04
	.zero		2


	//----- nvinfo : EIATTR_CRS_STACK_SIZE
	.align		4
        /*0080*/ 	.byte	0x04, 0x1e
        /*0082*/ 	.short	(.L_306 - .L_305)
.L_305:
        /*0084*/ 	.word	0x00000000
.L_306:


//--------------------- .nv.info._ZN5flash25flash_bwd_dot_do_o_kernelILb1E23Flash_bwd_kernel_traitsILi256ELi64ELi32ELi8ELi4ELi1ELi2ELb1ELb1EN7cutlass10bfloat16_tE19Flash_kernel_traitsILi256ELi64ELi32ELi8ES3_EEEEvNS_16Flash_bwd_paramsE --------------------------
	.section	.nv.info._ZN5flash25flash_bwd_dot_do_o_kernelILb1E23Flash_bwd_kernel_traitsILi256ELi64ELi32ELi8ELi4ELi1ELi2ELb1ELb1EN7cutlass10bfloat16_tE19Flash_kernel_traitsILi256ELi64ELi32ELi8ES3_EEEEvNS_16Flash_bwd_paramsE,"",@"SHT_CUDA_INFO"
	.sectionflags	@""
	.align	4


	//----- nvinfo : EIATTR_CUDA_API_VERSION
	.align		4
        /*0000*/ 	.byte	0x04, 0x37
        /*0002*/ 	.short	(.L_308 - .L_307)
.L_307:
        /*0004*/ 	.word	0x00000082


	//----- nvinfo : EIATTR_SW2861232_WAR
	.align		4
.L_308:
        /*0008*/ 	.byte	0x01, 0x35
	.zero		2


	//----- nvinfo : EIATTR_PARAM_CBANK
	.align		4
        /*000c*/ 	.byte	0x04, 0x0a
        /*000e*/ 	.short	(.L_310 - .L_309)
	.align		4
.L_309:
        /*0010*/ 	.word	index@(.nv.constant0._ZN5flash25flash_bwd_dot_do_o_kernelILb1E23Flash_bwd_kernel_traitsILi256ELi64ELi32ELi8ELi4ELi1ELi2ELb1ELb1EN7cutlass10bfloat16_tE19Flash_kernel_traitsILi256ELi64ELi32ELi8ES3_EEEEvNS_16Flash_bwd_paramsE)
        /*0014*/ 	.short	0x0160
        /*0016*/ 	.short	0x0280


	//----- nvinfo : EIATTR_CBANK_PARAM_SIZE
	.align		4
.L_310:
        /*0018*/ 	.byte	0x03, 0x19
        /*001a*/ 	.short	0x0280


	//----- nvinfo : EIATTR_KPARAM_INFO
	.align		4
        /*001c*/ 	.byte	0x04, 0x17
        /*001e*/ 	.short	(.L_312 - .L_311)
.L_311:
        /*0020*/ 	.word	0x00000000
        /*0024*/ 	.short	0x0000
        /*0026*/ 	.short	0x0000
        /*0028*/ 	.byte	0x00, 0xf0, 0x01, 0x0a


	//----- nvinfo : EIATTR_MAXREG_COUNT
	.align		4
.L_312:
        /*002c*/ 	.byte	0x03, 0x1b
        /*002e*/ 	.short	0x00ff


	//----- nvinfo : EIATTR_MERCURY_ISA_VERSION
	.align		4
        /*0030*/ 	.byte	0x03, 0x5f
        /*0032*/ 	.short	0x0000


	//----- nvinfo : EIATTR_COOP_GROUP_MASK_REGIDS
	.align		4
        /*0034*/ 	.byte	0x04, 0x29
        /*0036*/ 	.short	(.L_314 - .L_313)


	//   ....[0]....
.L_313:
        /*0038*/ 	.word	0xffffffff


	//   ....[1]....
        /*003c*/ 	.word	0xffffffff


	//   ....[2]....
        /*0040*/ 	.word	0xffffffff


	//   ....[3]....
        /*0044*/ 	.word	0xffffffff


	//   ....[4]....
        /*0048*/ 	.word	0xffffffff


	//   ....[5]....
        /*004c*/ 	.word	0xffffffff


	//----- nvinfo : EIATTR_COOP_GROUP_INSTR_OFFSETS
	.align		4
.L_314:
        /*0050*/ 	.byte	0x04, 0x28
        /*0052*/ 	.short	(.L_316 - .L_315)


	//   ....[0]....
.L_315:
        /*0054*/ 	.word	0x00001bf0


	//   ....[1]....
        /*0058*/ 	.word	0x00001c00


	//   ....[2]....
        /*005c*/ 	.word	0x00001c30


	//   ....[3]....
        /*0060*/ 	.word	0x00001c50


	//   ....[4]....
        /*0064*/ 	.word	0x00001c90


	//   ....[5]....
        /*0068*/ 	.word	0x00001cb0


	//----- nvinfo : EIATTR_EXIT_INSTR_OFFSETS
	.align		4
.L_316:
        /*006c*/ 	.byte	0x04, 0x1c
        /*006e*/ 	.short	(.L_318 - .L_317)


	//   ....[0]....
.L_317:
        /*0070*/ 	.word	0x00000120


	//   ....[1]....
        /*0074*/ 	.word	0x00001e70


	//----- nvinfo : EIATTR_CTAIDZ_USED
	.align		4
.L_318:
        /*0078*/ 	.byte	0x01, 0x04
	.zero		2


	//----- nvinfo : EIATTR_CRS_STACK_SIZE
	.align		4
        /*007c*/ 	.byte	0x04, 0x1e
        /*007e*/ 	.short	(.L_320 - .L_319)
.L_319:
        /*0080*/ 	.word	0x00000000
.L_320:


//--------------------- .nv.info._ZN5flash44flash_bwd_dq_dk_dv_loop_seqk_parallel_kernelI23Flash_bwd_kernel_traitsILi256ELi64ELi64ELi8ELi4ELi2ELi2ELb0ELb1EN7cutlass10bfloat16_tE19Flash_kernel_traitsILi256ELi64ELi64ELi8ES3_EELb0ELb1ELb0ELb0ELb0ELb0ELb0EEEvNS_16Flash_bwd_paramsE --------------------------
	.section	.nv.info._ZN5flash44flash_bwd_dq_dk_dv_loop_seqk_parallel_kernelI23Flash_bwd_kernel_traitsILi256ELi64ELi64ELi8ELi4ELi2ELi2ELb0ELb1EN7cutlass10bfloat16_tE19Flash_kernel_traitsILi256ELi64ELi64ELi8ES3_EELb0ELb1ELb0ELb0ELb0ELb0ELb0EEEvNS_16Flash_bwd_paramsE,"",@"SHT_CUDA_INFO"
	.sectionflags	@""
	.align	4


	//----- nvinfo : EIATTR_CUDA_API_VERSION
	.align		4
        /*0000*/ 	.byte	0x04, 0x37
        /*0002*/ 	.short	(.L_322 - .L_321)
.L_321:
        /*0004*/ 	.word	0x00000082


	//----- nvinfo : EIATTR_SW2861232_WAR
	.align		4
.L_322:
        /*0008*/ 	.byte	0x01, 0x35
	.zero		2


	//----- nvinfo : EIATTR_PARAM_CBANK
	.align		4
        /*000c*/ 	.byte	0x04, 0x0a
        /*000e*/ 	.short	(.L_324 - .L_323)
	.align		4
.L_323:
        /*0010*/ 	.word	index@(.nv.constant0._ZN5flash44flash_bwd_dq_dk_dv_loop_seqk_parallel_kernelI23Flash_bwd_kernel_traitsILi256ELi64ELi64ELi8ELi4ELi2ELi2ELb0ELb1EN7cutlass10bfloat16_tE19Flash_kernel_traitsILi256ELi64ELi64ELi8ES3_EELb0ELb1ELb0ELb0ELb0ELb0ELb0EEEvNS_16Flash_bwd_paramsE)
        /*0014*/ 	.short	0x0160
        /*0016*/ 	.short	0x0280


	//----- nvinfo : EIATTR_CBANK_PARAM_SIZE
	.align		4
.L_324:
        /*0018*/ 	.byte	0x03, 0x19
        /*001a*/ 	.short	0x0280


	//----- nvinfo : EIATTR_KPARAM_INFO
	.align		4
        /*001c*/ 	.byte	0x04, 0x17
        /*001e*/ 	.short	(.L_326 - .L_325)
.L_325:
        /*0020*/ 	.word	0x00000000
        /*0024*/ 	.short	0x0000
        /*0026*/ 	.short	0x0000
        /*0028*/ 	.byte	0x00, 0xf0, 0x01, 0x0a


	//----- nvinfo : EIATTR_MAXREG_COUNT
	.align		4
.L_326:
        /*002c*/ 	.byte	0x03, 0x1b
        /*002e*/ 	.short	0x00ff


	//----- nvinfo : EIATTR_NUM_BARRIERS
	.align		4
        /*0030*/ 	.byte	0x02, 0x4c
        /*0032*/ 	.byte	0x01
	.zero		1


	//----- nvinfo : EIATTR_MERCURY_ISA_VERSION
	.align		4
        /*0034*/ 	.byte	0x03, 0x5f
        /*0036*/ 	.short	0x0000


	//----- nvinfo : EIATTR_EXIT_INSTR_OFFSETS
	.align		4
        /*0038*/ 	.byte	0x04, 0x1c
        /*003a*/ 	.short	(.L_328 - .L_327)


	//   ....[0]....
.L_327:
        /*003c*/ 	.word	0x00000090


	//   ....[1]....
        /*0040*/ 	.word	0x00009d40


	//----- nvinfo : EIATTR_CTAIDZ_USED
	.align		4
.L_328:
        /*0044*/ 	.byte	0x01, 0x04
	.zero		2


	//----- nvinfo : EIATTR_CRS_STACK_SIZE
	.align		4
        /*0048*/ 	.byte	0x04, 0x1e
        /*004a*/ 	.short	(.L_330 - .L_329)
.L_329:
        /*004c*/ 	.word	0x00000000
.L_330:


//--------------------- .nv.info._ZN5flash44flash_bwd_dq_dk_dv_loop_seqk_parallel_kernelI23Flash_bwd_kernel_traitsILi256ELi64ELi64ELi8ELi4ELi2ELi2ELb0ELb1EN7cutlass10bfloat16_tE19Flash_kernel_traitsILi256ELi64ELi64ELi8ES3_EELb0ELb1ELb0ELb0ELb0ELb1ELb0EEEvNS_16Flash_bwd_paramsE --------------------------
	.section	.nv.info._ZN5flash44flash_bwd_dq_dk_dv_loop_seqk_parallel_kernelI23Flash_bwd_kernel_traitsILi256ELi64ELi64ELi8ELi4ELi2ELi2ELb0ELb1EN7cutlass10bfloat16_tE19Flash_kernel_traitsILi256ELi64ELi64ELi8ES3_EELb0ELb1ELb0ELb0ELb0ELb1ELb0EEEvNS_16Flash_bwd_paramsE,"",@"SHT_CUDA_INFO"
	.sectionflags	@""
	.align	4


	//----- nvinfo : EIATTR_CUDA_API_VERSION
	.align		4
        /*0000*/ 	.byte	0x04, 0x37
        /*0002*/ 	.short	(.L_332 - .L_331)
.L_331:
        /*0004*/ 	.word	0x00000082


	//----- nvinfo : EIATTR_SW2861232_WAR
	.align		4
.L_332:
        /*0008*/ 	.byte	0x01, 0x35
	.zero		2


	//----- nvinfo : EIATTR_PARAM_CBANK
	.align		4
        /*000c*/ 	.byte	0x04, 0x0a
        /*000e*/ 	.short	(.L_334 - .L_333)
	.align		4
.L_333:
        /*0010*/ 	.word	index@(.nv.constant0._ZN5flash44flash_bwd_dq_dk_dv_loop_seqk_parallel_kernelI23Flash_bwd_kernel_traitsILi256ELi64ELi64ELi8ELi4ELi2ELi2ELb0ELb1EN7cutlass10bfloat16_tE19Flash_kernel_traitsILi256ELi64ELi64ELi8ES3_EELb0ELb1ELb0ELb0ELb0ELb1ELb0EEEvNS_16Flash_bwd_paramsE)
        /*0014*/ 	.short	0x0160
        /*0016*/ 	.short	0x0280


	//----- nvinfo : EIATTR_CBANK_PARAM_SIZE
	.align		4
.L_334:
        /*0018*/ 	.byte	0x03, 0x19
        /*001a*/ 	.short	0x0280


	//----- nvinfo : EIATTR_KPARAM_INFO
	.align		4
        /*001c*/ 	.byte	0x04, 0x17
        /*001e*/ 	.short	(.L_336 - .L_335)
.L_335:
        /*0020*/ 	.word	0x00000000
        /*0024*/ 	.short	0x0000
        /*0026*/ 	.short	0x0000
        /*0028*/ 	.byte	0x00, 0xf0, 0x01, 0x0a


	//----- nvinfo : EIATTR_MAXREG_COUNT
	.align		4
.L_336:
        /*002c*/ 	.byte	0x03, 0x1b
        /*002e*/ 	.short	0x00ff


	//----- nvinfo : EIATTR_NUM_BARRIERS
	.align		4
        /*0030*/ 	.byte	0x02, 0x4c
        /*0032*/ 	.byte	0x01
	.zero		1


	//----- nvinfo : EIATTR_MERCURY_ISA_VERSION
	.align		4
        /*0034*/ 	.byte	0x03, 0x5f
        /*0036*/ 	.short	0x0000


	//----- nvinfo : EIATTR_EXIT_INSTR_OFFSETS
	.align		4
        /*0038*/ 	.byte	0x04, 0x1c
        /*003a*/ 	.short	(.L_338 - .L_337)


	//   ....[0]....
.L_337:
        /*003c*/ 	.word	0x00000090


	//   ....[1]....
        /*0040*/ 	.word	0x00008470


	//----- nvinfo : EIATTR_CTAIDZ_USED
	.align		4
.L_338:
        /*0044*/ 	.byte	0x01, 0x04
	.zero		2


	//----- nvinfo : EIATTR_CRS_STACK_SIZE
	.align		4
        /*0048*/ 	.byte	0x04, 0x1e
        /*004a*/ 	.short	(.L_340 - .L_339)
.L_339:
        /*004c*/ 	.word	0x00000000
.L_340:


//--------------------- .nv.info._ZN5flash44flash_bwd_dq_dk_dv_loop_seqk_parallel_kernelI23Flash_bwd_kernel_traitsILi256ELi64ELi64ELi8ELi4ELi2ELi2ELb0ELb1EN7cutlass10bfloat16_tE19Flash_kernel_traitsILi256ELi64ELi64ELi8ES3_EELb0ELb1ELb0ELb1ELb0ELb0ELb0EEEvNS_16Flash_bwd_paramsE --------------------------
	.section	.nv.info._ZN5flash44flash_bwd_dq_dk_dv_loop_seqk_parallel_kernelI23Flash_bwd_kernel_traitsILi256ELi64ELi64ELi8ELi4ELi2ELi2ELb0ELb1EN7cutlass10bfloat16_tE19Flash_kernel_traitsILi256ELi64ELi64ELi8ES3_EELb0ELb1ELb0ELb1ELb0ELb0ELb0EEEvNS_16Flash_bwd_paramsE,"",@"SHT_CUDA_INFO"
	.sectionflags	@""
	.align	4


	//----- nvinfo : EIATTR_CUDA_API_VERSION
	.align		4
        /*0000*/ 	.byte	0x04, 0x37
        /*0002*/ 	.short	(.L_342 - .L_341)
.L_341:
        /*0004*/ 	.word	0x00000082


	//----- nvinfo : EIATTR_SW2861232_WAR
	.align		4
.L_342:
        /*0008*/ 	.byte	0x01, 0x35
	.zero		2


	//----- nvinfo : EIATTR_PARAM_CBANK
	.align		4
        /*000c*/ 	.byte	0x04, 0x0a
        /*000e*/ 	.short	(.L_344 - .L_343)
	.align		4
.L_343:
        /*0010*/ 	.word	index@(.nv.constant0._ZN5flash44flash_bwd_dq_dk_dv_loop_seqk_parallel_kernelI23Flash_bwd_kernel_traitsILi256ELi64ELi64ELi8ELi4ELi2ELi2ELb0ELb1EN7cutlass10bfloat16_tE19Flash_kernel_traitsILi256ELi64ELi64ELi8ES3_EELb0ELb1ELb0ELb1ELb0ELb0ELb0EEEvNS_16Flash_bwd_paramsE)
        /*0014*/ 	.short	0x0160
        /*0016*/ 	.short	0x0280


	//----- nvinfo : EIATTR_CBANK_PARAM_SIZE
	.align		4
.L_344:
        /*0018*/ 	.byte	0x03, 0x19
        /*001a*/ 	.short	0x0280


	//----- nvinfo : EIATTR_KPARAM_INFO
	.align		4
        /*001c*/ 	.byte	0x04, 0x17
        /*001e*/ 	.short	(.L_346 - .L_345)
.L_345:
        /*0020*/ 	.word	0x00000000
        /*0024*/ 	.short	0x0000
        /*0026*/ 	.short	0x0000
        /*0028*/ 	.byte	0x00, 0xf0, 0x01, 0x0a


	//----- nvinfo : EIATTR_MAXREG_COUNT
	.align		4
.L_346:
        /*002c*/ 	.byte	0x03, 0x1b
        /*002e*/ 	.short	0x00ff


	//----- nvinfo : EIATTR_NUM_BARRIERS
	.align		4
        /*0030*/ 	.byte	0x02, 0x4c
        /*0032*/ 	.byte	0x01
	.zero		1


	//----- nvinfo : EIATTR_ANNOTATIONS
	.align		4
        /*0034*/ 	.byte	0x04, 0x55
        /*0036*/ 	.short	(.L_348 - .L_347)


	//   ....[0]....
.L_347:
        /* <DEDUP_REMOVED lines=16> */
        /*012c*/ 	.byte	0x30, 0x8c, 0x00, 0x00, 0x01, 0x00, 0x00, 0x00, 0x40, 0x8c, 0x00, 0x00


	//----- nvinfo : EIATTR_MERCURY_ISA_VERSION
	.align		4
.L_348:
        /*0138*/ 	.byte	0x03, 0x5f
        /*013a*/ 	.short	0x0000


	//----- nvinfo : EIATTR_EXIT_INSTR_OFFSETS
	.align		4
        /*013c*/ 	.byte	0x04, 0x1c
        /*013e*/ 	.short	(.L_350 - .L_349)


	//   ....[0]....
.L_349:
        /*0140*/ 	.word	0x000000a0


	//   ....[1]....
        /*0144*/ 	.word	0x0000a3f0


	//----- nvinfo : EIATTR_CTAIDZ_USED
	.align		4
.L_350:
        /*0148*/ 	.byte	0x01, 0x04
	.zero		2


	//----- nvinfo : EIATTR_CRS_STACK_SIZE
	.align		4
        /*014c*/ 	.byte	0x04, 0x1e
        /*014e*/ 	.short	(.L_352 - .L_351)
.L_351:
        /*0150*/ 	.word	0x00000000
.L_352:


//--------------------- .nv.info._ZN5flash44flash_bwd_dq_dk_dv_loop_seqk_parallel_kernelI23Flash_bwd_kernel_traitsILi256ELi64ELi64ELi8ELi4ELi2ELi2ELb0ELb0EN7cutlass10bfloat16_tE19Flash_kernel_traitsILi256ELi64ELi64ELi8ES3_EELb0ELb1ELb0ELb0ELb0ELb0ELb0EEEvNS_16Flash_bwd_paramsE --------------------------
	.section	.nv.info._ZN5flash44flash_bwd_dq_dk_dv_loop_seqk_parallel_kernelI23Flash_bwd_kernel_traitsILi256ELi64ELi64ELi8ELi4ELi2ELi2ELb0ELb0EN7cutlass10bfloat16_tE19Flash_kernel_traitsILi256ELi64ELi64ELi8ES3_EELb0ELb1ELb0ELb0ELb0ELb0ELb0EEEvNS_16Flash_bwd_paramsE,"",@"SHT_CUDA_INFO"
	.sectionflags	@""
	.align	4


	//----- nvinfo : EIATTR_CUDA_API_VERSION
	.align		4
        /*0000*/ 	.byte	0x04, 0x37
        /*0002*/ 	.short	(.L_354 - .L_353)
.L_353:
        /*0004*/ 	.word	0x00000082


	//----- nvinfo : EIATTR_SW2861232_WAR
	.align		4
.L_354:
        /*0008*/ 	.byte	0x01, 0x35
	.zero		2


	//----- nvinfo : EIATTR_PARAM_CBANK
	.align		4
        /*000c*/ 	.byte	0x04, 0x0a
        /*000e*/ 	.short	(.L_356 - .L_355)
	.align		4
.L_355:
        /*0010*/ 	.word	index@(.nv.constant0._ZN5flash44flash_bwd_dq_dk_dv_loop_seqk_parallel_kernelI23Flash_bwd_kernel_traitsILi256ELi64ELi64ELi8ELi4ELi2ELi2ELb0ELb0EN7cutlass10bfloat16_tE19Flash_kernel_traitsILi256ELi64ELi64ELi8ES3_EELb0ELb1ELb0ELb0ELb0ELb0ELb0EEEvNS_16Flash_bwd_paramsE)
        /*0014*/ 	.short	0x0160
        /*0016*/ 	.short	0x0280


	//----- nvinfo : EIATTR_CBANK_PARAM_SIZE
	.align		4
.L_356:
        /*0018*/ 	.byte	0x03, 0x19
        /*001a*/ 	.short	0x0280


	//----- nvinfo : EIATTR_KPARAM_INFO
	.align		4
        /*001c*/ 	.byte	0x04, 0x17
        /*001e*/ 	.short	(.L_358 - .L_357)
.L_357:
        /*0020*/ 	.word	0x00000000
        /*0024*/ 	.short	0x0000
        /*0026*/ 	.short	0x0000
        /*0028*/ 	.byte	0x00, 0xf0, 0x01, 0x0a


	//----- nvinfo : EIATTR_MAXREG_COUNT
	.align		4
.L_358:
        /*002c*/ 	.byte	0x03, 0x1b
        /*002e*/ 	.short	0x00ff


	//----- nvinfo : EIATTR_NUM_BARRIERS
	.align		4
        /*0030*/ 	.byte	0x02, 0x4c
        /*0032*/ 	.byte	0x01
	.zero		1


	//----- nvinfo : EIATTR_ANNOTATIONS
	.align		4
        /*0034*/ 	.byte	0x04, 0x55
        /*0036*/ 	.short	(.L_360 - .L_359)


	//   ....[0]....
.L_359:
        /* <DEDUP_REMOVED lines=28> */


	//----- nvinfo : EIATTR_MERCURY_ISA_VERSION
	.align		4
.L_360:
        /*01e0*/ 	.byte	0x03, 0x5f
        /*01e2*/ 	.short	0x0000


	//----- nvinfo : EIATTR_EXIT_INSTR_OFFSETS
	.align		4
        /*01e4*/ 	.byte	0x04, 0x1c
        /*01e6*/ 	.short	(.L_362 - .L_361)


	//   ....[0]....
.L_361:
        /*01e8*/ 	.word	0x000000a0


	//   ....[1]....
        /*01ec*/ 	.word	0x0000b0e0


	//----- nvinfo : EIATTR_CTAIDZ_USED
	.align		4
.L_362:
        /*01f0*/ 	.byte	0x01, 0x04
	.zero		2


	//----- nvinfo : EIATTR_CRS_STACK_SIZE
	.align		4
        /*01f4*/ 	.byte	0x04, 0x1e
        /*01f6*/ 	.short	(.L_364 - .L_363)
.L_363:
        /*01f8*/ 	.word	0x00000000
.L_364:


//--------------------- .nv.info._ZN5flash44flash_bwd_dq_dk_dv_loop_seqk_parallel_kernelI23Flash_bwd_kernel_traitsILi256ELi64ELi64ELi8ELi4ELi2ELi2ELb0ELb0EN7cutlass10bfloat16_tE19Flash_kernel_traitsILi256ELi64ELi64ELi8ES3_EELb0ELb1ELb0ELb0ELb0ELb1ELb0EEEvNS_16Flash_bwd_paramsE --------------------------
	.section	.nv.info._ZN5flash44flash_bwd_dq_dk_dv_loop_seqk_parallel_kernelI23Flash_bwd_kernel_traitsILi256ELi64ELi64ELi8ELi4ELi2ELi2ELb0ELb0EN7cutlass10bfloat16_tE19Flash_kernel_traitsILi256ELi64ELi64ELi8ES3_EELb0ELb1ELb0ELb0ELb0ELb1ELb0EEEvNS_16Flash_bwd_paramsE,"",@"SHT_CUDA_INFO"
	.sectionflags	@""
	.align	4


	//----- nvinfo : EIATTR_CUDA_API_VERSION
	.align		4
        /*0000*/ 	.byte	0x04, 0x37
        /*0002*/ 	.short	(.L_366 - .L_365)
.L_365:
        /*0004*/ 	.word	0x00000082


	//----- nvinfo : EIATTR_SW2861232_WAR
	.align		4
.L_366:
        /*0008*/ 	.byte	0x01, 0x35
	.zero		2


	//----- nvinfo : EIATTR_PARAM_CBANK
	.align		4
        /*000c*/ 	.byte	0x04, 0x0a
        /*000e*/ 	.short	(.L_368 - .L_367)
	.align		4
.L_367:
        /*0010*/ 	.word	index@(.nv.constant0._ZN5flash44flash_bwd_dq_dk_dv_loop_seqk_parallel_kernelI23Flash_bwd_kernel_traitsILi256ELi64ELi64ELi8ELi4ELi2ELi2ELb0ELb0EN7cutlass10bfloat16_tE19Flash_kernel_traitsILi256ELi64ELi64ELi8ES3_EELb0ELb1ELb0ELb0ELb0ELb1ELb0EEEvNS_16Flash_bwd_paramsE)
        /*0014*/ 	.short	0x0160
        /*0016*/ 	.short	0x0280


	//----- nvinfo : EIATTR_CBANK_PARAM_SIZE
	.align		4
.L_368:
        /*0018*/ 	.byte	0x03, 0x19
        /*001a*/ 	.short	0x0280


	//----- nvinfo : EIATTR_KPARAM_INFO
	.align		4
        /*001c*/ 	.byte	0x04, 0x17
        /*001e*/ 	.short	(.L_370 - .L_369)
.L_369:
        /*0020*/ 	.word	0x00000000
        /*0024*/ 	.short	0x0000
        /*0026*/ 	.short	0x0000
        /*0028*/ 	.byte	0x00, 0xf0, 0x01, 0x0a


	//----- nvinfo : EIATTR_MAXREG_COUNT
	.align		4
.L_370:
        /*002c*/ 	.byte	0x03, 0x1b
        /*002e*/ 	.short	0x00ff


	//----- nvinfo : EIATTR_NUM_BARRIERS
	.align		4
        /*0030*/ 	.byte	0x02, 0x4c
        /*0032*/ 	.byte	0x01
	.zero		1


	//----- nvinfo : EIATTR_ANNOTATIONS
	.align		4
        /*0034*/ 	.byte	0x04, 0x55
        /*0036*/ 	.short	(.L_372 - .L_371)


	//   ....[0]....
.L_371:
        /* <DEDUP_REMOVED lines=24> */


	//----- nvinfo : EIATTR_MERCURY_ISA_VERSION
	.align		4
.L_372:
        /*01a0*/ 	.byte	0x03, 0x5f
        /*01a2*/ 	.short	0x0000


	//----- nvinfo : EIATTR_EXIT_INSTR_OFFSETS
	.align		4
        /*01a4*/ 	.byte	0x04, 0x1c
        /*01a6*/ 	.short	(.L_374 - .L_373)


	//   ....[0]....
.L_373:
        /*01a8*/ 	.word	0x000000a0


	//   ....[1]....
        /*01ac*/ 	.word	0x000092f0


	//----- nvinfo : EIATTR_CTAIDZ_USED
	.align		4
.L_374:
        /*01b0*/ 	.byte	0x01, 0x04
	.zero		2


	//----- nvinfo : EIATTR_CRS_STACK_SIZE
	.align		4
        /*01b4*/ 	.byte	0x04, 0x1e
        /*01b6*/ 	.short	(.L_376 - .L_375)
.L_375:
        /*01b8*/ 	.word	0x00000000
.L_376:


//--------------------- .nv.info._ZN5flash44flash_bwd_dq_dk_dv_loop_seqk_parallel_kernelI23Flash_bwd_kernel_traitsILi256ELi64ELi64ELi8ELi4ELi2ELi2ELb0ELb0EN7cutlass10bfloat16_tE19Flash_kernel_traitsILi256ELi64ELi64ELi8ES3_EELb0ELb1ELb0ELb1ELb0ELb0ELb0EEEvNS_16Flash_bwd_paramsE --------------------------
	.section	.nv.info._ZN5flash44flash_bwd_dq_dk_dv_loop_seqk_parallel_kernelI23Flash_bwd_kernel_traitsILi256ELi64ELi64ELi8ELi4ELi2ELi2ELb0ELb0EN7cutlass10bfloat16_tE19Flash_kernel_traitsILi256ELi64ELi64ELi8ES3_EELb0ELb1ELb0ELb1ELb0ELb0ELb0EEEvNS_16Flash_bwd_paramsE,"",@"SHT_CUDA_INFO"
	.sectionflags	@""
	.align	4


	//----- nvinfo : EIATTR_CUDA_API_VERSION
	.align		4
        /*0000*/ 	.byte	0x04, 0x37
        /*0002*/ 	.short	(.L_378 - .L_377)
.L_377:
        /*0004*/ 	.word	0x00000082


	//----- nvinfo : EIATTR_SW2861232_WAR
	.align		4
.L_378:
        /*0008*/ 	.byte	0x01, 0x35
	.zero		2


	//----- nvinfo : EIATTR_PARAM_CBANK
	.align		4
        /*000c*/ 	.byte	0x04, 0x0a
        /*000e*/ 	.short	(.L_380 - .L_379)
	.align		4
.L_379:
        /*0010*/ 	.word	index@(.nv.constant0._ZN5flash44flash_bwd_dq_dk_dv_loop_seqk_parallel_kernelI23Flash_bwd_kernel_traitsILi256ELi64ELi64ELi8ELi4ELi2ELi2ELb0ELb0EN7cutlass10bfloat16_tE19Flash_kernel_traitsILi256ELi64ELi64ELi8ES3_EELb0ELb1ELb0ELb1ELb0ELb0ELb0EEEvNS_16Flash_bwd_paramsE)
        /*0014*/ 	.short	0x0160
        /*0016*/ 	.short	0x0280


	//----- nvinfo : EIATTR_CBANK_PARAM_SIZE
	.align		4
.L_380:
        /*0018*/ 	.byte	0x03, 0x19
        /*001a*/ 	.short	0x0280


	//----- nvinfo : EIATTR_KPARAM_INFO
	.align		4
        /*001c*/ 	.byte	0x04, 0x17
        /*001e*/ 	.short	(.L_382 - .L_381)
.L_381:
        /*0020*/ 	.word	0x00000000
        /*0024*/ 	.short	0x0000
        /*0026*/ 	.short	0x0000
        /*0028*/ 	.byte	0x00, 0xf0, 0x01, 0x0a


	//----- nvinfo : EIATTR_MAXREG_COUNT
	.align		4
.L_382:
        /*002c*/ 	.byte	0x03, 0x1b
        /*002e*/ 	.short	0x00ff


	//----- nvinfo : EIATTR_NUM_BARRIERS
	.align		4
        /*0030*/ 	.byte	0x02, 0x4c
        /*0032*/ 	.byte	0x01
	.zero		1


	//----- nvinfo : EIATTR_ANNOTATIONS
	.align		4
        /*0034*/ 	.byte	0x04, 0x55
        /*0036*/ 	.short	(.L_384 - .L_383)


	//   ....[0]....
.L_383:
        /* <DEDUP_REMOVED lines=43> */


	//----- nvinfo : EIATTR_MERCURY_ISA_VERSION
	.align		4
.L_384:
        /*02d8*/ 	.byte	0x03, 0x5f
        /*02da*/ 	.short	0x0000


	//----- nvinfo : EIATTR_EXIT_INSTR_OFFSETS
	.align		4
        /*02dc*/ 	.byte	0x04, 0x1c
        /*02de*/ 	.short	(.L_386 - .L_385)


	//   ....[0]....
.L_385:
        /*02e0*/ 	.word	0x000000a0


	//   ....[1]....
        /*02e4*/ 	.word	0x0000b580


	//----- nvinfo : EIATTR_CTAIDZ_USED
	.align		4
.L_386:
        /*02e8*/ 	.byte	0x01, 0x04
	.zero		2


	//----- nvinfo : EIATTR_CRS_STACK_SIZE
	.align		4
        /*02ec*/ 	.byte	0x04, 0x1e
        /*02ee*/ 	.short	(.L_388 - .L_387)
.L_387:
        /*02f0*/ 	.word	0x00000000
.L_388:


//--------------------- .nv.info._ZN5flash27flash_bwd_convert_dq_kernelI23Flash_bwd_kernel_traitsILi256ELi64ELi64ELi8ELi4ELi2ELi2ELb0ELb1EN7cutlass10bfloat16_tE19Flash_kernel_traitsILi256ELi64ELi64ELi8ES3_EEEEvNS_16Flash_bwd_paramsEi --------------------------
	.section	.nv.info._ZN5flash27flash_bwd_convert_dq_kernelI23Flash_bwd_kernel_traitsILi256ELi64ELi64ELi8ELi4ELi2ELi2ELb0ELb1EN7cutlass10bfloat16_tE19Flash_kernel_traitsILi256ELi64ELi64ELi8ES3_EEEEvNS_16Flash_bwd_paramsEi,"",@"SHT_CUDA_INFO"
	.sectionflags	@""
	.align	4


	//----- nvinfo : EIATTR_CUDA_API_VERSION
	.align		4
        /*0000*/ 	.byte	0x04, 0x37
        /*0002*/ 	.short	(.L_390 - .L_389)
.L_389:
        /*0004*/ 	.word	0x00000082


	//----- nvinfo : EIATTR_SW2861232_WAR
	.align		4
.L_390:
        /*0008*/ 	.byte	0x01, 0x35
	.zero		2


	//----- nvinfo : EIATTR_PARAM_CBANK
	.align		4
        /*000c*/ 	.byte	0x04, 0x0a
        /*000e*/ 	.short	(.L_392 - .L_391)
	.align		4
.L_391:
        /*0010*/ 	.word	index@(.nv.constant0._ZN5flash27flash_bwd_convert_dq_kernelI23Flash_bwd_kernel_traitsILi256ELi64ELi64ELi8ELi4ELi2ELi2ELb0ELb1EN7cutlass10bfloat16_tE19Flash_kernel_traitsILi256ELi64ELi64ELi8ES3_EEEEvNS_16Flash_bwd_paramsEi)
        /*0014*/ 	.short	0x0160
        /*0016*/ 	.short	0x0284


	//----- nvinfo : EIATTR_CBANK_PARAM_SIZE
	.align		4
.L_392:
        /*0018*/ 	.byte	0x03, 0x19
        /*001a*/ 	.short	0x0284


	//----- nvinfo : EIATTR_KPARAM_INFO
	.align		4
        /*001c*/ 	.byte	0x04, 0x17
        /*001e*/ 	.short	(.L_394 - .L_393)
.L_393:
        /*0020*/ 	.word	0x00000000
        /*0024*/ 	.short	0x0001
        /*0026*/ 	.short	0x0280
        /*0028*/ 	.byte	0x00, 0xf0, 0x11, 0x00


	//----- nvinfo : EIATTR_KPARAM_INFO
	.align		4
.L_394:
        /*002c*/ 	.byte	0x04, 0x17
        /*002e*/ 	.short	(.L_396 - .L_395)
.L_395:
        /*0030*/ 	.word	0x00000000
        /*0034*/ 	.short	0x0000
        /*0036*/ 	.short	0x0000
        /*0038*/ 	.byte	0x00, 0xf0, 0x01, 0x0a


	//----- nvinfo : EIATTR_MAXREG_COUNT
	.align		4
.L_396:
        /*003c*/ 	.byte	0x03, 0x1b
        /*003e*/ 	.short	0x00ff


	//----- nvinfo : EIATTR_NUM_BARRIERS
	.align		4
        /*0040*/ 	.byte	0x02, 0x4c
        /*0042*/ 	.byte	0x01
	.zero		1


	//----- nvinfo : EIATTR_MERCURY_ISA_VERSION
	.align		4
        /*0044*/ 	.byte	0x03, 0x5f
        /*0046*/ 	.short	0x0000


	//----- nvinfo : EIATTR_EXIT_INSTR_OFFSETS
	.align		4
        /*0048*/ 	.byte	0x04, 0x1c
        /*004a*/ 	.short	(.L_398 - .L_397)


	//   ....[0]....
.L_397:
        /*004c*/ 	.word	0x00000170


	//   ....[1]....
        /*0050*/ 	.word	0x000021b0


	//   ....[2]....
        /*0054*/ 	.word	0x000022d0


	//   ....[3]....
        /*0058*/ 	.word	0x000022f0


	//----- nvinfo : EIATTR_CTAIDZ_USED
	.align		4
.L_398:
        /*005c*/ 	.byte	0x01, 0x04
	.zero		2


	//----- nvinfo : EIATTR_CRS_STACK_SIZE
	.align		4
        /*0060*/ 	.byte	0x04, 0x1e
        /*0062*/ 	.short	(.L_400 - .L_399)
.L_399:
        /*0064*/ 	.word	0x00000000
.L_400:


//--------------------- .nv.info._ZN5flash44flash_bwd_dq_dk_dv_loop_seqk_parallel_kernelI23Flash_bwd_kernel_traitsILi256ELi64ELi64ELi8ELi4ELi2ELi2ELb0ELb1EN7cutlass10bfloat16_tE19Flash_kernel_traitsILi256ELi64ELi64ELi8ES3_EELb1ELb1ELb0ELb0ELb0ELb0ELb0EEEvNS_16Flash_bwd_paramsE --------------------------
	.section	.nv.info._ZN5flash44flash_bwd_dq_dk_dv_loop_seqk_parallel_kernelI23Flash_bwd_kernel_traitsILi256ELi64ELi64ELi8ELi4ELi2ELi2ELb0ELb1EN7cutlass10bfloat16_tE19Flash_kernel_traitsILi256ELi64ELi64ELi8ES3_EELb1ELb1ELb0ELb0ELb0ELb0ELb0EEEvNS_16Flash_bwd_paramsE,"",@"SHT_CUDA_INFO"
	.sectionflags	@""
	.align	4


	//----- nvinfo : EIATTR_CUDA_API_VERSION
	.align		4
        /*0000*/ 	.byte	0x04, 0x37
        /*0002*/ 	.short	(.L_402 - .L_401)
.L_401:
        /*0004*/ 	.word	0x00000082


	//----- nvinfo : EIATTR_SW2861232_WAR
	.align		4
.L_402:
        /*0008*/ 	.byte	0x01, 0x35
	.zero		2


	//----- nvinfo : EIATTR_PARAM_CBANK
	.align		4
        /*000c*/ 	.byte	0x04, 0x0a
        /*000e*/ 	.short	(.L_404 - .L_403)
	.align		4
.L_403:
        /*0010*/ 	.word	index@(.nv.constant0._ZN5flash44flash_bwd_dq_dk_dv_loop_seqk_parallel_kernelI23Flash_bwd_kernel_traitsILi256ELi64ELi64ELi8ELi4ELi2ELi2ELb0ELb1EN7cutlass10bfloat16_tE19Flash_kernel_traitsILi256ELi64ELi64ELi8ES3_EELb1ELb1ELb0ELb0ELb0ELb0ELb0EEEvNS_16Flash_bwd_paramsE)
        /*0014*/ 	.short	0x0160
        /*0016*/ 	.short	0x0280


	//----- nvinfo : EIATTR_CBANK_PARAM_SIZE
	.align		4
.L_404:
        /*0018*/ 	.byte	0x03, 0x19
        /*001a*/ 	.short	0x0280


	//----- nvinfo : EIATTR_KPARAM_INFO
	.align		4
        /*001c*/ 	.byte	0x04, 0x17
        /*001e*/ 	.short	(.L_406 - .L_405)
.L_405:
        /*0020*/ 	.word	0x00000000
        /*0024*/ 	.short	0x0000
        /*0026*/ 	.short	0x0000
        /*0028*/ 	.byte	0x00, 0xf0, 0x01, 0x0a


	//----- nvinfo : EIATTR_MAXREG_COUNT
	.align		4
.L_406:
        /*002c*/ 	.byte	0x03, 0x1b
        /*002e*/ 	.short	0x00ff


	//----- nvinfo : EIATTR_NUM_BARRIERS
	.align		4
        /*0030*/ 	.byte	0x02, 0x4c
        /*0032*/ 	.byte	0x01
	.zero		1


	//----- nvinfo : EIATTR_MERCURY_ISA_VERSION
	.align		4
        /*0034*/ 	.byte	0x03, 0x5f
        /*0036*/ 	.short	0x0000


	//----- nvinfo : EIATTR_EXIT_INSTR_OFFSETS
	.align		4
        /*0038*/ 	.byte	0x04, 0x1c
        /*003a*/ 	.short	(.L_408 - .L_407)


	//   ....[0]....
.L_407:
        /*003c*/ 	.word	0x00000090


	//   ....[1]....
        /*0040*/ 	.word	0x0000ab20


	//----- nvinfo : EIATTR_CTAIDZ_USED
	.align		4
.L_408:
        /*0044*/ 	.byte	0x01, 0x04
	.zero		2


	//----- nvinfo : EIATTR_CRS_STACK_SIZE
	.align		4
        /*0048*/ 	.byte	0x04, 0x1e
        /*004a*/ 	.short	(.L_410 - .L_409)
.L_409:
        /*004c*/ 	.word	0x00000000
.L_410:


//--------------------- .nv.info._ZN5flash44flash_bwd_dq_dk_dv_loop_seqk_parallel_kernelI23Flash_bwd_kernel_traitsILi256ELi64ELi64ELi8ELi4ELi2ELi2ELb0ELb1EN7cutlass10bfloat16_tE19Flash_kernel_traitsILi256ELi64ELi64ELi8ES3_EELb0ELb1ELb0ELb0ELb0ELb0ELb1EEEvNS_16Flash_bwd_paramsE --------------------------
	.section	.nv.info._ZN5flash44flash_bwd_dq_dk_dv_loop_seqk_parallel_kernelI23Flash_bwd_kernel_traitsILi256ELi64ELi64ELi8ELi4ELi2ELi2ELb0ELb1EN7cutlass10bfloat16_tE19Flash_kernel_traitsILi256ELi64ELi64ELi8ES3_EELb0ELb1ELb0ELb0ELb0ELb0ELb1EEEvNS_16Flash_bwd_paramsE,"",@"SHT_CUDA_INFO"
	.sectionflags	@""
	.align	4


	//----- nvinfo : EIATTR_CUDA_API_VERSION
	.align		4
        /*0000*/ 	.byte	0x04, 0x37
        /*0002*/ 	.short	(.L_412 - .L_411)
.L_411:
        /*0004*/ 	.word	0x00000082


	//----- nvinfo : EIATTR_SW2861232_WAR
	.align		4
.L_412:
        /*0008*/ 	.byte	0x01, 0x35
	.zero		2


	//----- nvinfo : EIATTR_PARAM_CBANK
	.align		4
        /*000c*/ 	.byte	0x04, 0x0a
        /*000e*/ 	.short	(.L_414 - .L_413)
	.align		4
.L_413:
        /*0010*/ 	.word	index@(.nv.constant0._ZN5flash44flash_bwd_dq_dk_dv_loop_seqk_parallel_kernelI23Flash_bwd_kernel_traitsILi256ELi64ELi64ELi8ELi4ELi2ELi2ELb0ELb1EN7cutlass10bfloat16_tE19Flash_kernel_traitsILi256ELi64ELi64ELi8ES3_EELb0ELb1ELb0ELb0ELb0ELb0ELb1EEEvNS_16Flash_bwd_paramsE)
        /*0014*/ 	.short	0x0160
        /*0016*/ 	.short	0x0280


	//----- nvinfo : EIATTR_CBANK_PARAM_SIZE
	.align		4
.L_414:
        /*0018*/ 	.byte	0x03, 0x19
        /*001a*/ 	.short	0x0280


	//----- nvinfo : EIATTR_KPARAM_INFO
	.align		4
        /*001c*/ 	.byte	0x04, 0x17
        /*001e*/ 	.short	(.L_416 - .L_415)
.L_415:
        /*0020*/ 	.word	0x00000000
        /*0024*/ 	.short	0x0000
        /*0026*/ 	.short	0x0000
        /*0028*/ 	.byte	0x00, 0xf0, 0x01, 0x0a


	//----- nvinfo : EIATTR_MAXREG_COUNT
	.align		4
.L_416:
        /*002c*/ 	.byte	0x03, 0x1b
        /*002e*/ 	.short	0x00ff


	//----- nvinfo : EIATTR_NUM_BARRIERS
	.align		4
        /*0030*/ 	.byte	0x02, 0x4c
        /*0032*/ 	.byte	0x01
	.zero		1


	//----- nvinfo : EIATTR_MERCURY_ISA_VERSION
	.align		4
        /*0034*/ 	.byte	0x03, 0x5f
        /*0036*/ 	.short	0x0000


	//----- nvinfo : EIATTR_EXIT_INSTR_OFFSETS
	.align		4
        /*0038*/ 	.byte	0x04, 0x1c
        /*003a*/ 	.short	(.L_418 - .L_417)


	//   ....[0]....
.L_417:
        /*003c*/ 	.word	0x00000090


	//   ....[1]....
        /*0040*/ 	.word	0x0000a3d0


	//----- nvinfo : EIATTR_CTAIDZ_USED
	.align		4
.L_418:
        /*0044*/ 	.byte	0x01, 0x04
	.zero		2


	//----- nvinfo : EIATTR_CRS_STACK_SIZE
	.align		4
        /*0048*/ 	.byte	0x04, 0x1e
        /*004a*/ 	.short	(.L_420 - .L_419)
.L_419:
        /*004c*/ 	.word	0x00000000
.L_420:


//--------------------- .nv.info._ZN5flash44flash_bwd_dq_dk_dv_loop_seqk_parallel_kernelI23Flash_bwd_kernel_traitsILi256ELi64ELi64ELi8ELi4ELi2ELi2ELb0ELb1EN7cutlass10bfloat16_tE19Flash_kernel_traitsILi256ELi64ELi64ELi8ES3_EELb1ELb1ELb0ELb0ELb0ELb1ELb0EEEvNS_16Flash_bwd_paramsE --------------------------
	.section	.nv.info._ZN5flash44flash_bwd_dq_dk_dv_loop_seqk_parallel_kernelI23Flash_bwd_kernel_traitsILi256ELi64ELi64ELi8ELi4ELi2ELi2ELb0ELb1EN7cutlass10bfloat16_tE19Flash_kernel_traitsILi256ELi64ELi64ELi8ES3_EELb1ELb1ELb0ELb0ELb0ELb1ELb0EEEvNS_16Flash_bwd_paramsE,"",@"SHT_CUDA_INFO"
	.sectionflags	@""
	.align	4


	//----- nvinfo : EIATTR_CUDA_API_VERSION
	.align		4
        /*0000*/ 	.byte	0x04, 0x37
        /*0002*/ 	.short	(.L_422 - .L_421)
.L_421:
        /*0004*/ 	.word	0x00000082


	//----- nvinfo : EIATTR_SW2861232_WAR
	.align		4
.L_422:
        /*0008*/ 	.byte	0x01, 0x35
	.zero		2


	//----- nvinfo : EIATTR_PARAM_CBANK
	.align		4
        /*000c*/ 	.byte	0x04, 0x0a
        /*000e*/ 	.short	(.L_424 - .L_423)
	.align		4
.L_423:
        /*0010*/ 	.word	index@(.nv.constant0._ZN5flash44flash_bwd_dq_dk_dv_loop_seqk_parallel_kernelI23Flash_bwd_kernel_traitsILi256ELi64ELi64ELi8ELi4ELi2ELi2ELb0ELb1EN7cutlass10bfloat16_tE19Flash_kernel_traitsILi256ELi64ELi64ELi8ES3_EELb1ELb1ELb0ELb0ELb0ELb1ELb0EEEvNS_16Flash_bwd_paramsE)
        /*0014*/ 	.short	0x0160
        /*0016*/ 	.short	0x0280


	//----- nvinfo : EIATTR_CBANK_PARAM_SIZE
	.align		4
.L_424:
        /*0018*/ 	.byte	0x03, 0x19
        /*001a*/ 	.short	0x0280


	//----- nvinfo : EIATTR_KPARAM_INFO
	.align		4
        /*001c*/ 	.byte	0x04, 0x17
        /*001e*/ 	.short	(.L_426 - .L_425)
.L_425:
        /*0020*/ 	.word	0x00000000
        /*0024*/ 	.short	0x0000
        /*0026*/ 	.short	0x0000
        /*0028*/ 	.byte	0x00, 0xf0, 0x01, 0x0a


	//----- nvinfo : EIATTR_MAXREG_COUNT
	.align		4
.L_426:
        /*002c*/ 	.byte	0x03, 0x1b
        /*002e*/ 	.short	0x00ff


	//----- nvinfo : EIATTR_NUM_BARRIERS
	.align		4
        /*0030*/ 	.byte	0x02, 0x4c
        /*0032*/ 	.byte	0x01
	.zero		1


	//----- nvinfo : EIATTR_MERCURY_ISA_VERSION
	.align		4
        /*0034*/ 	.byte	0x03, 0x5f
        /*0036*/ 	.short	0x0000


	//----- nvinfo : EIATTR_EXIT_INSTR_OFFSETS
	.align		4
        /*0038*/ 	.byte	0x04, 0x1c
        /*003a*/ 	.short	(.L_428 - .L_427)


	//   ....[0]....
.L_427:
        /*003c*/ 	.word	0x00000090


	//   ....[1]....
        /*0040*/ 	.word	0x000091a0


	//----- nvinfo : EIATTR_CTAIDZ_USED
	.align		4
.L_428:
        /*0044*/ 	.byte	0x01, 0x04
	.zero		2


	//----- nvinfo : EIATTR_CRS_STACK_SIZE
	.align		4
        /*0048*/ 	.byte	0x04, 0x1e
        /*004a*/ 	.short	(.L_430 - .L_429)
.L_429:
        /*004c*/ 	.word	0x00000000
.L_430:


//--------------------- .nv.info._ZN5flash44flash_bwd_dq_dk_dv_loop_seqk_parallel_kernelI23Flash_bwd_kernel_traitsILi256ELi64ELi64ELi8ELi4ELi2ELi2ELb0ELb1EN7cutlass10bfloat16_tE19Flash_kernel_traitsILi256ELi64ELi64ELi8ES3_EELb0ELb1ELb0ELb0ELb0ELb1ELb1EEEvNS_16Flash_bwd_paramsE --------------------------
	.section	.nv.info._ZN5flash44flash_bwd_dq_dk_dv_loop_seqk_parallel_kernelI23Flash_bwd_kernel_traitsILi256ELi64ELi64ELi8ELi4ELi2ELi2ELb0ELb1EN7cutlass10bfloat16_tE19Flash_kernel_traitsILi256ELi64ELi64ELi8ES3_EELb0ELb1ELb0ELb0ELb0ELb1ELb1EEEvNS_16Flash_bwd_paramsE,"",@"SHT_CUDA_INFO"
	.sectionflags	@""
	.align	4


	//----- nvinfo : EIATTR_CUDA_API_VERSION
	.align		4
        /*0000*/ 	.byte	0x04, 0x37
        /*0002*/ 	.short	(.L_432 - .L_431)
.L_431:
        /*0004*/ 	.word	0x00000082


	//----- nvinfo : EIATTR_SW2861232_WAR
	.align		4
.L_432:
        /*0008*/ 	.byte	0x01, 0x35
	.zero		2


	//----- nvinfo : EIATTR_PARAM_CBANK
	.align		4
        /*000c*/ 	.byte	0x04, 0x0a
        /*000e*/ 	.short	(.L_434 - .L_433)
	.align		4
.L_433:
        /*0010*/ 	.word	index@(.nv.constant0._ZN5flash44flash_bwd_dq_dk_dv_loop_seqk_parallel_kernelI23Flash_bwd_kernel_traitsILi256ELi64ELi64ELi8ELi4ELi2ELi2ELb0ELb1EN7cutlass10bfloat16_tE19Flash_kernel_traitsILi256ELi64ELi64ELi8ES3_EELb0ELb1ELb0ELb0ELb0ELb1ELb1EEEvNS_16Flash_bwd_paramsE)
        /*0014*/ 	.short	0x0160
        /*0016*/ 	.short	0x0280


	//----- nvinfo : EIATTR_CBANK_PARAM_SIZE
	.align		4
.L_434:
        /*0018*/ 	.byte	0x03, 0x19
        /*001a*/ 	.short	0x0280


	//----- nvinfo : EIATTR_KPARAM_INFO
	.align		4
        /*001c*/ 	.byte	0x04, 0x17
        /*001e*/ 	.short	(.L_436 - .L_435)
.L_435:
        /*0020*/ 	.word	0x00000000
        /*0024*/ 	.short	0x0000
        /*0026*/ 	.short	0x0000
        /*0028*/ 	.byte	0x00, 0xf0, 0x01, 0x0a


	//----- nvinfo : EIATTR_MAXREG_COUNT
	.align		4
.L_436:
        /*002c*/ 	.byte	0x03, 0x1b
        /*002e*/ 	.short	0x00ff


	//----- nvinfo : EIATTR_NUM_BARRIERS
	.align		4
        /*0030*/ 	.byte	0x02, 0x4c
        /*0032*/ 	.byte	0x01
	.zero		1


	//----- nvinfo : EIATTR_MERCURY_ISA_VERSION
	.align		4
        /*0034*/ 	.byte	0x03, 0x5f
        /*0036*/ 	.short	0x0000


	//----- nvinfo : EIATTR_EXIT_INSTR_OFFSETS
	.align		4
        /*0038*/ 	.byte	0x04, 0x1c
        /*003a*/ 	.short	(.L_438 - .L_437)


	//   ....[0]....
.L_437:
        /*003c*/ 	.word	0x00000090


	//   ....[1]....
        /*0040*/ 	.word	0x00008a80


	//----- nvinfo : EIATTR_CTAIDZ_USED
	.align		4
.L_438:
        /*0044*/ 	.byte	0x01, 0x04
	.zero		2


	//----- nvinfo : EIATTR_CRS_STACK_SIZE
	.align		4
        /*0048*/ 	.byte	0x04, 0x1e
        /*004a*/ 	.short	(.L_440 - .L_439)
.L_439:
        /*004c*/ 	.word	0x00000000
.L_440:


//--------------------- .nv.info._ZN5flash44flash_bwd_dq_dk_dv_loop_seqk_parallel_kernelI23Flash_bwd_kernel_traitsILi256ELi64ELi64ELi8ELi4ELi2ELi2ELb0ELb1EN7cutlass10bfloat16_tE19Flash_kernel_traitsILi256ELi64ELi64ELi8ES3_EELb1ELb1ELb0ELb1ELb0ELb0ELb0EEEvNS_16Flash_bwd_paramsE --------------------------
	.section	.nv.info._ZN5flash44flash_bwd_dq_dk_dv_loop_seqk_parallel_kernelI23Flash_bwd_kernel_traitsILi256ELi64ELi64ELi8ELi4ELi2ELi2ELb0ELb1EN7cutlass10bfloat16_tE19Flash_kernel_traitsILi256ELi64ELi64ELi8ES3_EELb1ELb1ELb0ELb1ELb0ELb0ELb0EEEvNS_16Flash_bwd_paramsE,"",@"SHT_CUDA_INFO"
	.sectionflags	@""
	.align	4


	//----- nvinfo : EIATTR_CUDA_API_VERSION
	.align		4
        /*0000*/ 	.byte	0x04, 0x37
        /*0002*/ 	.short	(.L_442 - .L_441)
.L_441:
        /*0004*/ 	.word	0x00000082


	//----- nvinfo : EIATTR_SW2861232_WAR
	.align		4
.L_442:
        /*0008*/ 	.byte	0x01, 0x35
	.zero		2


	//----- nvinfo : EIATTR_PARAM_CBANK
	.align		4
        /*000c*/ 	.byte	0x04, 0x0a
        /*000e*/ 	.short	(.L_444 - .L_443)
	.align		4
.L_443:
        /*0010*/ 	.word	index@(.nv.constant0._ZN5flash44flash_bwd_dq_dk_dv_loop_seqk_parallel_kernelI23Flash_bwd_kernel_traitsILi256ELi64ELi64ELi8ELi4ELi2ELi2ELb0ELb1EN7cutlass10bfloat16_tE19Flash_kernel_traitsILi256ELi64ELi64ELi8ES3_EELb1ELb1ELb0ELb1ELb0ELb0ELb0EEEvNS_16Flash_bwd_paramsE)
        /*0014*/ 	.short	0x0160
        /*0016*/ 	.short	0x0280


	//----- nvinfo : EIATTR_CBANK_PARAM_SIZE
	.align		4
.L_444:
        /*0018*/ 	.byte	0x03, 0x19
        /*001a*/ 	.short	0x0280


	//----- nvinfo : EIATTR_KPARAM_INFO
	.align		4
        /*001c*/ 	.byte	0x04, 0x17
        /*001e*/ 	.short	(.L_446 - .L_445)
.L_445:
        /*0020*/ 	.word	0x00000000
        /*0024*/ 	.short	0x0000
        /*0026*/ 	.short	0x0000
        /*0028*/ 	.byte	0x00, 0xf0, 0x01, 0x0a


	//----- nvinfo : EIATTR_MAXREG_COUNT
	.align		4
.L_446:
        /*002c*/ 	.byte	0x03, 0x1b
        /*002e*/ 	.short	0x00ff


	//----- nvinfo : EIATTR_NUM_BARRIERS
	.align		4
        /*0030*/ 	.byte	0x02, 0x4c
        /*0032*/ 	.byte	0x01
	.zero		1


	//----- nvinfo : EIATTR_ANNOTATIONS
	.align		4
        /*0034*/ 	.byte	0x04, 0x55
        /*0036*/ 	.short	(.L_448 - .L_447)


	//   ....[0]....
.L_447:
        /* <DEDUP_REMOVED lines=17> */


	//----- nvinfo : EIATTR_MERCURY_ISA_VERSION
	.align		4
.L_448:
        /*0138*/ 	.byte	0x03, 0x5f
        /*013a*/ 	.short	0x0000


	//----- nvinfo : EIATTR_EXIT_INSTR_OFFSETS
	.align		4
        /*013c*/ 	.byte	0x04, 0x1c
        /*013e*/ 	.short	(.L_450 - .L_449)


	//   ....[0]....
.L_449:
        /*0140*/ 	.word	0x000000a0


	//   ....[1]....
        /*0144*/ 	.word	0x0000b0d0


	//----- nvinfo : EIATTR_CTAIDZ_USED
	.align		4
.L_450:
        /*0148*/ 	.byte	0x01, 0x04
	.zero		2


	//----- nvinfo : EIATTR_CRS_STACK_SIZE
	.align		4
        /*014c*/ 	.byte	0x04, 0x1e
        /*014e*/ 	.short	(.L_452 - .L_451)
.L_451:
        /*0150*/ 	.word	0x00000000
.L_452:


//--------------------- .nv.info._ZN5flash44flash_bwd_dq_dk_dv_loop_seqk_parallel_kernelI23Flash_bwd_kernel_traitsILi256ELi64ELi64ELi8ELi4ELi2ELi2ELb0ELb1EN7cutlass10bfloat16_tE19Flash_kernel_traitsILi256ELi64ELi64ELi8ES3_EELb0ELb1ELb0ELb1ELb0ELb0ELb1EEEvNS_16Flash_bwd_paramsE --------------------------
	.section	.nv.info._ZN5flash44flash_bwd_dq_dk_dv_loop_seqk_parallel_kernelI23Flash_bwd_kernel_traitsILi256ELi64ELi64ELi8ELi4ELi2ELi2ELb0ELb1EN7cutlass10bfloat16_tE19Flash_kernel_traitsILi256ELi64ELi64ELi8ES3_EELb0ELb1ELb0ELb1ELb0ELb0ELb1EEEvNS_16Flash_bwd_paramsE,"",@"SHT_CUDA_INFO"
	.sectionflags	@""
	.align	4


	//----- nvinfo : EIATTR_CUDA_API_VERSION
	.align		4
        /*0000*/ 	.byte	0x04, 0x37
        /*0002*/ 	.short	(.L_454 - .L_453)
.L_453:
        /*0004*/ 	.word	0x00000082


	//----- nvinfo : EIATTR_SW2861232_WAR
	.align		4
.L_454:
        /*0008*/ 	.byte	0x01, 0x35
	.zero		2


	//----- nvinfo : EIATTR_PARAM_CBANK
	.align		4
        /*000c*/ 	.byte	0x04, 0x0a
        /*000e*/ 	.short	(.L_456 - .L_455)
	.align		4
.L_455:
        /*0010*/ 	.word	index@(.nv.constant0._ZN5flash44flash_bwd_dq_dk_dv_loop_seqk_parallel_kernelI23Flash_bwd_kernel_traitsILi256ELi64ELi64ELi8ELi4ELi2ELi2ELb0ELb1EN7cutlass10bfloat16_tE19Flash_kernel_traitsILi256ELi64ELi64ELi8ES3_EELb0ELb1ELb0ELb1ELb0ELb0ELb1EEEvNS_16Flash_bwd_paramsE)
        /*0014*/ 	.short	0x0160
        /*0016*/ 	.short	0x0280


	//----- nvinfo : EIATTR_CBANK_PARAM_SIZE
	.align		4
.L_456:
        /*0018*/ 	.byte	0x03, 0x19
        /*001a*/ 	.short	0x0280


	//----- nvinfo : EIATTR_KPARAM_INFO
	.align		4
        /*001c*/ 	.byte	0x04, 0x17
        /*001e*/ 	.short	(.L_458 - .L_457)
.L_457:
        /*0020*/ 	.word	0x00000000
        /*0024*/ 	.short	0x0000
        /*0026*/ 	.short	0x0000
        /*0028*/ 	.byte	0x00, 0xf0, 0x01, 0x0a


	//----- nvinfo : EIATTR_MAXREG_COUNT
	.align		4
.L_458:
        /*002c*/ 	.byte	0x03, 0x1b
        /*002e*/ 	.short	0x00ff


	//----- nvinfo : EIATTR_NUM_BARRIERS
	.align		4
        /*0030*/ 	.byte	0x02, 0x4c
        /*0032*/ 	.byte	0x01
	.zero		1


	//----- nvinfo : EIATTR_ANNOTATIONS
	.align		4
        /*0034*/ 	.byte	0x04, 0x55
        /*0036*/ 	.short	(.L_460 - .L_459)


	//   ....[0]....
.L_459:
        /* <DEDUP_REMOVED lines=17> */


	//----- nvinfo : EIATTR_MERCURY_ISA_VERSION
	.align		4
.L_460:
        /*0138*/ 	.byte	0x03, 0x5f
        /*013a*/ 	.short	0x0000


	//----- nvinfo : EIATTR_EXIT_INSTR_OFFSETS
	.align		4
        /*013c*/ 	.byte	0x04, 0x1c
        /*013e*/ 	.short	(.L_462 - .L_461)


	//   ....[0]....
.L_461:
        /*0140*/ 	.word	0x000000a0


	//   ....[1]....
        /*0144*/ 	.word	0x0000a900


	//----- nvinfo : EIATTR_CTAIDZ_USED
	.align		4
.L_462:
        /*0148*/ 	.byte	0x01, 0x04
	.zero		2


	//----- nvinfo : EIATTR_CRS_STACK_SIZE
	.align		4
        /*014c*/ 	.byte	0x04, 0x1e
        /*014e*/ 	.short	(.L_464 - .L_463)
.L_463:
        /*0150*/ 	.word	0x00000000
.L_464:


//--------------------- .nv.info._ZN5flash25flash_bwd_dot_do_o_kernelILb0E23Flash_bwd_kernel_traitsILi256ELi64ELi64ELi8ELi4ELi2ELi2ELb0ELb1EN7cutlass10bfloat16_tE19Flash_kernel_traitsILi256ELi64ELi64ELi8ES3_EEEEvNS_16Flash_bwd_paramsE --------------------------
	.section	.nv.info._ZN5flash25flash_bwd_dot_do_o_kernelILb0E23Flash_bwd_kernel_traitsILi256ELi64ELi64ELi8ELi4ELi2ELi2ELb0ELb1EN7cutlass10bfloat16_tE19Flash_kernel_traitsILi256ELi64ELi64ELi8ES3_EEEEvNS_16Flash_bwd_paramsE,"",@"SHT_CUDA_INFO"
	.sectionflags	@""
	.align	4


	//----- nvinfo : EIATTR_CUDA_API_VERSION
	.align		4
        /*0000*/ 	.byte	0x04, 0x37
        /*0002*/ 	.short	(.L_466 - .L_465)
.L_465:
        /*0004*/ 	.word	0x00000082


	//----- nvinfo : EIATTR_SW2861232_WAR
	.align		4
.L_466:
        /*0008*/ 	.byte	0x01, 0x35
	.zero		2


	//----- nvinfo : EIATTR_PARAM_CBANK
	.align		4
        /*000c*/ 	.byte	0x04, 0x0a
        /*000e*/ 	.short	(.L_468 - .L_467)
	.align		4
.L_467:
        /*0010*/ 	.word	index@(.nv.constant0._ZN5flash25flash_bwd_dot_do_o_kernelILb0E23Flash_bwd_kernel_traitsILi256ELi64ELi64ELi8ELi4ELi2ELi2ELb0ELb1EN7cutlass10bfloat16_tE19Flash_kernel_traitsILi256ELi64ELi64ELi8ES3_EEEEvNS_16Flash_bwd_paramsE)
        /*0014*/ 	.short	0x0160
        /*0016*/ 	.short	0x0280


	//----- nvinfo : EIATTR_CBANK_PARAM_SIZE
	.align		4
.L_468:
        /*0018*/ 	.byte	0x03, 0x19
        /*001a*/ 	.short	0x0280


	//----- nvinfo : EIATTR_KPARAM_INFO
	.align		4
        /*001c*/ 	.byte	0x04, 0x17
        /*001e*/ 	.short	(.L_470 - .L_469)
.L_469:
        /*0020*/ 	.word	0x00000000
        /*0024*/ 	.short	0x0000
        /*0026*/ 	.short	0x0000
        /*0028*/ 	.byte	0x00, 0xf0, 0x01, 0x0a


	//----- nvinfo : EIATTR_MAXREG_COUNT
	.align		4
.L_470:
        /*002c*/ 	.byte	0x03, 0x1b
        /*002e*/ 	.short	0x00ff


	//----- nvinfo : EIATTR_MERCURY_ISA_VERSION
	.align		4
        /*0030*/ 	.byte	0x03, 0x5f
        /*0032*/ 	.short	0x0000


	//----- nvinfo : EIATTR_COOP_GROUP_MASK_REGIDS
	.align		4
        /*0034*/ 	.byte	0x04, 0x29
        /*0036*/ 	.short	(.L_472 - .L_471)


	//   ....[0]....
.L_471:
        /*0038*/ 	.word	0xffffffff


	//   ....[1]....
        /*003c*/ 	.word	0xffffffff


	//   ....[2]....
        /*0040*/ 	.word	0xffffffff


	//   ....[3]....
        /*0044*/ 	.word	0xffffffff


	//   ....[4]....
        /*0048*/ 	.word	0xffffffff


	//   ....[5]....
        /*004c*/ 	.word	0xffffffff


	//----- nvinfo : EIATTR_COOP_GROUP_INSTR_OFFSETS
	.align		4
.L_472:
        /*0050*/ 	.byte	0x04, 0x28
        /*0052*/ 	.short	(.L_474 - .L_473)


	//   ....[0]....
.L_473:
        /*0054*/ 	.word	0x000018b0


	//   ....[1]....
        /*0058*/ 	.word	0x000018d0


	//   ....[2]....
        /*005c*/ 	.word	0x000018f0


	//   ....[3]....
        /*0060*/ 	.word	0x00001910


	//   ....[4]....
        /*0064*/ 	.word	0x00001940


	//   ....[5]....
        /*0068*/ 	.word	0x00001980


	//----- nvinfo : EIATTR_EXIT_INSTR_OFFSETS
	.align		4
.L_474:
        /*006c*/ 	.byte	0x04, 0x1c
        /*006e*/ 	.short	(.L_476 - .L_475)


	//   ....[0]....
.L_475:
        /*0070*/ 	.word	0x00000120


	//   ....[1]....
        /*0074*/ 	.word	0x000019e0


	//   ....[2]....
        /*0078*/ 	.word	0x00001a10


	//----- nvinfo : EIATTR_CTAIDZ_USED
	.align		4
.L_476:
        /*007c*/ 	.byte	0x01, 0x04
	.zero		2


	//----- nvinfo : EIATTR_CRS_STACK_SIZE
	.align		4
        /*0080*/ 	.byte	0x04, 0x1e
        /*0082*/ 	.short	(.L_478 - .L_477)
.L_477:
        /*0084*/ 	.word	0x00000000
.L_478:


//--------------------- .nv.info._ZN5flash25flash_bwd_dot_do_o_kernelILb1E23Flash_bwd_kernel_traitsILi256ELi64ELi64ELi8ELi4ELi2ELi2ELb0ELb1EN7cutlass10bfloat16_tE19Flash_kernel_traitsILi256ELi64ELi64ELi8ES3_EEEEvNS_16Flash_bwd_paramsE --------------------------
	.section	.nv.info._ZN5flash25flash_bwd_dot_do_o_kernelILb1E23Flash_bwd_kernel_traitsILi256ELi64ELi64ELi8ELi4ELi2ELi2ELb0ELb1EN7cutlass10bfloat16_tE19Flash_kernel_traitsILi256ELi64ELi64ELi8ES3_EEEEvNS_16Flash_bwd_paramsE,"",@"SHT_CUDA_INFO"
	.sectionflags	@""
	.align	4


	//----- nvinfo : EIATTR_CUDA_API_VERSION
	.align		4
        /*0000*/ 	.byte	0x04, 0x37
        /*0002*/ 	.short	(.L_480 - .L_479)
.L_479:
        /*0004*/ 	.word	0x00000082


	//----- nvinfo : EIATTR_SW2861232_WAR
	.align		4
.L_480:
        /*0008*/ 	.byte	0x01, 0x35
	.zero		2


	//----- nvinfo : EIATTR_PARAM_CBANK
	.align		4
        /*000c*/ 	.byte	0x04, 0x0a
        /*000e*/ 	.short	(.L_482 - .L_481)
	.align		4
.L_481:
        /*0010*/ 	.word	index@(.nv.constant0._ZN5flash25flash_bwd_dot_do_o_kernelILb1E23Flash_bwd_kernel_traitsILi256ELi64ELi64ELi8ELi4ELi2ELi2ELb0ELb1EN7cutlass10bfloat16_tE19Flash_kernel_traitsILi256ELi64ELi64ELi8ES3_EEEEvNS_16Flash_bwd_paramsE)
        /*0014*/ 	.short	0x0160
        /*0016*/ 	.short	0x0280


	//----- nvinfo : EIATTR_CBANK_PARAM_SIZE
	.align		4
.L_482:
        /*0018*/ 	.byte	0x03, 0x19
        /*001a*/ 	.short	0x0280


	//----- nvinfo : EIATTR_KPARAM_INFO
	.align		4
        /*001c*/ 	.byte	0x04, 0x17
        /*001e*/ 	.short	(.L_484 - .L_483)
.L_483:
        /*0020*/ 	.word	0x00000000
        /*0024*/ 	.short	0x0000
        /*0026*/ 	.short	0x0000
        /*0028*/ 	.byte	0x00, 0xf0, 0x01, 0x0a


	//----- nvinfo : EIATTR_MAXREG_COUNT
	.align		4
.L_484:
        /*002c*/ 	.byte	0x03, 0x1b
        /*002e*/ 	.short	0x00ff


	//----- nvinfo : EIATTR_MERCURY_ISA_VERSION
	.align		4
        /*0030*/ 	.byte	0x03, 0x5f
        /*0032*/ 	.short	0x0000


	//----- nvinfo : EIATTR_COOP_GROUP_MASK_REGIDS
	.align		4
        /*0034*/ 	.byte	0x04, 0x29
        /*0036*/ 	.short	(.L_486 - .L_485)


	//   ....[0]....
.L_485:
        /*0038*/ 	.word	0xffffffff


	//   ....[1]....
        /*003c*/ 	.word	0xffffffff


	//   ....[2]....
        /*0040*/ 	.word	0xffffffff


	//   ....[3]....
        /*0044*/ 	.word	0xffffffff


	//   ....[4]....
        /*0048*/ 	.word	0xffffffff


	//   ....[5]....
        /*004c*/ 	.word	0xffffffff


	//----- nvinfo : EIATTR_COOP_GROUP_INSTR_OFFSETS
	.align		4
.L_486:
        /*0050*/ 	.byte	0x04, 0x28
        /*0052*/ 	.short	(.L_488 - .L_487)


	//   ....[0]....
.L_487:
        /*0054*/ 	.word	0x00001bf0


	//   ....[1]....
        /*0058*/ 	.word	0x00001c00


	//   ....[2]....
        /*005c*/ 	.word	0x00001c30


	//   ....[3]....
        /*0060*/ 	.word	0x00001c50


	//   ....[4]....
        /*0064*/ 	.word	0x00001c90


	//   ....[5]....
        /*0068*/ 	.word	0x00001cb0


	//----- nvinfo : EIATTR_EXIT_INSTR_OFFSETS
	.align		4
.L_488:
        /*006c*/ 	.byte	0x04, 0x1c
        /*006e*/ 	.short	(.L_490 - .L_489)


	//   ....[0]....
.L_489:
        /*0070*/ 	.word	0x00000120


	//   ....[1]....
        /*0074*/ 	.word	0x00001e70


	//----- nvinfo : EIATTR_CTAIDZ_USED
	.align		4
.L_490:
        /*0078*/ 	.byte	0x01, 0x04
	.zero		2


	//----- nvinfo : EIATTR_CRS_STACK_SIZE
	.align		4
        /*007c*/ 	.byte	0x04, 0x1e
        /*007e*/ 	.short	(.L_492 - .L_491)
.L_491:
        /*0080*/ 	.word	0x00000000
.L_492:


//--------------------- .nv.info._ZN5flash27flash_bwd_convert_dq_kernelI23Flash_bwd_kernel_traitsILi256ELi64ELi64ELi8ELi4ELi2ELi2ELb0ELb0EN7cutlass10bfloat16_tE19Flash_kernel_traitsILi256ELi64ELi64ELi8ES3_EEEEvNS_16Flash_bwd_paramsEi --------------------------
	.section	.nv.info._ZN5flash27flash_bwd_convert_dq_kernelI23Flash_bwd_kernel_traitsILi256ELi64ELi64ELi8ELi4ELi2ELi2ELb0ELb0EN7cutlass10bfloat16_tE19Flash_kernel_traitsILi256ELi64ELi64ELi8ES3_EEEEvNS_16Flash_bwd_paramsEi,"",@"SHT_CUDA_INFO"
	.sectionflags	@""
	.align	4


	//----- nvinfo : EIATTR_CUDA_API_VERSION
	.align		4
        /*0000*/ 	.byte	0x04, 0x37
        /*0002*/ 	.short	(.L_494 - .L_493)
.L_493:
        /*0004*/ 	.word	0x00000082


	//----- nvinfo : EIATTR_SW2861232_WAR
	.align		4
.L_494:
        /*0008*/ 	.byte	0x01, 0x35
	.zero		2


	//----- nvinfo : EIATTR_PARAM_CBANK
	.align		4
        /*000c*/ 	.byte	0x04, 0x0a
        /*000e*/ 	.short	(.L_496 - .L_495)
	.align		4
.L_495:
        /*0010*/ 	.word	index@(.nv.constant0._ZN5flash27flash_bwd_convert_dq_kernelI23Flash_bwd_kernel_traitsILi256ELi64ELi64ELi8ELi4ELi2ELi2ELb0ELb0EN7cutlass10bfloat16_tE19Flash_kernel_traitsILi256ELi64ELi64ELi8ES3_EEEEvNS_16Flash_bwd_paramsEi)
        /*0014*/ 	.short	0x0160
        /*0016*/ 	.short	0x0284


	//----- nvinfo : EIATTR_CBANK_PARAM_SIZE
	.align		4
.L_496:
        /*0018*/ 	.byte	0x03, 0x19
        /*001a*/ 	.short	0x0284


	//----- nvinfo : EIATTR_KPARAM_INFO
	.align		4
        /*001c*/ 	.byte	0x04, 0x17
        /*001e*/ 	.short	(.L_498 - .L_497)
.L_497:
        /*0020*/ 	.word	0x00000000
        /*0024*/ 	.short	0x0001
        /*0026*/ 	.short	0x0280
        /*0028*/ 	.byte	0x00, 0xf0, 0x11, 0x00


	//----- nvinfo : EIATTR_KPARAM_INFO
	.align		4
.L_498:
        /*002c*/ 	.byte	0x04, 0x17
        /*002e*/ 	.short	(.L_500 - .L_499)
.L_499:
        /*0030*/ 	.word	0x00000000
        /*0034*/ 	.short	0x0000
        /*0036*/ 	.short	0x0000
        /*0038*/ 	.byte	0x00, 0xf0, 0x01, 0x0a


	//----- nvinfo : EIATTR_MAXREG_COUNT
	.align		4
.L_500:
        /*003c*/ 	.byte	0x03, 0x1b
        /*003e*/ 	.short	0x00ff


	//----- nvinfo : EIATTR_NUM_BARRIERS
	.align		4
        /*0040*/ 	.byte	0x02, 0x4c
        /*0042*/ 	.byte	0x01
	.zero		1


	//----- nvinfo : EIATTR_MERCURY_ISA_VERSION
	.align		4
        /*0044*/ 	.byte	0x03, 0x5f
        /*0046*/ 	.short	0x0000


	//----- nvinfo : EIATTR_EXIT_INSTR_OFFSETS
	.align		4
        /*0048*/ 	.byte	0x04, 0x1c
        /*004a*/ 	.short	(.L_502 - .L_501)


	//   ....[0]....
.L_501:
        /*004c*/ 	.word	0x00000170


	//   ....[1]....
        /*0050*/ 	.word	0x000021b0


	//   ....[2]....
        /*0054*/ 	.word	0x000022d0


	//   ....[3]....
        /*0058*/ 	.word	0x000022f0


	//----- nvinfo : EIATTR_CTAIDZ_USED
	.align		4
.L_502:
        /*005c*/ 	.byte	0x01, 0x04
	.zero		2


	//----- nvinfo : EIATTR_CRS_STACK_SIZE
	.align		4
        /*0060*/ 	.byte	0x04, 0x1e
        /*0062*/ 	.short	(.L_504 - .L_503)
.L_503:
        /*0064*/ 	.word	0x00000000
.L_504:


//--------------------- .nv.info._ZN5flash44flash_bwd_dq_dk_dv_loop_seqk_parallel_kernelI23Flash_bwd_kernel_traitsILi256ELi64ELi64ELi8ELi4ELi2ELi2ELb0ELb0EN7cutlass10bfloat16_tE19Flash_kernel_traitsILi256ELi64ELi64ELi8ES3_EELb1ELb1ELb0ELb0ELb0ELb0ELb0EEEvNS_16Flash_bwd_paramsE --------------------------
	.section	.nv.info._ZN5flash44flash_bwd_dq_dk_dv_loop_seqk_parallel_kernelI23Flash_bwd_kernel_traitsILi256ELi64ELi64ELi8ELi4ELi2ELi2ELb0ELb0EN7cutlass10bfloat16_tE19Flash_kernel_traitsILi256ELi64ELi64ELi8ES3_EELb1ELb1ELb0ELb0ELb0ELb0ELb0EEEvNS_16Flash_bwd_paramsE,"",@"SHT_CUDA_INFO"
	.sectionflags	@""
	.align	4


	//----- nvinfo : EIATTR_CUDA_API_VERSION
	.align		4
        /*0000*/ 	.byte	0x04, 0x37
        /*0002*/ 	.short	(.L_506 - .L_505)
.L_505:
        /*0004*/ 	.word	0x00000082


	//----- nvinfo : EIATTR_SW2861232_WAR
	.align		4
.L_506:
        /*0008*/ 	.byte	0x01, 0x35
	.zero		2


	//----- nvinfo : EIATTR_PARAM_CBANK
	.align		4
        /*000c*/ 	.byte	0x04, 0x0a
        /*000e*/ 	.short	(.L_508 - .L_507)
	.align		4
.L_507:
        /*0010*/ 	.word	index@(.nv.constant0._ZN5flash44flash_bwd_dq_dk_dv_loop_seqk_parallel_kernelI23Flash_bwd_kernel_traitsILi256ELi64ELi64ELi8ELi4ELi2ELi2ELb0ELb0EN7cutlass10bfloat16_tE19Flash_kernel_traitsILi256ELi64ELi64ELi8ES3_EELb1ELb1ELb0ELb0ELb0ELb0ELb0EEEvNS_16Flash_bwd_paramsE)
        /*0014*/ 	.short	0x0160
        /*0016*/ 	.short	0x0280


	//----- nvinfo : EIATTR_CBANK_PARAM_SIZE
	.align		4
.L_508:
        /*0018*/ 	.byte	0x03, 0x19
        /*001a*/ 	.short	0x0280


	//----- nvinfo : EIATTR_KPARAM_INFO
	.align		4
        /*001c*/ 	.byte	0x04, 0x17
        /*001e*/ 	.short	(.L_510 - .L_509)
.L_509:
        /*0020*/ 	.word	0x00000000
        /*0024*/ 	.short	0x0000
        /*0026*/ 	.short	0x0000
        /*0028*/ 	.byte	0x00, 0xf0, 0x01, 0x0a


	//----- nvinfo : EIATTR_MAXREG_COUNT
	.align		4
.L_510:
        /*002c*/ 	.byte	0x03, 0x1b
        /*002e*/ 	.short	0x00ff


	//----- nvinfo : EIATTR_NUM_BARRIERS
	.align		4
        /*0030*/ 	.byte	0x02, 0x4c
        /*0032*/ 	.byte	0x01
	.zero		1


	//----- nvinfo : EIATTR_ANNOTATIONS
	.align		4
        /*0034*/ 	.byte	0x04, 0x55
        /*0036*/ 	.short	(.L_512 - .L_511)


	//   ....[0]....
.L_511:
        /* <DEDUP_REMOVED lines=28> */


	//----- nvinfo : EIATTR_MERCURY_ISA_VERSION
	.align		4
.L_512:
        /*01e0*/ 	.byte	0x03, 0x5f
        /*01e2*/ 	.short	0x0000


	//----- nvinfo : EIATTR_EXIT_INSTR_OFFSETS
	.align		4
        /*01e4*/ 	.byte	0x04, 0x1c
        /*01e6*/ 	.short	(.L_514 - .L_513)


	//   ....[0]....
.L_513:
        /*01e8*/ 	.word	0x000000a0


	//   ....[1]....
        /*01ec*/ 	.word	0x0000be70


	//----- nvinfo : EIATTR_CTAIDZ_USED
	.align		4
.L_514:
        /*01f0*/ 	.byte	0x01, 0x04
	.zero		2


	//----- nvinfo : EIATTR_CRS_STACK_SIZE
	.align		4
        /*01f4*/ 	.byte	0x04, 0x1e
        /*01f6*/ 	.short	(.L_516 - .L_515)
.L_515:
        /*01f8*/ 	.word	0x00000000
.L_516:


//--------------------- .nv.info._ZN5flash44flash_bwd_dq_dk_dv_loop_seqk_parallel_kernelI23Flash_bwd_kernel_traitsILi256ELi64ELi64ELi8ELi4ELi2ELi2ELb0ELb0EN7cutlass10bfloat16_tE19Flash_kernel_traitsILi256ELi64ELi64ELi8ES3_EELb0ELb1ELb0ELb0ELb0ELb0ELb1EEEvNS_16Flash_bwd_paramsE --------------------------
	.section	.nv.info._ZN5flash44flash_bwd_dq_dk_dv_loop_seqk_parallel_kernelI23Flash_bwd_kernel_traitsILi256ELi64ELi64ELi8ELi4ELi2ELi2ELb0ELb0EN7cutlass10bfloat16_tE19Flash_kernel_traitsILi256ELi64ELi64ELi8ES3_EELb0ELb1ELb0ELb0ELb0ELb0ELb1EEEvNS_16Flash_bwd_paramsE,"",@"SHT_CUDA_INFO"
	.sectionflags	@""
	.align	4


	//----- nvinfo : EIATTR_CUDA_API_VERSION
	.align		4
        /*0000*/ 	.byte	0x04, 0x37
        /*0002*/ 	.short	(.L_518 - .L_517)
.L_517:
        /*0004*/ 	.word	0x00000082


	//----- nvinfo : EIATTR_SW2861232_WAR
	.align		4
.L_518:
        /*0008*/ 	.byte	0x01, 0x35
	.zero		2


	//----- nvinfo : EIATTR_PARAM_CBANK
	.align		4
        /*000c*/ 	.byte	0x04, 0x0a
        /*000e*/ 	.short	(.L_520 - .L_519)
	.align		4
.L_519:
        /*0010*/ 	.word	index@(.nv.constant0._ZN5flash44flash_bwd_dq_dk_dv_loop_seqk_parallel_kernelI23Flash_bwd_kernel_traitsILi256ELi64ELi64ELi8ELi4ELi2ELi2ELb0ELb0EN7cutlass10bfloat16_tE19Flash_kernel_traitsILi256ELi64ELi64ELi8ES3_EELb0ELb1ELb0ELb0ELb0ELb0ELb1EEEvNS_16Flash_bwd_paramsE)
        /*0014*/ 	.short	0x0160
        /*0016*/ 	.short	0x0280


	//----- nvinfo : EIATTR_CBANK_PARAM_SIZE
	.align		4
.L_520:
        /*0018*/ 	.byte	0x03, 0x19
        /*001a*/ 	.short	0x0280


	//----- nvinfo : EIATTR_KPARAM_INFO
	.align		4
        /*001c*/ 	.byte	0x04, 0x17
        /*001e*/ 	.short	(.L_522 - .L_521)
.L_521:
        /*0020*/ 	.word	0x00000000
        /*0024*/ 	.short	0x0000
        /*0026*/ 	.short	0x0000
        /*0028*/ 	.byte	0x00, 0xf0, 0x01, 0x0a


	//----- nvinfo : EIATTR_MAXREG_COUNT
	.align		4
.L_522:
        /*002c*/ 	.byte	0x03, 0x1b
        /*002e*/ 	.short	0x00ff


	//----- nvinfo : EIATTR_NUM_BARRIERS
	.align		4
        /*0030*/ 	.byte	0x02, 0x4c
        /*0032*/ 	.byte	0x01
	.zero		1


	//----- nvinfo : EIATTR_ANNOTATIONS
	.align		4
        /*0034*/ 	.byte	0x04, 0x55
        /*0036*/ 	.short	(.L_524 - .L_523)


	//   ....[0]....
.L_523:
        /* <DEDUP_REMOVED lines=28> */


	//----- nvinfo : EIATTR_MERCURY_ISA_VERSION
	.align		4
.L_524:
        /*01e0*/ 	.byte	0x03, 0x5f
        /*01e2*/ 	.short	0x0000


	//----- nvinfo : EIATTR_EXIT_INSTR_OFFSETS
	.align		4
        /*01e4*/ 	.byte	0x04, 0x1c
        /*01e6*/ 	.short	(.L_526 - .L_525)


	//   ....[0]....
.L_525:
        /*01e8*/ 	.word	0x000000a0


	//   ....[1]....
        /*01ec*/ 	.word	0x0000b6f0


	//----- nvinfo : EIATTR_CTAIDZ_USED
	.align		4
.L_526:
        /*01f0*/ 	.byte	0x01, 0x04
	.zero		2


	//----- nvinfo : EIATTR_CRS_STACK_SIZE
	.align		4
        /*01f4*/ 	.byte	0x04, 0x1e
        /*01f6*/ 	.short	(.L_528 - .L_527)
.L_527:
        /*01f8*/ 	.word	0x00000000
.L_528:


//--------------------- .nv.info._ZN5flash44flash_bwd_dq_dk_dv_loop_seqk_parallel_kernelI23Flash_bwd_kernel_traitsILi256ELi64ELi64ELi8ELi4ELi2ELi2ELb0ELb0EN7cutlass10bfloat16_tE19Flash_kernel_traitsILi256ELi64ELi64ELi8ES3_EELb1ELb1ELb0ELb0ELb0ELb1ELb0EEEvNS_16Flash_bwd_paramsE --------------------------
	.section	.nv.info._ZN5flash44flash_bwd_dq_dk_dv_loop_seqk_parallel_kernelI23Flash_bwd_kernel_traitsILi256ELi64ELi64ELi8ELi4ELi2ELi2ELb0ELb0EN7cutlass10bfloat16_tE19Flash_kernel_traitsILi256ELi64ELi64ELi8ES3_EELb1ELb1ELb0ELb0ELb0ELb1ELb0EEEvNS_16Flash_bwd_paramsE,"",@"SHT_CUDA_INFO"
	.sectionflags	@""
	.align	4


	//----- nvinfo : EIATTR_CUDA_API_VERSION
	.align		4
        /*0000*/ 	.byte	0x04, 0x37
        /*0002*/ 	.short	(.L_530 - .L_529)
.L_529:
        /*0004*/ 	.word	0x00000082


	//----- nvinfo : EIATTR_SW2861232_WAR
	.align		4
.L_530:
        /*0008*/ 	.byte	0x01, 0x35
	.zero		2


	//----- nvinfo : EIATTR_PARAM_CBANK
	.align		4
        /*000c*/ 	.byte	0x04, 0x0a
        /*000e*/ 	.short	(.L_532 - .L_531)
	.align		4
.L_531:
        /*0010*/ 	.word	index@(.nv.constant0._ZN5flash44flash_bwd_dq_dk_dv_loop_seqk_parallel_kernelI23Flash_bwd_kernel_traitsILi256ELi64ELi64ELi8ELi4ELi2ELi2ELb0ELb0EN7cutlass10bfloat16_tE19Flash_kernel_traitsILi256ELi64ELi64ELi8ES3_EELb1ELb1ELb0ELb0ELb0ELb1ELb0EEEvNS_16Flash_bwd_paramsE)
        /*0014*/ 	.short	0x0160
        /*0016*/ 	.short	0x0280


	//----- nvinfo : EIATTR_CBANK_PARAM_SIZE
	.align		4
.L_532:
        /*0018*/ 	.byte	0x03, 0x19
        /*001a*/ 	.short	0x0280


	//----- nvinfo : EIATTR_KPARAM_INFO
	.align		4
        /*001c*/ 	.byte	0x04, 0x17
        /*001e*/ 	.short	(.L_534 - .L_533)
.L_533:
        /*0020*/ 	.word	0x00000000
        /*0024*/ 	.short	0x0000
        /*0026*/ 	.short	0x0000
        /*0028*/ 	.byte	0x00, 0xf0, 0x01, 0x0a


	//----- nvinfo : EIATTR_MAXREG_COUNT
	.align		4
.L_534:
        /*002c*/ 	.byte	0x03, 0x1b
        /*002e*/ 	.short	0x00ff


	//----- nvinfo : EIATTR_NUM_BARRIERS
	.align		4
        /*0030*/ 	.byte	0x02, 0x4c
        /*0032*/ 	.byte	0x01
	.zero		1


	//----- nvinfo : EIATTR_ANNOTATIONS
	.align		4
        /*0034*/ 	.byte	0x04, 0x55
        /*0036*/ 	.short	(.L_536 - .L_535)


	//   ....[0]....
.L_535:
        /* <DEDUP_REMOVED lines=23> */


	//----- nvinfo : EIATTR_MERCURY_ISA_VERSION
	.align		4
.L_536:
        /*0190*/ 	.byte	0x03, 0x5f
        /*0192*/ 	.short	0x0000


	//----- nvinfo : EIATTR_EXIT_INSTR_OFFSETS
	.align		4
        /*0194*/ 	.byte	0x04, 0x1c
        /*0196*/ 	.short	(.L_538 - .L_537)


	//   ....[0]....
.L_537:
        /*0198*/ 	.word	0x000000a0


	//   ....[1]....
        /*019c*/ 	.word	0x0000a0e0


	//----- nvinfo : EIATTR_CTAIDZ_USED
	.align		4
.L_538:
        /*01a0*/ 	.byte	0x01, 0x04
	.zero		2


	//----- nvinfo : EIATTR_CRS_STACK_SIZE
	.align		4
        /*01a4*/ 	.byte	0x04, 0x1e
        /*01a6*/ 	.short	(.L_540 - .L_539)
.L_539:
        /*01a8*/ 	.word	0x00000000
.L_540:


//--------------------- .nv.info._ZN5flash44flash_bwd_dq_dk_dv_loop_seqk_parallel_kernelI23Flash_bwd_kernel_traitsILi256ELi64ELi64ELi8ELi4ELi2ELi2ELb0ELb0EN7cutlass10bfloat16_tE19Flash_kernel_traitsILi256ELi64ELi64ELi8ES3_EELb0ELb1ELb0ELb0ELb0ELb1ELb1EEEvNS_16Flash_bwd_paramsE --------------------------
	.section	.nv.info._ZN5flash44flash_bwd_dq_dk_dv_loop_seqk_parallel_kernelI23Flash_bwd_kernel_traitsILi256ELi64ELi64ELi8ELi4ELi2ELi2ELb0ELb0EN7cutlass10bfloat16_tE19Flash_kernel_traitsILi256ELi64ELi64ELi8ES3_EELb0ELb1ELb0ELb0ELb0ELb1ELb1EEEvNS_16Flash_bwd_paramsE,"",@"SHT_CUDA_INFO"
	.sectionflags	@""
	.align	4


	//----- nvinfo : EIATTR_CUDA_API_VERSION
	.align		4
        /*0000*/ 	.byte	0x04, 0x37
        /*0002*/ 	.short	(.L_542 - .L_541)
.L_541:
        /*0004*/ 	.word	0x00000082


	//----- nvinfo : EIATTR_SW2861232_WAR
	.align		4
.L_542:
        /*0008*/ 	.byte	0x01, 0x35
	.zero		2


	//----- nvinfo : EIATTR_PARAM_CBANK
	.align		4
        /*000c*/ 	.byte	0x04, 0x0a
        /*000e*/ 	.short	(.L_544 - .L_543)
	.align		4
.L_543:
        /*0010*/ 	.word	index@(.nv.constant0._ZN5flash44flash_bwd_dq_dk_dv_loop_seqk_parallel_kernelI23Flash_bwd_kernel_traitsILi256ELi64ELi64ELi8ELi4ELi2ELi2ELb0ELb0EN7cutlass10bfloat16_tE19Flash_kernel_traitsILi256ELi64ELi64ELi8ES3_EELb0ELb1ELb0ELb0ELb0ELb1ELb1EEEvNS_16Flash_bwd_paramsE)
        /*0014*/ 	.short	0x0160
        /*0016*/ 	.short	0x0280


	//----- nvinfo : EIATTR_CBANK_PARAM_SIZE
	.align		4
.L_544:
        /*0018*/ 	.byte	0x03, 0x19
        /*001a*/ 	.short	0x0280


	//----- nvinfo : EIATTR_KPARAM_INFO
	.align		4
        /*001c*/ 	.byte	0x04, 0x17
        /*001e*/ 	.short	(.L_546 - .L_545)
.L_545:
        /*0020*/ 	.word	0x00000000
        /*0024*/ 	.short	0x0000
        /*0026*/ 	.short	0x0000
        /*0028*/ 	.byte	0x00, 0xf0, 0x01, 0x0a


	//----- nvinfo : EIATTR_MAXREG_COUNT
	.align		4
.L_546:
        /*002c*/ 	.byte	0x03, 0x1b
        /*002e*/ 	.short	0x00ff


	//----- nvinfo : EIATTR_NUM_BARRIERS
	.align		4
        /*0030*/ 	.byte	0x02, 0x4c
        /*0032*/ 	.byte	0x01
	.zero		1


	//----- nvinfo : EIATTR_ANNOTATIONS
	.align		4
        /*0034*/ 	.byte	0x04, 0x55
        /*0036*/ 	.short	(.L_548 - .L_547)


	//   ....[0]....
.L_547:
        /* <DEDUP_REMOVED lines=24> */


	//----- nvinfo : EIATTR_MERCURY_ISA_VERSION
	.align		4
.L_548:
        /*01a0*/ 	.byte	0x03, 0x5f
        /*01a2*/ 	.short	0x0000


	//----- nvinfo : EIATTR_EXIT_INSTR_OFFSETS
	.align		4
        /*01a4*/ 	.byte	0x04, 0x1c
        /*01a6*/ 	.short	(.L_550 - .L_549)


	//   ....[0]....
.L_549:
        /*01a8*/ 	.word	0x000000a0


	//   ....[1]....
        /*01ac*/ 	.word	0x00009900


	//----- nvinfo : EIATTR_CTAIDZ_USED
	.align		4
.L_550:
        /*01b0*/ 	.byte	0x01, 0x04
	.zero		2


	//----- nvinfo : EIATTR_CRS_STACK_SIZE
	.align		4
        /*01b4*/ 	.byte	0x04, 0x1e
        /*01b6*/ 	.short	(.L_552 - .L_551)
.L_551:
        /*01b8*/ 	.word	0x00000000
.L_552:


//--------------------- .nv.info._ZN5flash44flash_bwd_dq_dk_dv_loop_seqk_parallel_kernelI23Flash_bwd_kernel_traitsILi256ELi64ELi64ELi8ELi4ELi2ELi2ELb0ELb0EN7cutlass10bfloat16_tE19Flash_kernel_traitsILi256ELi64ELi64ELi8ES3_EELb1ELb1ELb0ELb1ELb0ELb0ELb0EEEvNS_16Flash_bwd_paramsE --------------------------
	.section	.nv.info._ZN5flash44flash_bwd_dq_dk_dv_loop_seqk_parallel_kernelI23Flash_bwd_kernel_traitsILi256ELi64ELi64ELi8ELi4ELi2ELi2ELb0ELb0EN7cutlass10bfloat16_tE19Flash_kernel_traitsILi256ELi64ELi64ELi8ES3_EELb1ELb1ELb0ELb1ELb0ELb0ELb0EEEvNS_16Flash_bwd_paramsE,"",@"SHT_CUDA_INFO"
	.sectionflags	@""
	.align	4


	//----- nvinfo : EIATTR_CUDA_API_VERSION
	.align		4
        /*0000*/ 	.byte	0x04, 0x37
        /*0002*/ 	.short	(.L_554 - .L_553)
.L_553:
        /*0004*/ 	.word	0x00000082


	//----- nvinfo : EIATTR_SW2861232_WAR
	.align		4
.L_554:
        /*0008*/ 	.byte	0x01, 0x35
	.zero		2


	//----- nvinfo : EIATTR_PARAM_CBANK
	.align		4
        /*000c*/ 	.byte	0x04, 0x0a
        /*000e*/ 	.short	(.L_556 - .L_555)
	.align		4
.L_555:
        /*0010*/ 	.word	index@(.nv.constant0._ZN5flash44flash_bwd_dq_dk_dv_loop_seqk_parallel_kernelI23Flash_bwd_kernel_traitsILi256ELi64ELi64ELi8ELi4ELi2ELi2ELb0ELb0EN7cutlass10bfloat16_tE19Flash_kernel_traitsILi256ELi64ELi64ELi8ES3_EELb1ELb1ELb0ELb1ELb0ELb0ELb0EEEvNS_16Flash_bwd_paramsE)
        /*0014*/ 	.short	0x0160
        /*0016*/ 	.short	0x0280


	//----- nvinfo : EIATTR_CBANK_PARAM_SIZE
	.align		4
.L_556:
        /*0018*/ 	.byte	0x03, 0x19
        /*001a*/ 	.short	0x0280


	//----- nvinfo : EIATTR_KPARAM_INFO
	.align		4
        /*001c*/ 	.byte	0x04, 0x17
        /*001e*/ 	.short	(.L_558 - .L_557)
.L_557:
        /*0020*/ 	.word	0x00000000
        /*0024*/ 	.short	0x0000
        /*0026*/ 	.short	0x0000
        /*0028*/ 	.byte	0x00, 0xf0, 0x01, 0x0a


	//----- nvinfo : EIATTR_MAXREG_COUNT
	.align		4
.L_558:
        /*002c*/ 	.byte	0x03, 0x1b
        /*002e*/ 	.short	0x00ff


	//----- nvinfo : EIATTR_NUM_BARRIERS
	.align		4
        /*0030*/ 	.byte	0x02, 0x4c
        /*0032*/ 	.byte	0x01
	.zero		1


	//----- nvinfo : EIATTR_ANNOTATIONS
	.align		4
        /*0034*/ 	.byte	0x04, 0x55
        /*0036*/ 	.short	(.L_560 - .L_559)


	//   ....[0]....
.L_559:
        /* <DEDUP_REMOVED lines=58> */


	//----- nvinfo : EIATTR_MERCURY_ISA_VERSION
	.align		4
.L_560:
        /*03c0*/ 	.byte	0x03, 0x5f
        /*03c2*/ 	.short	0x0000


	//----- nvinfo : EIATTR_EXIT_INSTR_OFFSETS
	.align		4
        /*03c4*/ 	.byte	0x04, 0x1c
        /*03c6*/ 	.short	(.L_562 - .L_561)


	//   ....[0]....
.L_561:
        /*03c8*/ 	.word	0x000000a0


	//   ....[1]....
        /*03cc*/ 	.word	0x0000c410


	//----- nvinfo : EIATTR_CTAIDZ_USED
	.align		4
.L_562:
        /*03d0*/ 	.byte	0x01, 0x04
	.zero		2


	//----- nvinfo : EIATTR_CRS_STACK_SIZE
	.align		4
        /*03d4*/ 	.byte	0x04, 0x1e
        /*03d6*/ 	.short	(.L_564 - .L_563)
.L_563:
        /*03d8*/ 	.word	0x00000000
.L_564:


//--------------------- .nv.info._ZN5flash44flash_bwd_dq_dk_dv_loop_seqk_parallel_kernelI23Flash_bwd_kernel_traitsILi256ELi64ELi64ELi8ELi4ELi2ELi2ELb0ELb0EN7cutlass10bfloat16_tE19Flash_kernel_traitsILi256ELi64ELi64ELi8ES3_EELb0ELb1ELb0ELb1ELb0ELb0ELb1EEEvNS_16Flash_bwd_paramsE --------------------------
	.section	.nv.info._ZN5flash44flash_bwd_dq_dk_dv_loop_seqk_parallel_kernelI23Flash_bwd_kernel_traitsILi256ELi64ELi64ELi8ELi4ELi2ELi2ELb0ELb0EN7cutlass10bfloat16_tE19Flash_kernel_traitsILi256ELi64ELi64ELi8ES3_EELb0ELb1ELb0ELb1ELb0ELb0ELb1EEEvNS_16Flash_bwd_paramsE,"",@"SHT_CUDA_INFO"
	.sectionflags	@""
	.align	4


	//----- nvinfo : EIATTR_CUDA_API_VERSION
	.align		4
        /*0000*/ 	.byte	0x04, 0x37
        /*0002*/ 	.short	(.L_566 - .L_565)
.L_565:
        /*0004*/ 	.word	0x00000082


	//----- nvinfo : EIATTR_SW2861232_WAR
	.align		4
.L_566:
        /*0008*/ 	.byte	0x01, 0x35
	.zero		2


	//----- nvinfo : EIATTR_PARAM_CBANK
	.align		4
        /*000c*/ 	.byte	0x04, 0x0a
        /*000e*/ 	.short	(.L_568 - .L_567)
	.align		4
.L_567:
        /*0010*/ 	.word	index@(.nv.constant0._ZN5flash44flash_bwd_dq_dk_dv_loop_seqk_parallel_kernelI23Flash_bwd_kernel_traitsILi256ELi64ELi64ELi8ELi4ELi2ELi2ELb0ELb0EN7cutlass10bfloat16_tE19Flash_kernel_traitsILi256ELi64ELi64ELi8ES3_EELb0ELb1ELb0ELb1ELb0ELb0ELb1EEEvNS_16Flash_bwd_paramsE)
        /*0014*/ 	.short	0x0160
        /*0016*/ 	.short	0x0280


	//----- nvinfo : EIATTR_CBANK_PARAM_SIZE
	.align		4
.L_568:
        /*0018*/ 	.byte	0x03, 0x19
        /*001a*/ 	.short	0x0280


	//----- nvinfo : EIATTR_KPARAM_INFO
	.align		4
        /*001c*/ 	.byte	0x04, 0x17
        /*001e*/ 	.short	(.L_570 - .L_569)
.L_569:
        /*0020*/ 	.word	0x00000000
        /*0024*/ 	.short	0x0000
        /*0026*/ 	.short	0x0000
        /*0028*/ 	.byte	0x00, 0xf0, 0x01, 0x0a


	//----- nvinfo : EIATTR_MAXREG_COUNT
	.align		4
.L_570:
        /*002c*/ 	.byte	0x03, 0x1b
        /*002e*/ 	.short	0x00ff


	//----- nvinfo : EIATTR_NUM_BARRIERS
	.align		4
        /*0030*/ 	.byte	0x02, 0x4c
        /*0032*/ 	.byte	0x01
	.zero		1


	//----- nvinfo : EIATTR_ANNOTATIONS
	.align		4
        /*0034*/ 	.byte	0x04, 0x55
        /*0036*/ 	.short	(.L_572 - .L_571)


	//   ....[0]....
.L_571:
        /* <DEDUP_REMOVED lines=43> */


	//----- nvinfo : EIATTR_MERCURY_ISA_VERSION
	.align		4
.L_572:
        /*02d8*/ 	.byte	0x03, 0x5f
        /*02da*/ 	.short	0x0000


	//----- nvinfo : EIATTR_EXIT_INSTR_OFFSETS
	.align		4
        /*02dc*/ 	.byte	0x04, 0x1c
        /*02de*/ 	.short	(.L_574 - .L_573)


	//   ....[0]....
.L_573:
        /*02e0*/ 	.word	0x000000a0


	//   ....[1]....
        /*02e4*/ 	.word	0x0000ba90


	//----- nvinfo : EIATTR_CTAIDZ_USED
	.align		4
.L_574:
        /*02e8*/ 	.byte	0x01, 0x04
	.zero		2


	//----- nvinfo : EIATTR_CRS_STACK_SIZE
	.align		4
        /*02ec*/ 	.byte	0x04, 0x1e
        /*02ee*/ 	.short	(.L_576 - .L_575)
.L_575:
        /*02f0*/ 	.word	0x00000000
.L_576:


//--------------------- .nv.info._ZN5flash25flash_bwd_dot_do_o_kernelILb0E23Flash_bwd_kernel_traitsILi256ELi64ELi64ELi8ELi4ELi2ELi2ELb0ELb0EN7cutlass10bfloat16_tE19Flash_kernel_traitsILi256ELi64ELi64ELi8ES3_EEEEvNS_16Flash_bwd_paramsE --------------------------
	.section	.nv.info._ZN5flash25flash_bwd_dot_do_o_kernelILb0E23Flash_bwd_kernel_traitsILi256ELi64ELi64ELi8ELi4ELi2ELi2ELb0ELb0EN7cutlass10bfloat16_tE19Flash_kernel_traitsILi256ELi64ELi64ELi8ES3_EEEEvNS_16Flash_bwd_paramsE,"",@"SHT_CUDA_INFO"
	.sectionflags	@""
	.align	4


	//----- nvinfo : EIATTR_CUDA_API_VERSION
	.align		4
        /*0000*/ 	.byte	0x04, 0x37
        /*0002*/ 	.short	(.L_578 - .L_577)
.L_577:
        /*0004*/ 	.word	0x00000082


	//----- nvinfo : EIATTR_SW2861232_WAR
	.align		4
.L_578:
        /*0008*/ 	.byte	0x01, 0x35
	.zero		2


	//----- nvinfo : EIATTR_PARAM_CBANK
	.align		4
        /*000c*/ 	.byte	0x04, 0x0a
        /*000e*/ 	.short	(.L_580 - .L_579)
	.align		4
.L_579:
        /*0010*/ 	.word	index@(.nv.constant0._ZN5flash25flash_bwd_dot_do_o_kernelILb0E23Flash_bwd_kernel_traitsILi256ELi64ELi64ELi8ELi4ELi2ELi2ELb0ELb0EN7cutlass10bfloat16_tE19Flash_kernel_traitsILi256ELi64ELi64ELi8ES3_EEEEvNS_16Flash_bwd_paramsE)
        /*0014*/ 	.short	0x0160
        /*0016*/ 	.short	0x0280


	//----- nvinfo : EIATTR_CBANK_PARAM_SIZE
	.align		4
.L_580:
        /*0018*/ 	.byte	0x03, 0x19
        /*001a*/ 	.short	0x0280


	//----- nvinfo : EIATTR_KPARAM_INFO
	.align		4
        /*001c*/ 	.byte	0x04, 0x17
        /*001e*/ 	.short	(.L_582 - .L_581)
.L_581:
        /*0020*/ 	.word	0x00000000
        /*0024*/ 	.short	0x0000
        /*0026*/ 	.short	0x0000
        /*0028*/ 	.byte	0x00, 0xf0, 0x01, 0x0a


	//----- nvinfo : EIATTR_MAXREG_COUNT
	.align		4
.L_582:
        /*002c*/ 	.byte	0x03, 0x1b
        /*002e*/ 	.short	0x00ff


	//----- nvinfo : EIATTR_MERCURY_ISA_VERSION
	.align		4
        /*0030*/ 	.byte	0x03, 0x5f
        /*0032*/ 	.short	0x0000


	//----- nvinfo : EIATTR_COOP_GROUP_MASK_REGIDS
	.align		4
        /*0034*/ 	.byte	0x04, 0x29
        /*0036*/ 	.short	(.L_584 - .L_583)


	//   ....[0]....
.L_583:
        /*0038*/ 	.word	0xffffffff


	//   ....[1]....
        /*003c*/ 	.word	0xffffffff


	//   ....[2]....
        /*0040*/ 	.word	0xffffffff


	//   ....[3]....
        /*0044*/ 	.word	0xffffffff


	//   ....[4]....
        /*0048*/ 	.word	0xffffffff


	//   ....[5]....
        /*004c*/ 	.word	0xffffffff


	//----- nvinfo : EIATTR_COOP_GROUP_INSTR_OFFSETS
	.align		4
.L_584:
        /*0050*/ 	.byte	0x04, 0x28
        /*0052*/ 	.short	(.L_586 - .L_585)


	//   ....[0]....
.L_585:
        /*0054*/ 	.word	0x000018b0


	//   ....[1]....
        /*0058*/ 	.word	0x000018d0


	//   ....[2]....
        /*005c*/ 	.word	0x000018f0


	//   ....[3]....
        /*0060*/ 	.word	0x00001910


	//   ....[4]....
        /*0064*/ 	.word	0x00001940


	//   ....[5]....
        /*0068*/ 	.word	0x00001980


	//----- nvinfo : EIATTR_EXIT_INSTR_OFFSETS
	.align		4
.L_586:
        /*006c*/ 	.byte	0x04, 0x1c
        /*006e*/ 	.short	(.L_588 - .L_587)


	//   ....[0]....
.L_587:
        /*0070*/ 	.word	0x00000120


	//   ....[1]....
        /*0074*/ 	.word	0x000019e0


	//   ....[2]....
        /*0078*/ 	.word	0x00001a10


	//----- nvinfo : EIATTR_CTAIDZ_USED
	.align		4
.L_588:
        /*007c*/ 	.byte	0x01, 0x04
	.zero		2


	//----- nvinfo : EIATTR_CRS_STACK_SIZE
	.align		4
        /*0080*/ 	.byte	0x04, 0x1e
        /*0082*/ 	.short	(.L_590 - .L_589)
.L_589:
        /*0084*/ 	.word	0x00000000
.L_590:


//--------------------- .nv.info._ZN5flash25flash_bwd_dot_do_o_kernelILb1E23Flash_bwd_kernel_traitsILi256ELi64ELi64ELi8ELi4ELi2ELi2ELb0ELb0EN7cutlass10bfloat16_tE19Flash_kernel_traitsILi256ELi64ELi64ELi8ES3_EEEEvNS_16Flash_bwd_paramsE --------------------------
	.section	.nv.info._ZN5flash25flash_bwd_dot_do_o_kernelILb1E23Flash_bwd_kernel_traitsILi256ELi64ELi64ELi8ELi4ELi2ELi2ELb0ELb0EN7cutlass10bfloat16_tE19Flash_kernel_traitsILi256ELi64ELi64ELi8ES3_EEEEvNS_16Flash_bwd_paramsE,"",@"SHT_CUDA_INFO"
	.sectionflags	@""
	.align	4


	//----- nvinfo : EIATTR_CUDA_API_VERSION
	.align		4
        /*0000*/ 	.byte	0x04, 0x37
        /*0002*/ 	.short	(.L_592 - .L_591)
.L_591:
        /*0004*/ 	.word	0x00000082


	//----- nvinfo : EIATTR_SW2861232_WAR
	.align		4
.L_592:
        /*0008*/ 	.byte	0x01, 0x35
	.zero		2


	//----- nvinfo : EIATTR_PARAM_CBANK
	.align		4
        /*000c*/ 	.byte	0x04, 0x0a
        /*000e*/ 	.short	(.L_594 - .L_593)
	.align		4
.L_593:
        /*0010*/ 	.word	index@(.nv.constant0._ZN5flash25flash_bwd_dot_do_o_kernelILb1E23Flash_bwd_kernel_traitsILi256ELi64ELi64ELi8ELi4ELi2ELi2ELb0ELb0EN7cutlass10bfloat16_tE19Flash_kernel_traitsILi256ELi64ELi64ELi8ES3_EEEEvNS_16Flash_bwd_paramsE)
        /*0014*/ 	.short	0x0160
        /*0016*/ 	.short	0x0280


	//----- nvinfo : EIATTR_CBANK_PARAM_SIZE
	.align		4
.L_594:
        /*0018*/ 	.byte	0x03, 0x19
        /*001a*/ 	.short	0x0280


	//----- nvinfo : EIATTR_KPARAM_INFO
	.align		4
        /*001c*/ 	.byte	0x04, 0x17
        /*001e*/ 	.short	(.L_596 - .L_595)
.L_595:
        /*0020*/ 	.word	0x00000000
        /*0024*/ 	.short	0x0000
        /*0026*/ 	.short	0x0000
        /*0028*/ 	.byte	0x00, 0xf0, 0x01, 0x0a


	//----- nvinfo : EIATTR_MAXREG_COUNT
	.align		4
.L_596:
        /*002c*/ 	.byte	0x03, 0x1b
        /*002e*/ 	.short	0x00ff


	//----- nvinfo : EIATTR_MERCURY_ISA_VERSION
	.align		4
        /*0030*/ 	.byte	0x03, 0x5f
        /*0032*/ 	.short	0x0000


	//----- nvinfo : EIATTR_COOP_GROUP_MASK_REGIDS
	.align		4
        /*0034*/ 	.byte	0x04, 0x29
        /*0036*/ 	.short	(.L_598 - .L_597)


	//   ....[0]....
.L_597:
        /*0038*/ 	.word	0xffffffff


	//   ....[1]....
        /*003c*/ 	.word	0xffffffff


	//   ....[2]....
        /*0040*/ 	.word	0xffffffff


	//   ....[3]....
        /*0044*/ 	.word	0xffffffff


	//   ....[4]....
        /*0048*/ 	.word	0xffffffff


	//   ....[5]....
        /*004c*/ 	.word	0xffffffff


	//----- nvinfo : EIATTR_COOP_GROUP_INSTR_OFFSETS
	.align		4
.L_598:
        /*0050*/ 	.byte	0x04, 0x28
        /*0052*/ 	.short	(.L_600 - .L_599)


	//   ....[0]....
.L_599:
        /*0054*/ 	.word	0x00001bf0


	//   ....[1]....
        /*0058*/ 	.word	0x00001c00


	//   ....[2]....
        /*005c*/ 	.word	0x00001c30


	//   ....[3]....
        /*0060*/ 	.word	0x00001c50


	//   ....[4]....
        /*0064*/ 	.word	0x00001c90


	//   ....[5]....
        /*0068*/ 	.word	0x00001cb0


	//----- nvinfo : EIATTR_EXIT_INSTR_OFFSETS
	.align		4
.L_600:
        /*006c*/ 	.byte	0x04, 0x1c
        /*006e*/ 	.short	(.L_602 - .L_601)


	//   ....[0]....
.L_601:
        /*0070*/ 	.word	0x00000120


	//   ....[1]....
        /*0074*/ 	.word	0x00001e70


	//----- nvinfo : EIATTR_CTAIDZ_USED
	.align		4
.L_602:
        /*0078*/ 	.byte	0x01, 0x04
	.zero		2


	//----- nvinfo : EIATTR_CRS_STACK_SIZE
	.align		4
        /*007c*/ 	.byte	0x04, 0x1e
        /*007e*/ 	.short	(.L_604 - .L_603)
.L_603:
        /*0080*/ 	.word	0x00000000
.L_604:


//--------------------- .nv.callgraph             --------------------------
	.section	.nv.callgraph,"",@"SHT_CUDA_CALLGRAPH"
	.align	4
	.sectionentsize	8
	.align		4
        /*0000*/ 	.word	0x00000000
	.align		4
        /*0004*/ 	.word	0xffffffff
	.align		4
        /*0008*/ 	.word	0x00000000
	.align		4
        /*000c*/ 	.word	0xfffffffe
	.align		4
        /*0010*/ 	.word	0x00000000
	.align		4
        /*0014*/ 	.word	0xfffffffd
	.align		4
        /*0018*/ 	.word	0x00000000
	.align		4
        /*001c*/ 	.word	0xfffffffc


//--------------------- .nv.rel.action            --------------------------
	.section	.nv.rel.action,"",@"SHT_CUDA_RELOCINFO"
	.align	8
	.sectionentsize	8
        /*0000*/ 	.byte	0x73, 0x00, 0x00, 0x00, 0x00, 0x00, 0x00, 0x00, 0x00, 0x00, 0x00, 0x11, 0x25, 0x00, 0x05, 0x36


//--------------------- .nv.constant4             --------------------------
	.section	.nv.constant4,"a",@progbits
	.align	8
	.align		8
.nv.constant4:
        /*0000*/ 	.dword	_ZN73_INTERNAL_7983b5e8_37_flash_bwd_hdim256_bf16_causal_sm80_cu_93b96ec2_32994cuda3std3__45__cpo5beginE
	.align		8
        /*0008*/ 	.dword	_ZN73_INTERNAL_7983b5e8_37_flash_bwd_hdim256_bf16_causal_sm80_cu_93b96ec2_32994cuda3std3__45__cpo3endE
	.align		8
        /*0010*/ 	.dword	_ZN73_INTERNAL_7983b5e8_37_flash_bwd_hdim256_bf16_causal_sm80_cu_93b96ec2_32994cuda3std3__45__cpo6cbeginE
	.align		8
        /*0018*/ 	.dword	_ZN73_INTERNAL_7983b5e8_37_flash_bwd_hdim256_bf16_causal_sm80_cu_93b96ec2_32994cuda3std3__45__cpo4cendE
	.align		8
        /*0020*/ 	.dword	_ZN73_INTERNAL_7983b5e8_37_flash_bwd_hdim256_bf16_causal_sm80_cu_93b96ec2_32994cuda3std3__475_GLOBAL__N__7983b5e8_37_flash_bwd_hdim256_bf16_causal_sm80_cu_93b96ec2_32996ignoreE
	.align		8
        /*0028*/ 	.dword	_ZN73_INTERNAL_7983b5e8_37_flash_bwd_hdim256_bf16_causal_sm80_cu_93b96ec2_32994cuda3std3__419piecewise_constructE
	.align		8
        /*0030*/ 	.dword	_ZN73_INTERNAL_7983b5e8_37_flash_bwd_hdim256_bf16_causal_sm80_cu_93b96ec2_32994cuda3std3__48in_placeE
	.align		8
        /*0038*/ 	.dword	_ZN73_INTERNAL_7983b5e8_37_flash_bwd_hdim256_bf16_causal_sm80_cu_93b96ec2_32994cuda3std6ranges3__45__cpo4swapE
	.align		8
        /*0040*/ 	.dword	_ZN73_INTERNAL_7983b5e8_37_flash_bwd_hdim256_bf16_causal_sm80_cu_93b96ec2_32994cuda3std6ranges3__45__cpo9iter_moveE
	.align		8
        /*0048*/ 	.dword	_ZN73_INTERNAL_7983b5e8_37_flash_bwd_hdim256_bf16_causal_sm80_cu_93b96ec2_32994cute7productE
	.align		8
        /*0050*/ 	.dword	_ZN73_INTERNAL_7983b5e8_37_flash_bwd_hdim256_bf16_causal_sm80_cu_93b96ec2_32994cute1_E


//--------------------- .nv.constant0._ZN5flash27flash_bwd_convert_dq_kernelI23Flash_bwd_kernel_traitsILi256ELi64ELi32ELi8ELi4ELi1ELi2ELb1ELb1EN7cutlass10bfloat16_tE19Flash_kernel_traitsILi256ELi64ELi32ELi8ES3_EEEEvNS_16Flash_bwd_paramsEi --------------------------
	.section	.nv.constant0._ZN5flash27flash_bwd_convert_dq_kernelI23Flash_bwd_kernel_traitsILi256ELi64ELi32ELi8ELi4ELi1ELi2ELb1ELb1EN7cutlass10bfloat16_tE19Flash_kernel_traitsILi256ELi64ELi32ELi8ES3_EEEEvNS_16Flash_bwd_paramsEi,"a",@progbits
	.sectionflags	@""
	.align	4
.nv.constant0._ZN5flash27flash_bwd_convert_dq_kernelI23Flash_bwd_kernel_traitsILi256ELi64ELi32ELi8ELi4ELi1ELi2ELb1ELb1EN7cutlass10bfloat16_tE19Flash_kernel_traitsILi256ELi64ELi32ELi8ES3_EEEEvNS_16Flash_bwd_paramsEi:
	.zero		996


//--------------------- .nv.constant0._ZN5flash44flash_bwd_dq_dk_dv_loop_seqk_parallel_kernelI23Flash_bwd_kernel_traitsILi256ELi64ELi32ELi8ELi4ELi1ELi2ELb1ELb1EN7cutlass10bfloat16_tE19Flash_kernel_traitsILi256ELi64ELi32ELi8ES3_EELb0ELb1ELb0ELb0ELb0ELb0ELb0EEEvNS_16Flash_bwd_paramsE --------------------------
	.section	.nv.constant0._ZN5flash44flash_bwd_dq_dk_dv_loop_seqk_parallel_kernelI23Flash_bwd_kernel_traitsILi256ELi64ELi32ELi8ELi4ELi1ELi2ELb1ELb1EN7cutlass10bfloat16_tE19Flash_kernel_traitsILi256ELi64ELi32ELi8ES3_EELb0ELb1ELb0ELb0ELb0ELb0ELb0EEEvNS_16Flash_bwd_paramsE,"a",@progbits
	.sectionflags	@""
	.align	4
.nv.constant0._ZN5flash44flash_bwd_dq_dk_dv_loop_seqk_parallel_kernelI23Flash_bwd_kernel_traitsILi256ELi64ELi32ELi8ELi4ELi1ELi2ELb1ELb1EN7cutlass10bfloat16_tE19Flash_kernel_traitsILi256ELi64ELi32ELi8ES3_EELb0ELb1ELb0ELb0ELb0ELb0ELb0EEEvNS_16Flash_bwd_paramsE:
	.zero		992


//--------------------- .nv.constant0._ZN5flash44flash_bwd_dq_dk_dv_loop_seqk_parallel_kernelI23Flash_bwd_kernel_traitsILi256ELi64ELi32ELi8ELi4ELi1ELi2ELb1ELb1EN7cutlass10bfloat16_tE19Flash_kernel_traitsILi256ELi64ELi32ELi8ES3_EELb0ELb1ELb0ELb0ELb0ELb0ELb1EEEvNS_16Flash_bwd_paramsE --------------------------
	.section	.nv.constant0._ZN5flash44flash_bwd_dq_dk_dv_loop_seqk_parallel_kernelI23Flash_bwd_kernel_traitsILi256ELi64ELi32ELi8ELi4ELi1ELi2ELb1ELb1EN7cutlass10bfloat16_tE19Flash_kernel_traitsILi256ELi64ELi32ELi8ES3_EELb0ELb1ELb0ELb0ELb0ELb0ELb1EEEvNS_16Flash_bwd_paramsE,"a",@progbits
	.sectionflags	@""
	.align	4
.nv.constant0._ZN5flash44flash_bwd_dq_dk_dv_loop_seqk_parallel_kernelI23Flash_bwd_kernel_traitsILi256ELi64ELi32ELi8ELi4ELi1ELi2ELb1ELb1EN7cutlass10bfloat16_tE19Flash_kernel_traitsILi256ELi64ELi32ELi8ES3_EELb0ELb1ELb0ELb0ELb0ELb0ELb1EEEvNS_16Flash_bwd_paramsE:
	.zero		992


//--------------------- .nv.constant0._ZN5flash44flash_bwd_dq_dk_dv_loop_seqk_parallel_kernelI23Flash_bwd_kernel_traitsILi256ELi64ELi32ELi8ELi4ELi1ELi2ELb1ELb1EN7cutlass10bfloat16_tE19Flash_kernel_traitsILi256ELi64ELi32ELi8ES3_EELb0ELb1ELb0ELb0ELb0ELb1ELb0EEEvNS_16Flash_bwd_paramsE --------------------------
	.section	.nv.constant0._ZN5flash44flash_bwd_dq_dk_dv_loop_seqk_parallel_kernelI23Flash_bwd_kernel_traitsILi256ELi64ELi32ELi8ELi4ELi1ELi2ELb1ELb1EN7cutlass10bfloat16_tE19Flash_kernel_traitsILi256ELi64ELi32ELi8ES3_EELb0ELb1ELb0ELb0ELb0ELb1ELb0EEEvNS_16Flash_bwd_paramsE,"a",@progbits
	.sectionflags	@""
	.align	4
.nv.constant0._ZN5flash44flash_bwd_dq_dk_dv_loop_seqk_parallel_kernelI23Flash_bwd_kernel_traitsILi256ELi64ELi32ELi8ELi4ELi1ELi2ELb1ELb1EN7cutlass10bfloat16_tE19Flash_kernel_traitsILi256ELi64ELi32ELi8ES3_EELb0ELb1ELb0ELb0ELb0ELb1ELb0EEEvNS_16Flash_bwd_paramsE:
	.zero		992


//--------------------- .nv.constant0._ZN5flash44flash_bwd_dq_dk_dv_loop_seqk_parallel_kernelI23Flash_bwd_kernel_traitsILi256ELi64ELi32ELi8ELi4ELi1ELi2ELb1ELb1EN7cutlass10bfloat16_tE19Flash_kernel_traitsILi256ELi64ELi32ELi8ES3_EELb0ELb1ELb0ELb0ELb0ELb1ELb1EEEvNS_16Flash_bwd_paramsE --------------------------
	.section	.nv.constant0._ZN5flash44flash_bwd_dq_dk_dv_loop_seqk_parallel_kernelI23Flash_bwd_kernel_traitsILi256ELi64ELi32ELi8ELi4ELi1ELi2ELb1ELb1EN7cutlass10bfloat16_tE19Flash_kernel_traitsILi256ELi64ELi32ELi8ES3_EELb0ELb1ELb0ELb0ELb0ELb1ELb1EEEvNS_16Flash_bwd_paramsE,"a",@progbits
	.sectionflags	@""
	.align	4
.nv.constant0._ZN5flash44flash_bwd_dq_dk_dv_loop_seqk_parallel_kernelI23Flash_bwd_kernel_traitsILi256ELi64ELi32ELi8ELi4ELi1ELi2ELb1ELb1EN7cutlass10bfloat16_tE19Flash_kernel_traitsILi256ELi64ELi32ELi8ES3_EELb0ELb1ELb0ELb0ELb0ELb1ELb1EEEvNS_16Flash_bwd_paramsE:
	.zero		992


//--------------------- .nv.constant0._ZN5flash44flash_bwd_dq_dk_dv_loop_seqk_parallel_kernelI23Flash_bwd_kernel_traitsILi256ELi64ELi32ELi8ELi4ELi1ELi2ELb1ELb1EN7cutlass10bfloat16_tE19Flash_kernel_traitsILi256ELi64ELi32ELi8ES3_EELb0ELb1ELb0ELb1ELb0ELb0ELb0EEEvNS_16Flash_bwd_paramsE --------------------------
	.section	.nv.constant0._ZN5flash44flash_bwd_dq_dk_dv_loop_seqk_parallel_kernelI23Flash_bwd_kernel_traitsILi256ELi64ELi32ELi8ELi4ELi1ELi2ELb1ELb1EN7cutlass10bfloat16_tE19Flash_kernel_traitsILi256ELi64ELi32ELi8ES3_EELb0ELb1ELb0ELb1ELb0ELb0ELb0EEEvNS_16Flash_bwd_paramsE,"a",@progbits
	.sectionflags	@""
	.align	4
.nv.constant0._ZN5flash44flash_bwd_dq_dk_dv_loop_seqk_parallel_kernelI23Flash_bwd_kernel_traitsILi256ELi64ELi32ELi8ELi4ELi1ELi2ELb1ELb1EN7cutlass10bfloat16_tE19Flash_kernel_traitsILi256ELi64ELi32ELi8ES3_EELb0ELb1ELb0ELb1ELb0ELb0ELb0EEEvNS_16Flash_bwd_paramsE:
	.zero		992


//--------------------- .nv.constant0._ZN5flash44flash_bwd_dq_dk_dv_loop_seqk_parallel_kernelI23Flash_bwd_kernel_traitsILi256ELi64ELi32ELi8ELi4ELi1ELi2ELb1ELb1EN7cutlass10bfloat16_tE19Flash_kernel_traitsILi256ELi64ELi32ELi8ES3_EELb0ELb1ELb0ELb1ELb0ELb0ELb1EEEvNS_16Flash_bwd_paramsE --------------------------
	.section	.nv.constant0._ZN5flash44flash_bwd_dq_dk_dv_loop_seqk_parallel_kernelI23Flash_bwd_kernel_traitsILi256ELi64ELi32ELi8ELi4ELi1ELi2ELb1ELb1EN7cutlass10bfloat16_tE19Flash_kernel_traitsILi256ELi64ELi32ELi8ES3_EELb0ELb1ELb0ELb1ELb0ELb0ELb1EEEvNS_16Flash_bwd_paramsE,"a",@progbits
	.sectionflags	@""
	.align	4
.nv.constant0._ZN5flash44flash_bwd_dq_dk_dv_loop_seqk_parallel_kernelI23Flash_bwd_kernel_traitsILi256ELi64ELi32ELi8ELi4ELi1ELi2ELb1ELb1EN7cutlass10bfloat16_tE19Flash_kernel_traitsILi256ELi64ELi32ELi8ES3_EELb0ELb1ELb0ELb1ELb0ELb0ELb1EEEvNS_16Flash_bwd_paramsE:
	.zero		992


//--------------------- .nv.constant0._ZN5flash25flash_bwd_dot_do_o_kernelILb0E23Flash_bwd_kernel_traitsILi256ELi64ELi32ELi8ELi4ELi1ELi2ELb1ELb1EN7cutlass10bfloat16_tE19Flash_kernel_traitsILi256ELi64ELi32ELi8ES3_EEEEvNS_16Flash_bwd_paramsE --------------------------
	.section	.nv.constant0._ZN5flash25flash_bwd_dot_do_o_kernelILb0E23Flash_bwd_kernel_traitsILi256ELi64ELi32ELi8ELi4ELi1ELi2ELb1ELb1EN7cutlass10bfloat16_tE19Flash_kernel_traitsILi256ELi64ELi32ELi8ES3_EEEEvNS_16Flash_bwd_paramsE,"a",@progbits
	.sectionflags	@""
	.align	4
.nv.constant0._ZN5flash25flash_bwd_dot_do_o_kernelILb0E23Flash_bwd_kernel_traitsILi256ELi64ELi32ELi8ELi4ELi1ELi2ELb1ELb1EN7cutlass10bfloat16_tE19Flash_kernel_traitsILi256ELi64ELi32ELi8ES3_EEEEvNS_16Flash_bwd_paramsE:
	.zero		992


//--------------------- .nv.constant0._ZN5flash25flash_bwd_dot_do_o_kernelILb1E23Flash_bwd_kernel_traitsILi256ELi64ELi32ELi8ELi4ELi1ELi2ELb1ELb1EN7cutlass10bfloat16_tE19Flash_kernel_traitsILi256ELi64ELi32ELi8ES3_EEEEvNS_16Flash_bwd_paramsE --------------------------
	.section	.nv.constant0._ZN5flash25flash_bwd_dot_do_o_kernelILb1E23Flash_bwd_kernel_traitsILi256ELi64ELi32ELi8ELi4ELi1ELi2ELb1ELb1EN7cutlass10bfloat16_tE19Flash_kernel_traitsILi256ELi64ELi32ELi8ES3_EEEEvNS_16Flash_bwd_paramsE,"a",@progbits
	.sectionflags	@""
	.align	4
.nv.constant0._ZN5flash25flash_bwd_dot_do_o_kernelILb1E23Flash_bwd_kernel_traitsILi256ELi64ELi32ELi8ELi4ELi1ELi2ELb1ELb1EN7cutlass10bfloat16_tE19Flash_kernel_traitsILi256ELi64ELi32ELi8ES3_EEEEvNS_16Flash_bwd_paramsE:
	.zero		992


//--------------------- .nv.constant0._ZN5flash44flash_bwd_dq_dk_dv_loop_seqk_parallel_kernelI23Flash_bwd_kernel_traitsILi256ELi64ELi64ELi8ELi4ELi2ELi2ELb0ELb1EN7cutlass10bfloat16_tE19Flash_kernel_traitsILi256ELi64ELi64ELi8ES3_EELb0ELb1ELb0ELb0ELb0ELb0ELb0EEEvNS_16Flash_bwd_paramsE --------------------------
	.section	.nv.constant0._ZN5flash44flash_bwd_dq_dk_dv_loop_seqk_parallel_kernelI23Flash_bwd_kernel_traitsILi256ELi64ELi64ELi8ELi4ELi2ELi2ELb0ELb1EN7cutlass10bfloat16_tE19Flash_kernel_traitsILi256ELi64ELi64ELi8ES3_EELb0ELb1ELb0ELb0ELb0ELb0ELb0EEEvNS_16Flash_bwd_paramsE,"a",@progbits
	.sectionflags	@""
	.align	4
.nv.constant0._ZN5flash44flash_bwd_dq_dk_dv_loop_seqk_parallel_kernelI23Flash_bwd_kernel_traitsILi256ELi64ELi64ELi8ELi4ELi2ELi2ELb0ELb1EN7cutlass10bfloat16_tE19Flash_kernel_traitsILi256ELi64ELi64ELi8ES3_EELb0ELb1ELb0ELb0ELb0ELb0ELb0EEEvNS_16Flash_bwd_paramsE:
	.zero		992


//--------------------- .nv.constant0._ZN5flash44flash_bwd_dq_dk_dv_loop_seqk_parallel_kernelI23Flash_bwd_kernel_traitsILi256ELi64ELi64ELi8ELi4ELi2ELi2ELb0ELb1EN7cutlass10bfloat16_tE19Flash_kernel_traitsILi256ELi64ELi64ELi8ES3_EELb0ELb1ELb0ELb0ELb0ELb1ELb0EEEvNS_16Flash_bwd_paramsE --------------------------
	.section	.nv.constant0._ZN5flash44flash_bwd_dq_dk_dv_loop_seqk_parallel_kernelI23Flash_bwd_kernel_traitsILi256ELi64ELi64ELi8ELi4ELi2ELi2ELb0ELb1EN7cutlass10bfloat16_tE19Flash_kernel_traitsILi256ELi64ELi64ELi8ES3_EELb0ELb1ELb0ELb0ELb0ELb1ELb0EEEvNS_16Flash_bwd_paramsE,"a",@progbits
	.sectionflags	@""
	.align	4
.nv.constant0._ZN5flash44flash_bwd_dq_dk_dv_loop_seqk_parallel_kernelI23Flash_bwd_kernel_traitsILi256ELi64ELi64ELi8ELi4ELi2ELi2ELb0ELb1EN7cutlass10bfloat16_tE19Flash_kernel_traitsILi256ELi64ELi64ELi8ES3_EELb0ELb1ELb0ELb0ELb0ELb1ELb0EEEvNS_16Flash_bwd_paramsE:
	.zero		992


//--------------------- .nv.constant0._ZN5flash44flash_bwd_dq_dk_dv_loop_seqk_parallel_kernelI23Flash_bwd_kernel_traitsILi256ELi64ELi64ELi8ELi4ELi2ELi2ELb0ELb1EN7cutlass10bfloat16_tE19Flash_kernel_traitsILi256ELi64ELi64ELi8ES3_EELb0ELb1ELb0ELb1ELb0ELb0ELb0EEEvNS_16Flash_bwd_paramsE --------------------------
	.section	.nv.constant0._ZN5flash44flash_bwd_dq_dk_dv_loop_seqk_parallel_kernelI23Flash_bwd_kernel_traitsILi256ELi64ELi64ELi8ELi4ELi2ELi2ELb0ELb1EN7cutlass10bfloat16_tE19Flash_kernel_traitsILi256ELi64ELi64ELi8ES3_EELb0ELb1ELb0ELb1ELb0ELb0ELb0EEEvNS_16Flash_bwd_paramsE,"a",@progbits
	.sectionflags	@""
	.align	4
.nv.constant0._ZN5flash44flash_bwd_dq_dk_dv_loop_seqk_parallel_kernelI23Flash_bwd_kernel_traitsILi256ELi64ELi64ELi8ELi4ELi2ELi2ELb0ELb1EN7cutlass10bfloat16_tE19Flash_kernel_traitsILi256ELi64ELi64ELi8ES3_EELb0ELb1ELb0ELb1ELb0ELb0ELb0EEEvNS_16Flash_bwd_paramsE:
	.zero		992


//--------------------- .nv.constant0._ZN5flash44flash_bwd_dq_dk_dv_loop_seqk_parallel_kernelI23Flash_bwd_kernel_traitsILi256ELi64ELi64ELi8ELi4ELi2ELi2ELb0ELb0EN7cutlass10bfloat16_tE19Flash_kernel_traitsILi256ELi64ELi64ELi8ES3_EELb0ELb1ELb0ELb0ELb0ELb0ELb0EEEvNS_16Flash_bwd_paramsE --------------------------
	.section	.nv.constant0._ZN5flash44flash_bwd_dq_dk_dv_loop_seqk_parallel_kernelI23Flash_bwd_kernel_traitsILi256ELi64ELi64ELi8ELi4ELi2ELi2ELb0ELb0EN7cutlass10bfloat16_tE19Flash_kernel_traitsILi256ELi64ELi64ELi8ES3_EELb0ELb1ELb0ELb0ELb0ELb0ELb0EEEvNS_16Flash_bwd_paramsE,"a",@progbits
	.sectionflags	@""
	.align	4
.nv.constant0._ZN5flash44flash_bwd_dq_dk_dv_loop_seqk_parallel_kernelI23Flash_bwd_kernel_traitsILi256ELi64ELi64ELi8ELi4ELi2ELi2ELb0ELb0EN7cutlass10bfloat16_tE19Flash_kernel_traitsILi256ELi64ELi64ELi8ES3_EELb0ELb1ELb0ELb0ELb0ELb0ELb0EEEvNS_16Flash_bwd_paramsE:
	.zero		992


//--------------------- .nv.constant0._ZN5flash44flash_bwd_dq_dk_dv_loop_seqk_parallel_kernelI23Flash_bwd_kernel_traitsILi256ELi64ELi64ELi8ELi4ELi2ELi2ELb0ELb0EN7cutlass10bfloat16_tE19Flash_kernel_traitsILi256ELi64ELi64ELi8ES3_EELb0ELb1ELb0ELb0ELb0ELb1ELb0EEEvNS_16Flash_bwd_paramsE --------------------------
	.section	.nv.constant0._ZN5flash44flash_bwd_dq_dk_dv_loop_seqk_parallel_kernelI23Flash_bwd_kernel_traitsILi256ELi64ELi64ELi8ELi4ELi2ELi2ELb0ELb0EN7cutlass10bfloat16_tE19Flash_kernel_traitsILi256ELi64ELi64ELi8ES3_EELb0ELb1ELb0ELb0ELb0ELb1ELb0EEEvNS_16Flash_bwd_paramsE,"a",@progbits
	.sectionflags	@""
	.align	4
.nv.constant0._ZN5flash44flash_bwd_dq_dk_dv_loop_seqk_parallel_kernelI23Flash_bwd_kernel_traitsILi256ELi64ELi64ELi8ELi4ELi2ELi2ELb0ELb0EN7cutlass10bfloat16_tE19Flash_kernel_traitsILi256ELi64ELi64ELi8ES3_EELb0ELb1ELb0ELb0ELb0ELb1ELb0EEEvNS_16Flash_bwd_paramsE:
	.zero		992


//--------------------- .nv.constant0._ZN5flash44flash_bwd_dq_dk_dv_loop_seqk_parallel_kernelI23Flash_bwd_kernel_traitsILi256ELi64ELi64ELi8ELi4ELi2ELi2ELb0ELb0EN7cutlass10bfloat16_tE19Flash_kernel_traitsILi256ELi64ELi64ELi8ES3_EELb0ELb1ELb0ELb1ELb0ELb0ELb0EEEvNS_16Flash_bwd_paramsE --------------------------
	.section	.nv.constant0._ZN5flash44flash_bwd_dq_dk_dv_loop_seqk_parallel_kernelI23Flash_bwd_kernel_traitsILi256ELi64ELi64ELi8ELi4ELi2ELi2ELb0ELb0EN7cutlass10bfloat16_tE19Flash_kernel_traitsILi256ELi64ELi64ELi8ES3_EELb0ELb1ELb0ELb1ELb0ELb0ELb0EEEvNS_16Flash_bwd_paramsE,"a",@progbits
	.sectionflags	@""
	.align	4
.nv.constant0._ZN5flash44flash_bwd_dq_dk_dv_loop_seqk_parallel_kernelI23Flash_bwd_kernel_traitsILi256ELi64ELi64ELi8ELi4ELi2ELi2ELb0ELb0EN7cutlass10bfloat16_tE19Flash_kernel_traitsILi256ELi64ELi64ELi8ES3_EELb0ELb1ELb0ELb1ELb0ELb0ELb0EEEvNS_16Flash_bwd_paramsE:
	.zero		992


//--------------------- .nv.constant0._ZN5flash27flash_bwd_convert_dq_kernelI23Flash_bwd_kernel_traitsILi256ELi64ELi64ELi8ELi4ELi2ELi2ELb0ELb1EN7cutlass10bfloat16_tE19Flash_kernel_traitsILi256ELi64ELi64ELi8ES3_EEEEvNS_16Flash_bwd_paramsEi --------------------------
	.section	.nv.constant0._ZN5flash27flash_bwd_convert_dq_kernelI23Flash_bwd_kernel_traitsILi256ELi64ELi64ELi8ELi4ELi2ELi2ELb0ELb1EN7cutlass10bfloat16_tE19Flash_kernel_traitsILi256ELi64ELi64ELi8ES3_EEEEvNS_16Flash_bwd_paramsEi,"a",@progbits
	.sectionflags	@""
	.align	4
.nv.constant0._ZN5flash27flash_bwd_convert_dq_kernelI23Flash_bwd_kernel_traitsILi256ELi64ELi64ELi8ELi4ELi2ELi2ELb0ELb1EN7cutlass10bfloat16_tE19Flash_kernel_traitsILi256ELi64ELi64ELi8ES3_EEEEvNS_16Flash_bwd_paramsEi:
	.zero		996


//--------------------- .nv.constant0._ZN5flash44flash_bwd_dq_dk_dv_loop_seqk_parallel_kernelI23Flash_bwd_kernel_traitsILi256ELi64ELi64ELi8ELi4ELi2ELi2ELb0ELb1EN7cutlass10bfloat16_tE19Flash_kernel_traitsILi256ELi64ELi64ELi8ES3_EELb1ELb1ELb0ELb0ELb0ELb0ELb0EEEvNS_16Flash_bwd_paramsE --------------------------
	.section	.nv.constant0._ZN5flash44flash_bwd_dq_dk_dv_loop_seqk_parallel_kernelI23Flash_bwd_kernel_traitsILi256ELi64ELi64ELi8ELi4ELi2ELi2ELb0ELb1EN7cutlass10bfloat16_tE19Flash_kernel_traitsILi256ELi64ELi64ELi8ES3_EELb1ELb1ELb0ELb0ELb0ELb0ELb0EEEvNS_16Flash_bwd_paramsE,"a",@progbits
	.sectionflags	@""
	.align	4
.nv.constant0._ZN5flash44flash_bwd_dq_dk_dv_loop_seqk_parallel_kernelI23Flash_bwd_kernel_traitsILi256ELi64ELi64ELi8ELi4ELi2ELi2ELb0ELb1EN7cutlass10bfloat16_tE19Flash_kernel_traitsILi256ELi64ELi64ELi8ES3_EELb1ELb1ELb0ELb0ELb0ELb0ELb0EEEvNS_16Flash_bwd_paramsE:
	.zero		992


//--------------------- .nv.constant0._ZN5flash44flash_bwd_dq_dk_dv_loop_seqk_parallel_kernelI23Flash_bwd_kernel_traitsILi256ELi64ELi64ELi8ELi4ELi2ELi2ELb0ELb1EN7cutlass10bfloat16_tE19Flash_kernel_traitsILi256ELi64ELi64ELi8ES3_EELb0ELb1ELb0ELb0ELb0ELb0ELb1EEEvNS_16Flash_bwd_paramsE --------------------------
	.section	.nv.constant0._ZN5flash44flash_bwd_dq_dk_dv_loop_seqk_parallel_kernelI23Flash_bwd_kernel_traitsILi256ELi64ELi64ELi8ELi4ELi2ELi2ELb0ELb1EN7cutlass10bfloat16_tE19Flash_kernel_traitsILi256ELi64ELi64ELi8ES3_EELb0ELb1ELb0ELb0ELb0ELb0ELb1EEEvNS_16Flash_bwd_paramsE,"a",@progbits
	.sectionflags	@""
	.align	4
.nv.constant0._ZN5flash44flash_bwd_dq_dk_dv_loop_seqk_parallel_kernelI23Flash_bwd_kernel_traitsILi256ELi64ELi64ELi8ELi4ELi2ELi2ELb0ELb1EN7cutlass10bfloat16_tE19Flash_kernel_traitsILi256ELi64ELi64ELi8ES3_EELb0ELb1ELb0ELb0ELb0ELb0ELb1EEEvNS_16Flash_bwd_paramsE:
	.zero		992


//--------------------- .nv.constant0._ZN5flash44flash_bwd_dq_dk_dv_loop_seqk_parallel_kernelI23Flash_bwd_kernel_traitsILi256ELi64ELi64ELi8ELi4ELi2ELi2ELb0ELb1EN7cutlass10bfloat16_tE19Flash_kernel_traitsILi256ELi64ELi64ELi8ES3_EELb1ELb1ELb0ELb0ELb0ELb1ELb0EEEvNS_16Flash_bwd_paramsE --------------------------
	.section	.nv.constant0._ZN5flash44flash_bwd_dq_dk_dv_loop_seqk_parallel_kernelI23Flash_bwd_kernel_traitsILi256ELi64ELi64ELi8ELi4ELi2ELi2ELb0ELb1EN7cutlass10bfloat16_tE19Flash_kernel_traitsILi256ELi64ELi64ELi8ES3_EELb1ELb1ELb0ELb0ELb0ELb1ELb0EEEvNS_16Flash_bwd_paramsE,"a",@progbits
	.sectionflags	@""
	.align	4
.nv.constant0._ZN5flash44flash_bwd_dq_dk_dv_loop_seqk_parallel_kernelI23Flash_bwd_kernel_traitsILi256ELi64ELi64ELi8ELi4ELi2ELi2ELb0ELb1EN7cutlass10bfloat16_tE19Flash_kernel_traitsILi256ELi64ELi64ELi8ES3_EELb1ELb1ELb0ELb0ELb0ELb1ELb0EEEvNS_16Flash_bwd_paramsE:
	.zero		992


//--------------------- .nv.constant0._ZN5flash44flash_bwd_dq_dk_dv_loop_seqk_parallel_kernelI23Flash_bwd_kernel_traitsILi256ELi64ELi64ELi8ELi4ELi2ELi2ELb0ELb1EN7cutlass10bfloat16_tE19Flash_kernel_traitsILi256ELi64ELi64ELi8ES3_EELb0ELb1ELb0ELb0ELb0ELb1ELb1EEEvNS_16Flash_bwd_paramsE --------------------------
	.section	.nv.constant0._ZN5flash44flash_bwd_dq_dk_dv_loop_seqk_parallel_kernelI23Flash_bwd_kernel_traitsILi256ELi64ELi64ELi8ELi4ELi2ELi2ELb0ELb1EN7cutlass10bfloat16_tE19Flash_kernel_traitsILi256ELi64ELi64ELi8ES3_EELb0ELb1ELb0ELb0ELb0ELb1ELb1EEEvNS_16Flash_bwd_paramsE,"a",@progbits
	.sectionflags	@""
	.align	4
.nv.constant0._ZN5flash44flash_bwd_dq_dk_dv_loop_seqk_parallel_kernelI23Flash_bwd_kernel_traitsILi256ELi64ELi64ELi8ELi4ELi2ELi2ELb0ELb1EN7cutlass10bfloat16_tE19Flash_kernel_traitsILi256ELi64ELi64ELi8ES3_EELb0ELb1ELb0ELb0ELb0ELb1ELb1EEEvNS_16Flash_bwd_paramsE:
	.zero		992


//--------------------- .nv.constant0._ZN5flash44flash_bwd_dq_dk_dv_loop_seqk_parallel_kernelI23Flash_bwd_kernel_traitsILi256ELi64ELi64ELi8ELi4ELi2ELi2ELb0ELb1EN7cutlass10bfloat16_tE19Flash_kernel_traitsILi256ELi64ELi64ELi8ES3_EELb1ELb1ELb0ELb1ELb0ELb0ELb0EEEvNS_16Flash_bwd_paramsE --------------------------
	.section	.nv.constant0._ZN5flash44flash_bwd_dq_dk_dv_loop_seqk_parallel_kernelI23Flash_bwd_kernel_traitsILi256ELi64ELi64ELi8ELi4ELi2ELi2ELb0ELb1EN7cutlass10bfloat16_tE19Flash_kernel_traitsILi256ELi64ELi64ELi8ES3_EELb1ELb1ELb0ELb1ELb0ELb0ELb0EEEvNS_16Flash_bwd_paramsE,"a",@progbits
	.sectionflags	@""
	.align	4
.nv.constant0._ZN5flash44flash_bwd_dq_dk_dv_loop_seqk_parallel_kernelI23Flash_bwd_kernel_traitsILi256ELi64ELi64ELi8ELi4ELi2ELi2ELb0ELb1EN7cutlass10bfloat16_tE19Flash_kernel_traitsILi256ELi64ELi64ELi8ES3_EELb1ELb1ELb0ELb1ELb0ELb0ELb0EEEvNS_16Flash_bwd_paramsE:
	.zero		992


//--------------------- .nv.constant0._ZN5flash44flash_bwd_dq_dk_dv_loop_seqk_parallel_kernelI23Flash_bwd_kernel_traitsILi256ELi64ELi64ELi8ELi4ELi2ELi2ELb0ELb1EN7cutlass10bfloat16_tE19Flash_kernel_traitsILi256ELi64ELi64ELi8ES3_EELb0ELb1ELb0ELb1ELb0ELb0ELb1EEEvNS_16Flash_bwd_paramsE --------------------------
	.section	.nv.constant0._ZN5flash44flash_bwd_dq_dk_dv_loop_seqk_parallel_kernelI23Flash_bwd_kernel_traitsILi256ELi64ELi64ELi8ELi4ELi2ELi2ELb0ELb1EN7cutlass10bfloat16_tE19Flash_kernel_traitsILi256ELi64ELi64ELi8ES3_EELb0ELb1ELb0ELb1ELb0ELb0ELb1EEEvNS_16Flash_bwd_paramsE,"a",@progbits
	.sectionflags	@""
	.align	4
.nv.constant0._ZN5flash44flash_bwd_dq_dk_dv_loop_seqk_parallel_kernelI23Flash_bwd_kernel_traitsILi256ELi64ELi64ELi8ELi4ELi2ELi2ELb0ELb1EN7cutlass10bfloat16_tE19Flash_kernel_traitsILi256ELi64ELi64ELi8ES3_EELb0ELb1ELb0ELb1ELb0ELb0ELb1EEEvNS_16Flash_bwd_paramsE:
	.zero		992


//--------------------- .nv.constant0._ZN5flash25flash_bwd_dot_do_o_kernelILb0E23Flash_bwd_kernel_traitsILi256ELi64ELi64ELi8ELi4ELi2ELi2ELb0ELb1EN7cutlass10bfloat16_tE19Flash_kernel_traitsILi256ELi64ELi64ELi8ES3_EEEEvNS_16Flash_bwd_paramsE --------------------------
	.section	.nv.constant0._ZN5flash25flash_bwd_dot_do_o_kernelILb0E23Flash_bwd_kernel_traitsILi256ELi64ELi64ELi8ELi4ELi2ELi2ELb0ELb1EN7cutlass10bfloat16_tE19Flash_kernel_traitsILi256ELi64ELi64ELi8ES3_EEEEvNS_16Flash_bwd_paramsE,"a",@progbits
	.sectionflags	@""
	.align	4
.nv.constant0._ZN5flash25flash_bwd_dot_do_o_kernelILb0E23Flash_bwd_kernel_traitsILi256ELi64ELi64ELi8ELi4ELi2ELi2ELb0ELb1EN7cutlass10bfloat16_tE19Flash_kernel_traitsILi256ELi64ELi64ELi8ES3_EEEEvNS_16Flash_bwd_paramsE:
	.zero		992


//--------------------- .nv.constant0._ZN5flash25flash_bwd_dot_do_o_kernelILb1E23Flash_bwd_kernel_traitsILi256ELi64ELi64ELi8ELi4ELi2ELi2ELb0ELb1EN7cutlass10bfloat16_tE19Flash_kernel_traitsILi256ELi64ELi64ELi8ES3_EEEEvNS_16Flash_bwd_paramsE --------------------------
	.section	.nv.constant0._ZN5flash25flash_bwd_dot_do_o_kernelILb1E23Flash_bwd_kernel_traitsILi256ELi64ELi64ELi8ELi4ELi2ELi2ELb0ELb1EN7cutlass10bfloat16_tE19Flash_kernel_traitsILi256ELi64ELi64ELi8ES3_EEEEvNS_16Flash_bwd_paramsE,"a",@progbits
	.sectionflags	@""
	.align	4
.nv.constant0._ZN5flash25flash_bwd_dot_do_o_kernelILb1E23Flash_bwd_kernel_traitsILi256ELi64ELi64ELi8ELi4ELi2ELi2ELb0ELb1EN7cutlass10bfloat16_tE19Flash_kernel_traitsILi256ELi64ELi64ELi8ES3_EEEEvNS_16Flash_bwd_paramsE:
	.zero		992


//--------------------- .nv.constant0._ZN5flash27flash_bwd_convert_dq_kernelI23Flash_bwd_kernel_traitsILi256ELi64ELi64ELi8ELi4ELi2ELi2ELb0ELb0EN7cutlass10bfloat16_tE19Flash_kernel_traitsILi256ELi64ELi64ELi8ES3_EEEEvNS_16Flash_bwd_paramsEi --------------------------
	.section	.nv.constant0._ZN5flash27flash_bwd_convert_dq_kernelI23Flash_bwd_kernel_traitsILi256ELi64ELi64ELi8ELi4ELi2ELi2ELb0ELb0EN7cutlass10bfloat16_tE19Flash_kernel_traitsILi256ELi64ELi64ELi8ES3_EEEEvNS_16Flash_bwd_paramsEi,"a",@progbits
	.sectionflags	@""
	.align	4
.nv.constant0._ZN5flash27flash_bwd_convert_dq_kernelI23Flash_bwd_kernel_traitsILi256ELi64ELi64ELi8ELi4ELi2ELi2ELb0ELb0EN7cutlass10bfloat16_tE19Flash_kernel_traitsILi256ELi64ELi64ELi8ES3_EEEEvNS_16Flash_bwd_paramsEi:
	.zero		996


//--------------------- .nv.constant0._ZN5flash44flash_bwd_dq_dk_dv_loop_seqk_parallel_kernelI23Flash_bwd_kernel_traitsILi256ELi64ELi64ELi8ELi4ELi2ELi2ELb0ELb0EN7cutlass10bfloat16_tE19Flash_kernel_traitsILi256ELi64ELi64ELi8ES3_EELb1ELb1ELb0ELb0ELb0ELb0ELb0EEEvNS_16Flash_bwd_paramsE --------------------------
	.section	.nv.constant0._ZN5flash44flash_bwd_dq_dk_dv_loop_seqk_parallel_kernelI23Flash_bwd_kernel_traitsILi256ELi64ELi64ELi8ELi4ELi2ELi2ELb0ELb0EN7cutlass10bfloat16_tE19Flash_kernel_traitsILi256ELi64ELi64ELi8ES3_EELb1ELb1ELb0ELb0ELb0ELb0ELb0EEEvNS_16Flash_bwd_paramsE,"a",@progbits
	.sectionflags	@""
	.align	4
.nv.constant0._ZN5flash44flash_bwd_dq_dk_dv_loop_seqk_parallel_kernelI23Flash_bwd_kernel_traitsILi256ELi64ELi64ELi8ELi4ELi2ELi2ELb0ELb0EN7cutlass10bfloat16_tE19Flash_kernel_traitsILi256ELi64ELi64ELi8ES3_EELb1ELb1ELb0ELb0ELb0ELb0ELb0EEEvNS_16Flash_bwd_paramsE:
	.zero		992


//--------------------- .nv.constant0._ZN5flash44flash_bwd_dq_dk_dv_loop_seqk_parallel_kernelI23Flash_bwd_kernel_traitsILi256ELi64ELi64ELi8ELi4ELi2ELi2ELb0ELb0EN7cutlass10bfloat16_tE19Flash_kernel_traitsILi256ELi64ELi64ELi8ES3_EELb0ELb1ELb0ELb0ELb0ELb0ELb1EEEvNS_16Flash_bwd_paramsE --------------------------
	.section	.nv.constant0._ZN5flash44flash_bwd_dq_dk_dv_loop_seqk_parallel_kernelI23Flash_bwd_kernel_traitsILi256ELi64ELi64ELi8ELi4ELi2ELi2ELb0ELb0EN7cutlass10bfloat16_tE19Flash_kernel_traitsILi256ELi64ELi64ELi8ES3_EELb0ELb1ELb0ELb0ELb0ELb0ELb1EEEvNS_16Flash_bwd_paramsE,"a",@progbits
	.sectionflags	@""
	.align	4
.nv.constant0._ZN5flash44flash_bwd_dq_dk_dv_loop_seqk_parallel_kernelI23Flash_bwd_kernel_traitsILi256ELi64ELi64ELi8ELi4ELi2ELi2ELb0ELb0EN7cutlass10bfloat16_tE19Flash_kernel_traitsILi256ELi64ELi64ELi8ES3_EELb0ELb1ELb0ELb0ELb0ELb0ELb1EEEvNS_16Flash_bwd_paramsE:
	.zero		992


//--------------------- .nv.constant0._ZN5flash44flash_bwd_dq_dk_dv_loop_seqk_parallel_kernelI23Flash_bwd_kernel_traitsILi256ELi64ELi64ELi8ELi4ELi2ELi2ELb0ELb0EN7cutlass10bfloat16_tE19Flash_kernel_traitsILi256ELi64ELi64ELi8ES3_EELb1ELb1ELb0ELb0ELb0ELb1ELb0EEEvNS_16Flash_bwd_paramsE --------------------------
	.section	.nv.constant0._ZN5flash44flash_bwd_dq_dk_dv_loop_seqk_parallel_kernelI23Flash_bwd_kernel_traitsILi256ELi64ELi64ELi8ELi4ELi2ELi2ELb0ELb0EN7cutlass10bfloat16_tE19Flash_kernel_traitsILi256ELi64ELi64ELi8ES3_EELb1ELb1ELb0ELb0ELb0ELb1ELb0EEEvNS_16Flash_bwd_paramsE,"a",@progbits
	.sectionflags	@""
	.align	4
.nv.constant0._ZN5flash44flash_bwd_dq_dk_dv_loop_seqk_parallel_kernelI23Flash_bwd_kernel_traitsILi256ELi64ELi64ELi8ELi4ELi2ELi2ELb0ELb0EN7cutlass10bfloat16_tE19Flash_kernel_traitsILi256ELi64ELi64ELi8ES3_EELb1ELb1ELb0ELb0ELb0ELb1ELb0EEEvNS_16Flash_bwd_paramsE:
	.zero		992


//--------------------- .nv.constant0._ZN5flash44flash_bwd_dq_dk_dv_loop_seqk_parallel_kernelI23Flash_bwd_kernel_traitsILi256ELi64ELi64ELi8ELi4ELi2ELi2ELb0ELb0EN7cutlass10bfloat16_tE19Flash_kernel_traitsILi256ELi64ELi64ELi8ES3_EELb0ELb1ELb0ELb0ELb0ELb1ELb1EEEvNS_16Flash_bwd_paramsE --------------------------
	.section	.nv.constant0._ZN5flash44flash_bwd_dq_dk_dv_loop_seqk_parallel_kernelI23Flash_bwd_kernel_traitsILi256ELi64ELi64ELi8ELi4ELi2ELi2ELb0ELb0EN7cutlass10bfloat16_tE19Flash_kernel_traitsILi256ELi64ELi64ELi8ES3_EELb0ELb1ELb0ELb0ELb0ELb1ELb1EEEvNS_16Flash_bwd_paramsE,"a",@progbits
	.sectionflags	@""
	.align	4
.nv.constant0._ZN5flash44flash_bwd_dq_dk_dv_loop_seqk_parallel_kernelI23Flash_bwd_kernel_traitsILi256ELi64ELi64ELi8ELi4ELi2ELi2ELb0ELb0EN7cutlass10bfloat16_tE19Flash_kernel_traitsILi256ELi64ELi64ELi8ES3_EELb0ELb1ELb0ELb0ELb0ELb1ELb1EEEvNS_16Flash_bwd_paramsE:
	.zero		992


//--------------------- .nv.constant0._ZN5flash44flash_bwd_dq_dk_dv_loop_seqk_parallel_kernelI23Flash_bwd_kernel_traitsILi256ELi64ELi64ELi8ELi4ELi2ELi2ELb0ELb0EN7cutlass10bfloat16_tE19Flash_kernel_traitsILi256ELi64ELi64ELi8ES3_EELb1ELb1ELb0ELb1ELb0ELb0ELb0EEEvNS_16Flash_bwd_paramsE --------------------------
	.section	.nv.constant0._ZN5flash44flash_bwd_dq_dk_dv_loop_seqk_parallel_kernelI23Flash_bwd_kernel_traitsILi256ELi64ELi64ELi8ELi4ELi2ELi2ELb0ELb0EN7cutlass10bfloat16_tE19Flash_kernel_traitsILi256ELi64ELi64ELi8ES3_EELb1ELb1ELb0ELb1ELb0ELb0ELb0EEEvNS_16Flash_bwd_paramsE,"a",@progbits
	.sectionflags	@""
	.align	4
.nv.constant0._ZN5flash44flash_bwd_dq_dk_dv_loop_seqk_parallel_kernelI23Flash_bwd_kernel_traitsILi256ELi64ELi64ELi8ELi4ELi2ELi2ELb0ELb0EN7cutlass10bfloat16_tE19Flash_kernel_traitsILi256ELi64ELi64ELi8ES3_EELb1ELb1ELb0ELb1ELb0ELb0ELb0EEEvNS_16Flash_bwd_paramsE:
	.zero		992


//--------------------- .nv.constant0._ZN5flash44flash_bwd_dq_dk_dv_loop_seqk_parallel_kernelI23Flash_bwd_kernel_traitsILi256ELi64ELi64ELi8ELi4ELi2ELi2ELb0ELb0EN7cutlass10bfloat16_tE19Flash_kernel_traitsILi256ELi64ELi64ELi8ES3_EELb0ELb1ELb0ELb1ELb0ELb0ELb1EEEvNS_16Flash_bwd_paramsE --------------------------
	.section	.nv.constant0._ZN5flash44flash_bwd_dq_dk_dv_loop_seqk_parallel_kernelI23Flash_bwd_kernel_traitsILi256ELi64ELi64ELi8ELi4ELi2ELi2ELb0ELb0EN7cutlass10bfloat16_tE19Flash_kernel_traitsILi256ELi64ELi64ELi8ES3_EELb0ELb1ELb0ELb1ELb0ELb0ELb1EEEvNS_16Flash_bwd_paramsE,"a",@progbits
	.sectionflags	@""
	.align	4
.nv.constant0._ZN5flash44flash_bwd_dq_dk_dv_loop_seqk_parallel_kernelI23Flash_bwd_kernel_traitsILi256ELi64ELi64ELi8ELi4ELi2ELi2ELb0ELb0EN7cutlass10bfloat16_tE19Flash_kernel_traitsILi256ELi64ELi64ELi8ES3_EELb0ELb1ELb0ELb1ELb0ELb0ELb1EEEvNS_16Flash_bwd_paramsE:
	.zero		992


//--------------------- .nv.constant0._ZN5flash25flash_bwd_dot_do_o_kernelILb0E23Flash_bwd_kernel_traitsILi256ELi64ELi64ELi8ELi4ELi2ELi2ELb0ELb0EN7cutlass10bfloat16_tE19Flash_kernel_traitsILi256ELi64ELi64ELi8ES3_EEEEvNS_16Flash_bwd_paramsE --------------------------
	.section	.nv.constant0._ZN5flash25flash_bwd_dot_do_o_kernelILb0E23Flash_bwd_kernel_traitsILi256ELi64ELi64ELi8ELi4ELi2ELi2ELb0ELb0EN7cutlass10bfloat16_tE19Flash_kernel_traitsILi256ELi64ELi64ELi8ES3_EEEEvNS_16Flash_bwd_paramsE,"a",@progbits
	.sectionflags	@""
	.align	4
.nv.constant0._ZN5flash25flash_bwd_dot_do_o_kernelILb0E23Flash_bwd_kernel_traitsILi256ELi64ELi64ELi8ELi4ELi2ELi2ELb0ELb0EN7cutlass10bfloat16_tE19Flash_kernel_traitsILi256ELi64ELi64ELi8ES3_EEEEvNS_16Flash_bwd_paramsE:
	.zero		992


//--------------------- .nv.constant0._ZN5flash25flash_bwd_dot_do_o_kernelILb1E23Flash_bwd_kernel_traitsILi256ELi64ELi64ELi8ELi4ELi2ELi2ELb0ELb0EN7cutlass10bfloat16_tE19Flash_kernel_traitsILi256ELi64ELi64ELi8ES3_EEEEvNS_16Flash_bwd_paramsE --------------------------
	.section	.nv.constant0._ZN5flash25flash_bwd_dot_do_o_kernelILb1E23Flash_bwd_kernel_traitsILi256ELi64ELi64ELi8ELi4ELi2ELi2ELb0ELb0EN7cutlass10bfloat16_tE19Flash_kernel_traitsILi256ELi64ELi64ELi8ES3_EEEEvNS_16Flash_bwd_paramsE,"a",@progbits
	.sectionflags	@""
	.align	4
.nv.constant0._ZN5flash25flash_bwd_dot_do_o_kernelILb1E23Flash_bwd_kernel_traitsILi256ELi64ELi64ELi8ELi4ELi2ELi2ELb0ELb0EN7cutlass10bfloat16_tE19Flash_kernel_traitsILi256ELi64ELi64ELi8ES3_EEEEvNS_16Flash_bwd_paramsE:
	.zero		992


//--------------------- .text._ZN5flash27flash_bwd_convert_dq_kernelI23Flash_bwd_kernel_traitsILi256ELi64ELi32ELi8ELi4ELi1ELi2ELb1ELb1EN7cutlass10bfloat16_tE19Flash_kernel_traitsILi256ELi64ELi32ELi8ES3_EEEEvNS_16Flash_bwd_paramsEi --------------------------
	.section	.text._ZN5flash27flash_bwd_convert_dq_kernelI23Flash_bwd_kernel_traitsILi256ELi64ELi32ELi8ELi4ELi1ELi2ELb1ELb1EN7cutlass10bfloat16_tE19Flash_kernel_traitsILi256ELi64ELi32ELi8ES3_EEEEvNS_16Flash_bwd_paramsEi,"ax",@progbits
	.sectioninfo	@"SHI_REGISTERS=96"
	.align	128
        .global         _ZN5flash27flash_bwd_convert_dq_kernelI23Flash_bwd_kernel_traitsILi256ELi64ELi32ELi8ELi4ELi1ELi2ELb1ELb1EN7cutlass10bfloat16_tE19Flash_kernel_traitsILi256ELi64ELi32ELi8ES3_EEEEvNS_16Flash_bwd_paramsEi
        .type           _ZN5flash27flash_bwd_convert_dq_kernelI23Flash_bwd_kernel_traitsILi256ELi64ELi32ELi8ELi4ELi1ELi2ELb1ELb1EN7cutlass10bfloat16_tE19Flash_kernel_traitsILi256ELi64ELi32ELi8ES3_EEEEvNS_16Flash_bwd_paramsEi,@function
        .size           _ZN5flash27flash_bwd_convert_dq_kernelI23Flash_bwd_kernel_traitsILi256ELi64ELi32ELi8ELi4ELi1ELi2ELb1ELb1EN7cutlass10bfloat16_tE19Flash_kernel_traitsILi256ELi64ELi32ELi8ES3_EEEEvNS_16Flash_bwd_paramsEi,(.L_x_1015 - _ZN5flash27flash_bwd_convert_dq_kernelI23Flash_bwd_kernel_traitsILi256ELi64ELi32ELi8ELi4ELi1ELi2ELb1ELb1EN7cutlass10bfloat16_tE19Flash_kernel_traitsILi256ELi64ELi32ELi8ES3_EEEEvNS_16Flash_bwd_paramsEi)
        .other          _ZN5flash27flash_bwd_convert_dq_kernelI23Flash_bwd_kernel_traitsILi256ELi64ELi32ELi8ELi4ELi1ELi2ELb1ELb1EN7cutlass10bfloat16_tE19Flash_kernel_traitsILi256ELi64ELi32ELi8ES3_EEEEvNS_16Flash_bwd_paramsEi,@"STO_CUDA_ENTRY STV_DEFAULT"
_ZN5flash27flash_bwd_convert_dq_kernelI23Flash_bwd_kernel_traitsILi256ELi64ELi32ELi8ELi4ELi1ELi2ELb1ELb1EN7cutlass10bfloat16_tE19Flash_kernel_traitsILi256ELi64ELi32ELi8ES3_EEEEvNS_16Flash_bwd_paramsEi:
.text._ZN5flash27flash_bwd_convert_dq_kernelI23Flash_bwd_kernel_traitsILi256ELi64ELi32ELi8ELi4ELi1ELi2ELb1ELb1EN7cutlass10bfloat16_tE19Flash_kernel_traitsILi256ELi64ELi32ELi8ES3_EEEEvNS_16Flash_bwd_paramsEi:
[----:B------:R-:W-:Y:S02]  /*0000*/  MOV R1, c[0x0][0x28] ;  /* 0x00000a0000017a02 */ /* 0x000fe40000000f00 */
[----:B------:R-:W0:Y:S01]  /*0010*/  S2UR UR9, SR_CTAID.Y ;  /* 0x00000000000979c3 */ /* 0x000e220000002600 */
[----:B------:R-:W-:Y:S02]  /*0020*/  ULDC.64 UR4, c[0x0][0x240] ;  /* 0x0000900000047ab9 */ /* 0x000fe40000000a00 */
[----:B------:R-:W-:Y:S02]  /*0030*/  UISETP.NE.U32.AND UP0, UPT, URZ, UR4, UPT ;  /* 0x000000043f00728c */ /* 0x000fe4000bf05070 */
[----:B------:R-:W-:Y:S02]  /*0040*/  UMOV UR6, 0x4 ;  /* 0x0000000400067882 */ /* 0x000fe40000000000 */
[----:B------:R-:W-:Y:S02]  /*0050*/  UISETP.NE.AND.EX UP0, UPT, URZ, UR5, UPT, UP0 ;  /* 0x000000053f00728c */ /* 0x000fe4000bf05300 */
[----:B------:R-:W-:Y:S02]  /*0060*/  ULDC.64 UR22, c[0x0][0x118] ;  /* 0x0000460000167ab9 */ /* 0x000fe40000000a00 */
[----:B------:R-:W-:-:S02]  /*0070*/  ULDC.64 UR4, c[0x0][0x240] ;  /* 0x0000900000047ab9 */ /* 0x000fc40000000a00 */
[----:B------:R-:W-:Y:S01]  /*0080*/  PLOP3.LUT P0, PT, PT, PT, UP0, 0x80, 0x0 ;  /* 0x000000000000781c */ /* 0x000fe20003f0f008 */
[----:B0-----:R-:W-:-:S06]  /*0090*/  UIMAD.WIDE UR4, UR9, UR6, UR4 ;  /* 0x00000006090472a5 */ /* 0x001fcc000f8e0204 */
[----:B------:R-:W-:Y:S02]  /*00a0*/  MOV R2, UR4 ;  /* 0x0000000400027c02 */ /* 0x000fe40008000f00 */
[----:B------:R-:W-:-:S05]  /*00b0*/  MOV R3, UR5 ;  /* 0x0000000500037c02 */ /* 0x000fca0008000f00 */
[----:B------:R-:W2:Y:S04]  /*00c0*/  @P0 LDG.E R4, [R2.64] ;  /* 0x0000001602040981 */ /* 0x000ea8000c1e1900 */
[----:B------:R-:W3:Y:S01]  /*00d0*/  @P0 LDG.E R0, [R2.64+0x4] ;  /* 0x0000041602000981 */ /* 0x000ee2000c1e1900 */
[----:B------:R-:W-:Y:S01]  /*00e0*/  UMOV UR17, 0xffffffff ;  /* 0xffffffff00117882 */ /* 0x000fe20000000000 */
[----:B------:R-:W0:Y:S02]  /*00f0*/  S2UR UR6, SR_CTAID.X ;  /* 0x00000000000679c3 */ /* 0x000e240000002500 */
[----:B0-----:R-:W-:-:S06]  /*0100*/  USHF.L.U32 UR6, UR6, 0x6, URZ ;  /* 0x0000000606067899 */ /* 0x001fcc000800063f */
[----:B--2---:R-:W0:Y:S08]  /*0110*/  @P0 R2UR UR17, R4 ;  /* 0x00000000041103c2 */ /* 0x004e3000000e0000 */
[----:B---3--:R-:W0:Y:S02]  /*0120*/  @P0 R2UR UR5, R0 ;  /* 0x00000000000503c2 */ /* 0x008e2400000e0000 */
[----:B0-----:R-:W-:-:S07]  /*0130*/  @UP0 UIADD3 UR5, UR5, -UR17, URZ ;  /* 0x8000001105050290 */ /* 0x001fce000fffe03f */
[----:B------:R-:W-:Y:S02]  /*0140*/  @!UP0 ULDC UR5, c[0x0][0x214] ;  /* 0x0000850000058ab9 */ /* 0x000fe40000000800 */
[----:B------:R-:W-:-:S06]  /*0150*/  UISETP.GT.AND UP1, UPT, UR5, UR6, UPT ;  /* 0x000000060500728c */ /* 0x000fcc000bf24270 */
[----:B------:R-:W-:-:S13]  /*0160*/  PLOP3.LUT P0, PT, PT, PT, UP1, 0x80, 0x0 ;  /* 0x000000000000781c */ /* 0x000fda0003f0f018 */
[----:B------:R-:W-:Y:S05]  /*0170*/  @!P0 EXIT ;  /* 0x000000000000894d */ /* 0x000fea0003800000 */
[----:B------:R-:W0:Y:S01]  /*0180*/  S2R R9, SR_TID.X ;  /* 0x0000000000097919 */ /* 0x000e220000002100 */
[----:B------:R-:W1:Y:S01]  /*0190*/  S2UR UR7, SR_CTAID.Z ;  /* 0x00000000000779c3 */ /* 0x000e620000002700 */
[----:B------:R-:W-:Y:S01]  /*01a0*/  MOV R2, c[0x0][0x3e0] ;  /* 0x0000f80000027a02 */ /* 0x000fe20000000f00 */
[----:B------:R-:W-:Y:S01]  /*01b0*/  ULDC UR18, c[0x0][0x224] ;  /* 0x0000890000127ab9 */ /* 0x000fe20000000800 */
[----:B------:R-:W-:Y:S01]  /*01c0*/  HFMA2.MMA R57, -RZ, RZ, 0, 0 ;  /* 0x00000000ff397435 */ /* 0x000fe200000001ff */
[----:B------:R-:W-:Y:S01]  /*01d0*/  UIMAD.WIDE UR18, UR9, UR18, URZ ;  /* 0x00000012091272a5 */ /* 0x000fe2000f8e023f */
[----:B------:R-:W-:Y:S01]  /*01e0*/  ISETP.GE.AND P1, PT, R2, 0x1, PT ;  /* 0x000000010200780c */ /* 0x000fe20003f26270 */
[----:B------:R-:W-:Y:S01]  /*01f0*/  UISETP.NE.AND UP1, UPT, UR17, -0x1, UPT ;  /* 0xffffffff1100788c */ /* 0x000fe2000bf25270 */
[----:B------:R-:W-:Y:S01]  /*0200*/  HFMA2.MMA R22, -RZ, RZ, 0, 0 ;  /* 0x00000000ff167435 */ /* 0x000fe200000001ff */
[----:B------:R-:W-:Y:S01]  /*0210*/  ULDC UR16, c[0x0][0x1c0] ;  /* 0x0000700000107ab9 */ /* 0x000fe20000000800 */
[----:B------:R-:W-:Y:S01]  /*0220*/  CS2R R26, SRZ ;  /* 0x00000000001a7805 */ /* 0x000fe2000001ff00 */
[----:B------:R-:W-:Y:S01]  /*0230*/  UIMAD.WIDE UR14, UR9, 0x80, URZ ;  /* 0x00000080090e78a5 */ /* 0x000fe2000f8e023f */
[----:B------:R-:W-:Y:S01]  /*0240*/  CS2R R28, SRZ ;  /* 0x00000000001c7805 */ /* 0x000fe2000001ff00 */
[----:B------:R-:W-:Y:S01]  /*0250*/  USHF.R.S32.HI UR20, URZ, 0x1f, UR16 ;  /* 0x0000001f3f147899 */ /* 0x000fe20008011410 */
[----:B------:R-:W-:Y:S01]  /*0260*/  CS2R R30, SRZ ;  /* 0x00000000001e7805 */ /* 0x000fe2000001ff00 */
[----:B------:R-:W-:Y:S01]  /*0270*/  UIMAD UR19, UR19, UR16, URZ ;  /* 0x00000010131372a4 */ /* 0x000fe2000f8e023f */
[----:B------:R-:W-:Y:S01]  /*0280*/  CS2R R70, SRZ ;  /* 0x0000000000467805 */ /* 0x000fe2000001ff00 */
[----:B------:R-:W-:Y:S01]  /*0290*/  USEL UR24, UR14, URZ, UP0 ;  /* 0x0000003f0e187287 */ /* 0x000fe20008000000 */
[----:B------:R-:W-:Y:S01]  /*02a0*/  CS2R R32, SRZ ;  /* 0x0000000000207805 */ /* 0x000fe2000001ff00 */
[----:B------:R-:W-:Y:S01]  /*02b0*/  USEL UR25, UR15, URZ, UP0 ;  /* 0x0000003f0f197287 */ /* 0x000fe20008000000 */
[----:B------:R-:W-:Y:S01]  /*02c0*/  CS2R R34, SRZ ;  /* 0x0000000000227805 */ /* 0x000fe2000001ff00 */
[----:B------:R-:W-:Y:S01]  /*02d0*/  UIMAD.WIDE.U32 UR14, UR18, UR16, URZ ;  /* 0x00000010120e72a5 */ /* 0x000fe2000f8e003f */
[----:B------:R-:W-:Y:S01]  /*02e0*/  CS2R R36, SRZ ;  /* 0x0000000000247805 */ /* 0x000fe2000001ff00 */
[----:B------:R-:W-:Y:S01]  /*02f0*/  UIMAD UR28, UR18, UR20, UR19 ;  /* 0x00000014121c72a4 */ /* 0x000fe2000f8e0213 */
[----:B0-----:R-:W-:Y:S01]  /*0300*/  SHF.R.S32.HI R0, RZ, 0x1f, R9 ;  /* 0x0000001fff007819 */ /* 0x001fe20000011409 */
[----:B------:R-:W-:Y:S01]  /*0310*/  ULDC UR29, c[0x0][0x22c] ;  /* 0x00008b00001d7ab9 */ /* 0x000fe20000000800 */
[----:B------:R-:W-:Y:S01]  /*0320*/  CS2R R38, SRZ ;  /* 0x0000000000267805 */ /* 0x000fe2000001ff00 */
[----:B------:R-:W-:Y:S01]  /*0330*/  UIMAD.WIDE UR12, UR16, UR29, URZ ;  /* 0x0000001d100c72a5 */ /* 0x000fe2000f8e023f */
[CC--:B------:R-:W-:Y:S01]  /*0340*/  LEA.HI R2, R0.reuse, R9.reuse, RZ, 0x2 ;  /* 0x0000000900027211 */ /* 0x0c0fe200078f10ff */
[----:B------:R-:W-:Y:S01]  /*0350*/  UIADD3 UR15, UR15, UR28, URZ ;  /* 0x0000001c0f0f7290 */ /* 0x000fe2000fffe03f */
[CC--:B------:R-:W-:Y:S01]  /*0360*/  LEA.HI R5, R0.reuse, R9.reuse, RZ, 0x6 ;  /* 0x0000000900057211 */ /* 0x0c0fe200078f30ff */
[----:B------:R-:W-:Y:S01]  /*0370*/  @UP1 UMOV UR27, UR17 ;  /* 0x00000011001b1c82 */ /* 0x000fe20008000000 */
[--C-:B------:R-:W-:Y:S01]  /*0380*/  SHF.R.S32.HI R3, RZ, 0x2, R2.reuse ;  /* 0x00000002ff037819 */ /* 0x100fe20000011402 */
[----:B------:R-:W-:Y:S01]  /*0390*/  @!UP1 UMOV UR27, 0xffffffff ;  /* 0xffffffff001b9882 */ /* 0x000fe20000000000 */
[----:B------:R-:W-:Y:S01]  /*03a0*/  SHF.R.S32.HI R4, RZ, 0x1f, R2 ;  /* 0x0000001fff047819 */ /* 0x000fe20000011402 */
[----:B------:R-:W-:Y:S01]  /*03b0*/  USHF.R.S32.HI UR21, URZ, 0x1f, UR29 ;  /* 0x0000001f3f157899 */ /* 0x000fe2000801141d */
[----:B------:R-:W-:Y:S01]  /*03c0*/  LEA.HI R6, R0, R9, RZ, 0x5 ;  /* 0x0000000900067211 */ /* 0x000fe200078f28ff */
[----:B------:R-:W-:Y:S01]  /*03d0*/  UIMAD.WIDE.U32 UR30, UR12, UR27, URZ ;  /* 0x0000001b0c1e72a5 */ /* 0x000fe2000f8e003f */
[----:B------:R-:W-:Y:S01]  /*03e0*/  LEA.HI R4, R4, R3, RZ, 0x3 ;  /* 0x0000000304047211 */ /* 0x000fe200078f18ff */
[----:B------:R-:W-:Y:S01]  /*03f0*/  UIMAD UR15, UR15, UR29, URZ ;  /* 0x0000001d0f0f72a4 */ /* 0x000fe2000f8e023f */
[----:B------:R-:W-:Y:S01]  /*0400*/  LEA.HI R0, R0, R9, RZ, 0x3 ;  /* 0x0000000900007211 */ /* 0x000fe200078f18ff */
[----:B------:R-:W-:Y:S01]  /*0410*/  UIMAD.WIDE.U32 UR18, UR14, UR29, URZ ;  /* 0x0000001d0e1272a5 */ /* 0x000fe2000f8e003f */
[----:B------:R-:W-:Y:S01]  /*0420*/  LOP3.LUT R4, R4, 0xfffffff8, RZ, 0xc0, !PT ;  /* 0xfffffff804047812 */ /* 0x000fe200078ec0ff */
[----:B------:R-:W-:Y:S01]  /*0430*/  UIMAD UR27, UR13, UR27, URZ ;  /* 0x0000001b0d1b72a4 */ /* 0x000fe2000f8e023f */
[----:B------:R-:W-:Y:S01]  /*0440*/  LOP3.LUT R7, R0, 0x1ffffff8, RZ, 0xc0, !PT ;  /* 0x1ffffff800077812 */ /* 0x000fe200078ec0ff */
[----:B------:R-:W-:Y:S01]  /*0450*/  UMOV UR4, URZ ;  /* 0x0000003f00047c82 */ /* 0x000fe20008000000 */
[----:B------:R-:W-:Y:S01]  /*0460*/  IADD3 R4, R3, -R4, RZ ;  /* 0x8000000403047210 */ /* 0x000fe20007ffe0ff */
[----:B------:R-:W-:Y:S01]  /*0470*/  USHF.R.S32.HI UR8, URZ, 0x1f, UR6 ;  /* 0x0000001f3f087899 */ /* 0x000fe20008011406 */
[----:B------:R-:W-:Y:S01]  /*0480*/  SHF.R.S32.HI R3, RZ, 0x5, R6 ;  /* 0x00000005ff037819 */ /* 0x000fe20000011406 */
[----:B------:R-:W-:Y:S01]  /*0490*/  UIADD3 UR24, UP0, UR6, UR24, URZ ;  /* 0x0000001806187290 */ /* 0x000fe2000ff1e03f */
[----:B------:R-:W-:Y:S01]  /*04a0*/  SHF.R.S32.HI R17, RZ, 0x3, R0 ;  /* 0x00000003ff117819 */ /* 0x000fe20000011400 */
[----:B------:R-:W-:Y:S01]  /*04b0*/  UIMAD UR15, UR21, UR14, UR15 ;  /* 0x0000000e150f72a4 */ /* 0x000fe2000f8e020f */
[C---:B------:R-:W-:Y:S01]  /*04c0*/  LOP3.LUT R8, R6.reuse, 0xffffffe0, RZ, 0xc0, !PT ;  /* 0xffffffe006087812 */ /* 0x040fe200078ec0ff */
[----:B-1----:R-:W-:Y:S01]  /*04d0*/  UIMAD UR32, UR7, UR29, URZ ;  /* 0x0000001d072072a4 */ /* 0x002fe2000f8e023f */
[----:B------:R-:W-:Y:S01]  /*04e0*/  IMAD.IADD R7, R9, 0x1, -R7 ;  /* 0x0000000109077824 */ /* 0x000fe200078e0a07 */
[----:B------:R-:W-:Y:S01]  /*04f0*/  UIMAD UR4, UR12, UR4, UR27 ;  /* 0x000000040c0472a4 */ /* 0x000fe2000f8e021b */
[----:B------:R-:W-:Y:S01]  /*0500*/  LEA.HI R6, R6, R3, RZ, 0x1 ;  /* 0x0000000306067211 */ /* 0x000fe200078f08ff */
[----:B------:R-:W-:Y:S01]  /*0510*/  USEL UR18, UR18, UR30, !UP1 ;  /* 0x0000001e12127287 */ /* 0x000fe2000c800000 */
[----:B------:R-:W-:Y:S01]  /*0520*/  SHF.L.U32 R0, R17, 0x6, RZ ;  /* 0x0000000611007819 */ /* 0x000fe200000006ff */
[----:B------:R-:W-:Y:S01]  /*0530*/  UIADD3.X UR20, UR8, UR25, URZ, UP0, !UPT ;  /* 0x0000001908147290 */ /* 0x000fe200087fe43f */
[-C--:B------:R-:W-:Y:S01]  /*0540*/  IADD3 R8, -R8, R9.reuse, RZ ;  /* 0x0000000908087210 */ /* 0x080fe20007ffe1ff */
[----:B------:R-:W-:Y:S01]  /*0550*/  UIADD3 UR19, UR19, UR15, URZ ;  /* 0x0000000f13137290 */ /* 0x000fe2000fffe03f */
[----:B------:R-:W-:Y:S01]  /*0560*/  LOP3.LUT R6, R6, 0x3ffffe, RZ, 0xc0, !PT ;  /* 0x003ffffe06067812 */ /* 0x000fe200078ec0ff */
[----:B------:R-:W-:Y:S01]  /*0570*/  UIMAD UR26, UR29, UR16, URZ ;  /* 0x000000101d1a72a4 */ /* 0x000fe2000f8e023f */
[----:B------:R-:W-:Y:S01]  /*0580*/  SHF.L.U32 R46, R7, 0x3, RZ ;  /* 0x00000003072e7819 */ /* 0x000fe200000006ff */
[----:B------:R-:W-:Y:S01]  /*0590*/  UIADD3 UR18, UP0, UR32, UR18, URZ ;  /* 0x0000001220127290 */ /* 0x000fe2000ff1e03f */
[----:B------:R-:W-:Y:S01]  /*05a0*/  LOP3.LUT R2, R2, 0x7ffffffc, RZ, 0xc0, !PT ;  /* 0x7ffffffc02027812 */ /* 0x000fe200078ec0ff */
[----:B------:R-:W-:Y:S01]  /*05b0*/  @UP1 UIADD3 UR19, UR31, UR4, URZ ;  /* 0x000000041f131290 */ /* 0x000fe2000fffe03f */
[----:B------:R-:W-:Y:S01]  /*05c0*/  LOP3.LUT R7, R0, 0x1c0, RZ, 0xc0, !PT ;  /* 0x000001c000077812 */ /* 0x000fe200078ec0ff */
[----:B------:R-:W-:Y:S01]  /*05d0*/  UIMAD UR20, UR20, UR12, URZ ;  /* 0x0000000c141472a4 */ /* 0x000fe2000f8e023f */
[C---:B------:R-:W-:Y:S01]  /*05e0*/  IMAD R8, R3.reuse, UR26, R8 ;  /* 0x0000001a03087c24 */ /* 0x040fe2000f8e0208 */
[----:B------:R-:W-:Y:S01]  /*05f0*/  ULEA.HI.X.SX32 UR19, UR32, UR19, 0x1, UP0 ;  /* 0x0000001320137291 */ /* 0x000fe200080f0e3f */
[----:B------:R-:W-:Y:S01]  /*0600*/  IMAD.IADD R3, R3, 0x1, -R6 ;  /* 0x0000000103037824 */ /* 0x000fe200078e0a06 */
[----:B------:R-:W-:Y:S01]  /*0610*/  UIMAD UR20, UR13, UR24, UR20 ;  /* 0x000000180d1472a4 */ /* 0x000fe2000f8e0214 */
[----:B------:R-:W-:Y:S01]  /*0620*/  IADD3 R2, -R2, R9, RZ ;  /* 0x0000000902027210 */ /* 0x000fe20007ffe1ff */
[----:B------:R-:W-:Y:S01]  /*0630*/  UIMAD.WIDE.U32 UR12, UR12, UR24, UR18 ;  /* 0x000000180c0c72a5 */ /* 0x000fe2000f8e0012 */
[----:B------:R-:W-:Y:S01]  /*0640*/  LOP3.LUT R0, R7, 0x38, R46, 0xf8, !PT ;  /* 0x0000003807007812 */ /* 0x000fe200078ef82e */
[----:B------:R-:W-:Y:S01]  /*0650*/  @!UP1 USHF.R.S32.HI UR4, URZ, 0x1f, UR9 ;  /* 0x0000001f3f049899 */ /* 0x000fe20008011409 */
[----:B------:R-:W-:Y:S01]  /*0660*/  SHF.R.U32.HI R7, RZ, 0x3, R7 ;  /* 0x00000003ff077819 */ /* 0x000fe20000011607 */
[----:B------:R-:W-:Y:S01]  /*0670*/  ULDC.64 UR10, c[0x0][0x398] ;  /* 0x0000e600000a7ab9 */ /* 0x000fe20000000a00 */
[----:B------:R-:W-:Y:S01]  /*0680*/  LEA R18, R3, R2, 0x9 ;  /* 0x0000000203127211 */ /* 0x000fe200078e48ff */
[----:B------:R-:W-:Y:S01]  /*0690*/  ULDC.64 UR18, c[0x0][0x380] ;  /* 0x0000e00000127ab9 */ /* 0x000fe20000000a00 */
[----:B------:R-:W-:Y:S01]  /*06a0*/  LOP3.LUT R0, R0, R7, RZ, 0x3c, !PT ;  /* 0x0000000700007212 */ /* 0x000fe200078e3cff */
[----:B------:R-:W-:Y:S01]  /*06b0*/  @UP1 UIMAD.WIDE.U32 UR14, UR17, UR10, URZ ;  /* 0x0000000a110e12a5 */ /* 0x000fe2000f8e003f */
[----:B------:R-:W-:Y:S01]  /*06c0*/  SHF.R.S32.HI R5, RZ, 0x6, R5 ;  /* 0x00000006ff057819 */ /* 0x000fe20000011405 */
[----:B------:R-:W-:Y:S01]  /*06d0*/  @!UP1 UIMAD UR4, UR4, UR18, URZ ;  /* 0x00000012040492a4 */ /* 0x000fe2000f8e023f */
[----:B------:R-:W-:Y:S01]  /*06e0*/  SHF.R.S32.HI R2, RZ, 0x1f, R8 ;  /* 0x0000001fff027819 */ /* 0x000fe20000011408 */
[----:B------:R-:W-:Y:S01]  /*06f0*/  @UP1 UIMAD UR11, UR17, UR11, UR15 ;  /* 0x0000000b110b12a4 */ /* 0x000fe2000f8e020f */
[----:B------:R-:W-:Y:S01]  /*0700*/  MOV R23, UR20 ;  /* 0x0000001400177c02 */ /* 0x000fe20008000f00 */
[----:B------:R-:W-:Y:S01]  /*0710*/  @!UP1 UIMAD UR4, UR9, UR19, UR4 ;  /* 0x00000013090492a4 */ /* 0x000fe2000f8e0204 */
[----:B------:R-:W-:Y:S01]  /*0720*/  LOP3.LUT P0, RZ, R4, 0x4, RZ, 0xc0, !PT ;  /* 0x0000000404ff7812 */ /* 0x000fe2000780c0ff */
[----:B------:R-:W-:Y:S01]  /*0730*/  @UP1 UMOV UR20, UR14 ;  /* 0x0000000e00141c82 */ /* 0x000fe20008000000 */
[----:B------:R-:W-:Y:S01]  /*0740*/  IADD3 R8, P2, R8, UR12, RZ ;  /* 0x0000000c08087c10 */ /* 0x000fe2000ff5e0ff */
[----:B------:R-:W-:Y:S01]  /*0750*/  CS2R R40, SRZ ;  /* 0x0000000000287805 */ /* 0x000fe2000001ff00 */
[----:B------:R-:W-:Y:S01]  /*0760*/  SHF.L.U32 R4, R4, 0x6, RZ ;  /* 0x0000000604047819 */ /* 0x000fe200000006ff */
[----:B------:R-:W-:Y:S01]  /*0770*/  CS2R R68, SRZ ;  /* 0x0000000000447805 */ /* 0x000fe2000001ff00 */
[C---:B------:R-:W-:Y:S01]  /*0780*/  LEA R19, R5.reuse, R0, 0x9 ;  /* 0x0000000005137211 */ /* 0x040fe200078e48ff */
[----:B------:R-:W-:Y:S01]  /*0790*/  IMAD.SHL.U32 R5, R5, 0x8, RZ ;  /* 0x0000000805057824 */ /* 0x000fe200078e00ff */
[----:B------:R-:W-:Y:S01]  /*07a0*/  IADD3.X R23, R2, UR13, R23, P2, !PT ;  /* 0x0000000d02177c10 */ /* 0x000fe200097fe417 */
[----:B------:R-:W-:Y:S01]  /*07b0*/  @!UP1 UIMAD.WIDE.U32 UR12, UR9, UR18, URZ ;  /* 0x00000012090c92a5 */ /* 0x000fe2000f8e003f */
[----:B------:R-:W-:Y:S01]  /*07c0*/  LOP3.LUT R4, R4, 0x1c0, RZ, 0xc0, !PT ;  /* 0x000001c004047812 */ /* 0x000fe200078ec0ff */
[----:B------:R-:W-:Y:S01]  /*07d0*/  USHF.R.S32.HI UR9, URZ, 0x1f, UR7 ;  /* 0x0000001f3f097899 */ /* 0x000fe20008011407 */
[----:B------:R-:W-:Y:S01]  /*07e0*/  LEA R56, P2, R8, c[0x0][0x350], 0x2 ;  /* 0x0000d40008387a11 */ /* 0x000fe200078410ff */
[----:B------:R-:W-:Y:S01]  /*07f0*/  @!UP1 UIADD3 UR11, UR13, UR4, URZ ;  /* 0x000000040d0b9290 */ /* 0x000fe2000fffe03f */
[----:B------:R-:W-:Y:S01]  /*0800*/  LOP3.LUT R5, R4, 0x18, R5, 0xf8, !PT ;  /* 0x0000001804057812 */ /* 0x000fe200078ef805 */
[----:B------:R-:W-:Y:S01]  /*0810*/  HFMA2.MMA R0, -RZ, RZ, 0, 0 ;  /* 0x00000000ff007435 */ /* 0x000fe200000001ff */
[----:B------:R-:W-:Y:S01]  /*0820*/  SHF.R.U32.HI R4, RZ, 0x3, R4 ;  /* 0x00000003ff047819 */ /* 0x000fe20000011604 */
[----:B------:R-:W-:Y:S01]  /*0830*/  @!UP1 UMOV UR20, UR12 ;  /* 0x0000000c00149c82 */ /* 0x000fe20008000000 */
[----:B------:R-:W-:Y:S01]  /*0840*/  LEA.HI.X R23, R8, c[0x0][0x354], R23, 0x2, P2 ;  /* 0x0000d50008177a11 */ /* 0x000fe200010f1417 */
[----:B------:R-:W-:Y:S01]  /*0850*/  CS2R R74, SRZ ;  /* 0x00000000004a7805 */ /* 0x000fe2000001ff00 */
[----:B------:R-:W-:Y:S01]  /*0860*/  LOP3.LUT R21, R5, R4, RZ, 0x3c, !PT ;  /* 0x0000000405157212 */ /* 0x000fe200078e3cff */
[----:B------:R-:W-:Y:S01]  /*0870*/  CS2R R8, SRZ ;  /* 0x0000000000087805 */ /* 0x000fe2000001ff00 */
[----:B------:R-:W-:Y:S01]  /*0880*/  CS2R R72, SRZ ;  /* 0x0000000000487805 */ /* 0x000fe2000001ff00 */
[----:B------:R-:W-:Y:S01]  /*0890*/  CS2R R10, SRZ ;  /* 0x00000000000a7805 */ /* 0x000fe2000001ff00 */
[----:B------:R-:W-:Y:S01]  /*08a0*/  CS2R R2, SRZ ;  /* 0x0000000000027805 */ /* 0x000fe2000001ff00 */
[----:B------:R-:W-:Y:S01]  /*08b0*/  CS2R R42, SRZ ;  /* 0x00000000002a7805 */ /* 0x000fe2000001ff00 */
[----:B------:R-:W-:Y:S01]  /*08c0*/  CS2R R44, SRZ ;  /* 0x00000000002c7805 */ /* 0x000fe2000001ff00 */
[----:B------:R-:W-:Y:S01]  /*08d0*/  CS2R R52, SRZ ;  /* 0x0000000000347805 */ /* 0x000fe2000001ff00 */
[----:B------:R-:W-:Y:S01]  /*08e0*/  CS2R R54, SRZ ;  /* 0x0000000000367805 */ /* 0x000fe2000001ff00 */
[----:B------:R-:W-:Y:S01]  /*08f0*/  MOV R76, RZ ;  /* 0x000000ff004c7202 */ /* 0x000fe20000000f00 */
        /* <DEDUP_REMOVED lines=9> */
[----:B------:R-:W-:Y:S01]  /*0990*/  IMAD.MOV.U32 R16, RZ, RZ, RZ ;  /* 0x000000ffff107224 */ /* 0x000fe200078e00ff */
[----:B------:R-:W-:Y:S01]  /*09a0*/  CS2R R64, SRZ ;  /* 0x0000000000407805 */ /* 0x000fe2000001ff00 */
[----:B------:R-:W-:Y:S01]  /*09b0*/  CS2R R66, SRZ ;  /* 0x0000000000427805 */ /* 0x000fe2000001ff00 */
[----:B------:R-:W-:Y:S05]  /*09c0*/  @!P1 BRA `(.L_x_0) ;  /* 0x00000c7000009947 */ /* 0x000fea0003800000 */
[----:B------:R-:W-:Y:S01]  /*09d0*/  USHF.L.U32 UR21, UR26, 0x3, URZ ;  /* 0x000000031a157899 */ /* 0x000fe2000800063f */
[----:B------:R-:W-:Y:S01]  /*09e0*/  MOV R27, RZ ;  /* 0x000000ff001b7202 */ /* 0x000fe20000000f00 */
[----:B------:R-:W-:-:S02]  /*09f0*/  UMOV UR13, 0x2 ;  /* 0x00000002000d7882 */ /* 0x000fc40000000000 */
[----:B------:R-:W-:Y:S02]  /*0a00*/  UIADD3 UR27, UR21, 0x20, UR21 ;  /* 0x00000020151b7890 */ /* 0x000fe4000fffe015 */
[----:B------:R-:W-:Y:S02]  /*0a10*/  ULDC.64 UR24, c[0x0][0x3d8] ;  /* 0x0000f60000187ab9 */ /* 0x000fe40000000a00 */
[----:B------:R-:W-:Y:S02]  /*0a20*/  UIADD3 UR28, UR21, UR27, URZ ;  /* 0x0000001b151c7290 */ /* 0x000fe4000fffe03f */
[----:B------:R-:W-:Y:S02]  /*0a30*/  USHF.L.U64.HI UR13, UR24, UR13, UR25 ;  /* 0x0000000d180d7299 */ /* 0x000fe40008010219 */
[----:B------:R-:W-:Y:S02]  /*0a40*/  UIADD3 UR25, UR21, UR28, URZ ;  /* 0x0000001c15197290 */ /* 0x000fe4000fffe03f */
[----:B------:R-:W-:-:S02]  /*0a50*/  ULDC UR10, c[0x0][0x22c] ;  /* 0x00008b00000a7ab9 */ /* 0x000fc40000000800 */
[----:B------:R-:W-:Y:S02]  /*0a60*/  USHF.R.S32.HI UR4, URZ, 0x1f, UR21 ;  /* 0x0000001f3f047899 */ /* 0x000fe40008011415 */
[----:B------:R-:W-:Y:S02]  /*0a70*/  UIADD3 UR29, UR21, UR25, URZ ;  /* 0x00000019151d7290 */ /* 0x000fe4000fffe03f */
[----:B------:R-:W-:Y:S02]  /*0a80*/  UIMAD UR16, UR16, UR10, URZ ;  /* 0x0000000a101072a4 */ /* 0x000fe4000f8e023f */
[----:B------:R-:W-:Y:S02]  /*0a90*/  USHF.R.S32.HI UR10, URZ, 0x1f, UR27 ;  /* 0x0000001f3f0a7899 */ /* 0x000fe4000801141b */
[----:B------:R-:W-:Y:S02]  /*0aa0*/  USHF.L.U64.HI UR19, UR21, 0x2, UR4 ;  /* 0x0000000215137899 */ /* 0x000fe40008010204 */
[----:B------:R-:W-:-:S02]  /*0ab0*/  USHF.R.S32.HI UR4, URZ, 0x1f, UR28 ;  /* 0x0000001f3f047899 */ /* 0x000fc4000801141c */
[----:B------:R-:W-:Y:S02]  /*0ac0*/  UIADD3 UR30, UR21, UR29, URZ ;  /* 0x0000001d151e7290 */ /* 0x000fe4000fffe03f */
[----:B------:R-:W-:Y:S02]  /*0ad0*/  USHF.L.U64.HI UR18, UR27, 0x2, UR10 ;  /* 0x000000021b127899 */ /* 0x000fe4000801020a */
[----:B------:R-:W-:Y:S02]  /*0ae0*/  USHF.R.S32.HI UR10, URZ, 0x1f, UR25 ;  /* 0x0000001f3f0a7899 */ /* 0x000fe40008011419 */
[----:B------:R-:W-:Y:S02]  /*0af0*/  USHF.L.U64.HI UR17, UR28, 0x2, UR4 ;  /* 0x000000021c117899 */ /* 0x000fe40008010204 */
[----:B------:R-:W-:Y:S02]  /*0b00*/  UIADD3 UR31, UR21, UR30, URZ ;  /* 0x0000001e151f7290 */ /* 0x000fe4000fffe03f */
[----:B------:R-:W-:-:S02]  /*0b10*/  USHF.R.S32.HI UR4, URZ, 0x1f, UR29 ;  /* 0x0000001f3f047899 */ /* 0x000fc4000801141d */
[----:B------:R-:W-:Y:S02]  /*0b20*/  USHF.L.U64.HI UR15, UR25, 0x2, UR10 ;  /* 0x00000002190f7899 */ /* 0x000fe4000801020a */
[----:B------:R-:W-:Y:S02]  /*0b30*/  USHF.R.S32.HI UR10, URZ, 0x1f, UR30 ;  /* 0x0000001f3f0a7899 */ /* 0x000fe4000801141e */
[----:B------:R-:W-:Y:S02]  /*0b40*/  USHF.R.S32.HI UR12, URZ, 0x1f, UR31 ;  /* 0x0000001f3f0c7899 */ /* 0x000fe4000801141f */
[----:B------:R-:W-:Y:S02]  /*0b50*/  USHF.L.U64.HI UR14, UR29, 0x2, UR4 ;  /* 0x000000021d0e7899 */ /* 0x000fe40008010204 */
[----:B------:R-:W-:Y:S02]  /*0b60*/  USHF.L.U64.HI UR10, UR30, 0x2, UR10 ;  /* 0x000000021e0a7899 */ /* 0x000fe4000801020a */
[----:B------:R-:W-:-:S02]  /*0b70*/  USHF.L.U64.HI UR12, UR31, 0x2, UR12 ;  /* 0x000000021f0c7899 */ /* 0x000fc4000801020c */
[----:B------:R-:W-:Y:S02]  /*0b80*/  UMOV UR4, URZ ;  /* 0x0000003f00047c82 */ /* 0x000fe40008000000 */
.L_x_1:
[----:B------:R-:W-:Y:S01]  /*0b90*/  MOV R49, UR21 ;  /* 0x0000001500317c02 */ /* 0x000fe20008000f00 */
[----:B------:R-:W-:Y:S01]  /*0ba0*/  IMAD.U32 R85, RZ, RZ, UR16 ;  /* 0x00000010ff557e24 */ /* 0x000fe2000f8e00ff */
[----:B------:R-:W-:Y:S02]  /*0bb0*/  MOV R81, UR26 ;  /* 0x0000001a00517c02 */ /* 0x000fe40008000f00 */
[----:B------:R-:W-:Y:S02]  /*0bc0*/  LEA R48, P1, R49, R56, 0x2 ;  /* 0x0000003831307211 */ /* 0x000fe400078210ff */
[----:B------:R-:W-:Y:S02]  /*0bd0*/  MOV R83, UR16 ;  /* 0x0000001000537c02 */ /* 0x000fe40008000f00 */
[----:B------:R-:W-:Y:S02]  /*0be0*/  IADD3.X R49, R23, UR19, RZ, P1, !PT ;  /* 0x0000001317317c10 */ /* 0x000fe40008ffe4ff */
[----:B------:R-:W-:-:S02]  /*0bf0*/  MOV R89, UR16 ;  /* 0x0000001000597c02 */ /* 0x000fc40008000f00 */
[----:B------:R-:W-:Y:S01]  /*0c00*/  MOV R51, UR16 ;  /* 0x0000001000337c02 */ /* 0x000fe20008000f00 */
[----:B------:R-:W-:Y:S01]  /*0c10*/  IMAD.WIDE R80, R81, 0x20, R48 ;  /* 0x0000002051507825 */ /* 0x000fe200078e0230 */
[----:B------:R-:W-:Y:S01]  /*0c20*/  MOV R77, UR16 ;  /* 0x00000010004d7c02 */ /* 0x000fe20008000f00 */
[----:B------:R0:W2:Y:S04]  /*0c30*/  LDG.E R90, [R48.64] ;  /* 0x00000016305a7981 */ /* 0x0000a8000c1e1900 */
[----:B------:R-:W-:Y:S01]  /*0c40*/  IMAD.WIDE R82, R83, 0x20, R80 ;  /* 0x0000002053527825 */ /* 0x000fe200078e0250 */
[----:B------:R1:W3:Y:S04]  /*0c50*/  LDG.E R86, [R80.64] ;  /* 0x0000001650567981 */ /* 0x0002e8000c1e1900 */
[----:B------:R0:W4:Y:S01]  /*0c60*/  LDG.E R79, [R48.64+0x80] ;  /* 0x00008016304f7981 */ /* 0x000122000c1e1900 */
[----:B------:R-:W-:-:S03]  /*0c70*/  IMAD.WIDE R88, R89, 0x20, R82 ;  /* 0x0000002059587825 */ /* 0x000fc600078e0252 */
[----:B------:R5:W2:Y:S03]  /*0c80*/  LDG.E R83, [R82.64] ;  /* 0x0000001652537981 */ /* 0x000aa6000c1e1900 */
[----:B------:R-:W-:Y:S01]  /*0c90*/  IMAD.WIDE R84, R85, 0x20, R88 ;  /* 0x0000002055547825 */ /* 0x000fe200078e0258 */
[----:B-1----:R0:W4:Y:S04]  /*0ca0*/  LDG.E R80, [R48.64+0x100] ;  /* 0x0001001630507981 */ /* 0x002128000c1e1900 */
[----:B------:R1:W4:Y:S01]  /*0cb0*/  LDG.E R88, [R88.64] ;  /* 0x0000001658587981 */ /* 0x000322000c1e1900 */
[----:B------:R-:W-:-:S03]  /*0cc0*/  IMAD.WIDE R50, R51, 0x20, R84 ;  /* 0x0000002033327825 */ /* 0x000fc600078e0254 */
[----:B------:R0:W4:Y:S04]  /*0cd0*/  LDG.E R85, [R84.64] ;  /* 0x0000001654557981 */ /* 0x000128000c1e1900 */
[----:B------:R0:W4:Y:S04]  /*0ce0*/  LDG.E R87, [R50.64] ;  /* 0x0000001632577981 */ /* 0x000128000c1e1900 */
[----:B------:R1:W4:Y:S04]  /*0cf0*/  LDG.E R78, [R48.64+0x200] ;  /* 0x00020016304e7981 */ /* 0x000328000c1e1900 */
[----:B------:R1:W4:Y:S01]  /*0d00*/  LDG.E R81, [R48.64+0x280] ;  /* 0x0002801630517981 */ /* 0x000322000c1e1900 */
[----:B0-----:R-:W-:-:S03]  /*0d10*/  IMAD.WIDE R50, R77, 0x20, R50 ;  /* 0x000000204d327825 */ /* 0x001fc600078e0232 */
[----:B------:R1:W4:Y:S04]  /*0d20*/  LDG.E R77, [R48.64+0x180] ;  /* 0x00018016304d7981 */ /* 0x000328000c1e1900 */
[----:B------:R0:W4:Y:S04]  /*0d30*/  LDG.E R93, [R50.64] ;  /* 0x00000016325d7981 */ /* 0x000128000c1e1900 */
[----:B------:R1:W4:Y:S04]  /*0d40*/  LDG.E R84, [R48.64+0x300] ;  /* 0x0003001630547981 */ /* 0x000328000c1e1900 */
[----:B------:R1:W4:Y:S01]  /*0d50*/  LDG.E R92, [R48.64+0x380] ;  /* 0x00038016305c7981 */ /* 0x000322000c1e1900 */
[----:B0-----:R-:W-:-:S02]  /*0d60*/  MOV R50, R56 ;  /* 0x0000003800327202 */ /* 0x001fc40000000f00 */
[----:B------:R-:W-:-:S05]  /*0d70*/  MOV R51, R23 ;  /* 0x0000001700337202 */ /* 0x000fca0000000f00 */
[----:B-----5:R0:W5:Y:S01]  /*0d80*/  LDG.E R82, [R50.64] ;  /* 0x0000001632527981 */ /* 0x020162000c1e1900 */
[----:B-1----:R-:W-:-:S03]  /*0d90*/  MOV R49, UR27 ;  /* 0x0000001b00317c02 */ /* 0x002fc60008000f00 */
[----:B------:R0:W5:Y:S01]  /*0da0*/  LDG.E R89, [R50.64+0x300] ;  /* 0x0003001632597981 */ /* 0x000162000c1e1900 */
[----:B------:R-:W-:-:S03]  /*0db0*/  LEA R48, P1, R49, R56, 0x2 ;  /* 0x0000003831307211 */ /* 0x000fc600078210ff */
[----:B------:R0:W5:Y:S01]  /*0dc0*/  LDG.E R91, [R50.64+0x380] ;  /* 0x00038016325b7981 */ /* 0x000162000c1e1900 */
[----:B------:R-:W-:Y:S01]  /*0dd0*/  IADD3.X R49, R23, UR18, RZ, P1, !PT ;  /* 0x0000001217317c10 */ /* 0x000fe20008ffe4ff */
[----:B---3--:R-:W-:Y:S02]  /*0de0*/  FADD.FTZ R67, R86, R67 ;  /* 0x0000004356437221 */ /* 0x008fe40000010000 */
[----:B------:R0:W3:Y:S01]  /*0df0*/  LDG.E R86, [R50.64+0x100] ;  /* 0x0001001632567981 */ /* 0x0000e2000c1e1900 */
[----:B--2---:R-:W-:-:S03]  /*0e00*/  FADD.FTZ R66, R83, R66 ;  /* 0x0000004253427221 */ /* 0x004fc60000010000 */
[----:B------:R0:W2:Y:S01]  /*0e10*/  LDG.E R83, [R50.64+0x80] ;  /* 0x0000801632537981 */ /* 0x0000a2000c1e1900 */
[----:B----4-:R-:W-:-:S03]  /*0e20*/  FADD.FTZ R65, R88, R65 ;  /* 0x0000004158417221 */ /* 0x010fc60000010000 */
[----:B------:R0:W4:Y:S01]  /*0e30*/  LDG.E R88, [R50.64+0x200] ;  /* 0x0002001632587981 */ /* 0x000122000c1e1900 */
[----:B------:R-:W-:-:S03]  /*0e40*/  FADD.FTZ R64, R85, R64 ;  /* 0x0000004055407221 */ /* 0x000fc60000010000 */
[----:B------:R0:W4:Y:S01]  /*0e50*/  LDG.E R85, [R50.64+0x180] ;  /* 0x0001801632557981 */ /* 0x000122000c1e1900 */
[----:B------:R-:W-:-:S03]  /*0e60*/  FADD.FTZ R63, R87, R63 ;  /* 0x0000003f573f7221 */ /* 0x000fc60000010000 */
[----:B------:R0:W4:Y:S02]  /*0e70*/  LDG.E R87, [R50.64+0x280] ;  /* 0x0002801632577981 */ /* 0x000124000c1e1900 */
[----:B0-----:R-:W-:Y:S02]  /*0e80*/  IMAD.U32 R51, RZ, RZ, UR28 ;  /* 0x0000001cff337e24 */ /* 0x001fe4000f8e00ff */
[----:B------:R-:W-:Y:S02]  /*0e90*/  FADD.FTZ R12, R77, R12 ;  /* 0x0000000c4d0c7221 */ /* 0x000fe40000010000 */
[----:B------:R0:W4:Y:S01]  /*0ea0*/  LDG.E R77, [R48.64+0x100] ;  /* 0x00010016304d7981 */ /* 0x000122000c1e1900 */
[----:B------:R-:W-:Y:S01]  /*0eb0*/  LEA R50, P1, R51, R56, 0x2 ;  /* 0x0000003833327211 */ /* 0x000fe200078210ff */
[----:B------:R-:W-:Y:S02]  /*0ec0*/  FADD.FTZ R16, R93, R16 ;  /* 0x000000105d107221 */ /* 0x000fe40000010000 */
[----:B------:R-:W-:Y:S01]  /*0ed0*/  FADD.FTZ R15, R90, R15 ;  /* 0x0000000f5a0f7221 */ /* 0x000fe20000010000 */
[----:B------:R-:W-:Y:S01]  /*0ee0*/  IADD3.X R51, R23, UR17, RZ, P1, !PT ;  /* 0x0000001117337c10 */ /* 0x000fe20008ffe4ff */
[----:B------:R-:W-:Y:S01]  /*0ef0*/  FADD.FTZ R14, R79, R14 ;  /* 0x0000000e4f0e7221 */ /* 0x000fe20000010000 */
[----:B------:R0:W4:Y:S01]  /*0f00*/  LDG.E R93, [R48.64] ;  /* 0x00000016305d7981 */ /* 0x000122000c1e1900 */
[----:B------:R-:W-:-:S02]  /*0f10*/  FADD.FTZ R13, R80, R13 ;  /* 0x0000000d500d7221 */ /* 0x000fc40000010000 */
[----:B------:R-:W-:Y:S01]  /*0f20*/  FADD.FTZ R11, R78, R11 ;  /* 0x0000000b4e0b7221 */ /* 0x000fe20000010000 */
[----:B------:R0:W4:Y:S01]  /*0f30*/  LDG.E R90, [R48.64+0x80] ;  /* 0x00008016305a7981 */ /* 0x000122000c1e1900 */
[----:B------:R-:W-:-:S03]  /*0f40*/  FADD.FTZ R10, R81, R10 ;  /* 0x0000000a510a7221 */ /* 0x000fc60000010000 */
[----:B------:R0:W4:Y:S01]  /*0f50*/  LDG.E R79, [R48.64+0x180] ;  /* 0x00018016304f7981 */ /* 0x000122000c1e1900 */
[----:B-----5:R-:W-:-:S03]  /*0f60*/  FADD.FTZ R7, R82, R7 ;  /* 0x0000000752077221 */ /* 0x020fc60000010000 */
[----:B------:R0:W5:Y:S04]  /*0f70*/  LDG.E R78, [R48.64+0x200] ;  /* 0x00020016304e7981 */ /* 0x000168000c1e1900 */
[----:B------:R0:W5:Y:S04]  /*0f80*/  LDG.E R81, [R48.64+0x280] ;  /* 0x0002801630517981 */ /* 0x000168000c1e1900 */
[----:B------:R0:W5:Y:S04]  /*0f90*/  LDG.E R80, [R48.64+0x300] ;  /* 0x0003001630507981 */ /* 0x000168000c1e1900 */
[----:B------:R1:W5:Y:S01]  /*0fa0*/  LDG.E R82, [R50.64] ;  /* 0x0000001632527981 */ /* 0x000362000c1e1900 */
[----:B0-----:R-:W-:-:S04]  /*0fb0*/  MOV R49, UR25 ;  /* 0x0000001900317c02 */ /* 0x001fc80008000f00 */
[----:B------:R-:W-:Y:S01]  /*0fc0*/  LEA R48, P1, R49, R56, 0x2 ;  /* 0x0000003831307211 */ /* 0x000fe200078210ff */
[----:B------:R-:W-:Y:S02]  /*0fd0*/  FADD.FTZ R9, R84, R9 ;  /* 0x0000000954097221 */ /* 0x000fe40000010000 */
[----:B------:R-:W-:Y:S01]  /*0fe0*/  FADD.FTZ R8, R92, R8 ;  /* 0x000000085c087221 */ /* 0x000fe20000010000 */
[----:B------:R-:W-:Y:S01]  /*0ff0*/  IADD3.X R49, R23, UR15, RZ, P1, !PT ;  /* 0x0000000f17317c10 */ /* 0x000fe20008ffe4ff */
[----:B------:R1:W5:Y:S04]  /*1000*/  LDG.E R84, [R50.64+0x80] ;  /* 0x0000801632547981 */ /* 0x000368000c1e1900 */
[----:B------:R1:W5:Y:S01]  /*1010*/  LDG.E R92, [R50.64+0x300] ;  /* 0x00030016325c7981 */ /* 0x000362000c1e1900 */
[----:B------:R-:W-:-:S03]  /*1020*/  FADD.FTZ R32, R91, R32 ;  /* 0x000000205b207221 */ /* 0x000fc60000010000 */
[----:B------:R0:W5:Y:S01]  /*1030*/  LDG.E R91, [R48.64+0x80] ;  /* 0x00008016305b7981 */ /* 0x000162000c1e1900 */
[----:B---3--:R-:W-:-:S03]  /*1040*/  FADD.FTZ R5, R86, R5 ;  /* 0x0000000556057221 */ /* 0x008fc60000010000 */
[----:B------:R1:W3:Y:S01]  /*1050*/  LDG.E R86, [R50.64+0x180] ;  /* 0x0001801632567981 */ /* 0x0002e2000c1e1900 */
[----:B--2---:R-:W-:-:S03]  /*1060*/  FADD.FTZ R6, R83, R6 ;  /* 0x0000000653067221 */ /* 0x004fc60000010000 */
[----:B------:R1:W2:Y:S01]  /*1070*/  LDG.E R83, [R50.64+0x100] ;  /* 0x0001001632537981 */ /* 0x0002a2000c1e1900 */
[----:B----4-:R-:W-:-:S03]  /*1080*/  FADD.FTZ R3, R88, R3 ;  /* 0x0000000358037221 */ /* 0x010fc60000010000 */
[----:B------:R1:W4:Y:S01]  /*1090*/  LDG.E R88, [R50.64+0x280] ;  /* 0x0002801632587981 */ /* 0x000322000c1e1900 */
[----:B------:R-:W-:-:S03]  /*10a0*/  FADD.FTZ R4, R85, R4 ;  /* 0x0000000455047221 */ /* 0x000fc60000010000 */
[----:B------:R1:W4:Y:S02]  /*10b0*/  LDG.E R85, [R50.64+0x200] ;  /* 0x0002001632557981 */ /* 0x000324000c1e1900 */
[----:B-1----:R-:W-:Y:S01]  /*10c0*/  MOV R51, UR29 ;  /* 0x0000001d00337c02 */ /* 0x002fe20008000f00 */
[----:B------:R-:W-:Y:S02]  /*10d0*/  FADD.FTZ R76, R77, R76 ;  /* 0x0000004c4d4c7221 */ /* 0x000fe40000010000 */
[----:B------:R0:W4:Y:S01]  /*10e0*/  LDG.E R77, [R48.64+0x180] ;  /* 0x00018016304d7981 */ /* 0x000122000c1e1900 */
[----:B------:R-:W-:-:S04]  /*10f0*/  LEA R50, P1, R51, R56, 0x2 ;  /* 0x0000003833327211 */ /* 0x000fc800078210ff */
[----:B------:R-:W-:Y:S01]  /*1100*/  IADD3.X R51, R23, UR14, RZ, P1, !PT ;  /* 0x0000000e17337c10 */ /* 0x000fe20008ffe4ff */
[----:B------:R-:W-:Y:S02]  /*1110*/  FADD.FTZ R26, R93, R26 ;  /* 0x0000001a5d1a7221 */ /* 0x000fe40000010000 */
[----:B------:R0:W4:Y:S01]  /*1120*/  LDG.E R93, [R48.64] ;  /* 0x00000016305d7981 */ /* 0x000122000c1e1900 */
[----:B------:R-:W-:-:S03]  /*1130*/  FADD.FTZ R62, R90, R62 ;  /* 0x0000003e5a3e7221 */ /* 0x000fc60000010000 */
[----:B------:R0:W4:Y:S01]  /*1140*/  LDG.E R90, [R48.64+0x100] ;  /* 0x00010016305a7981 */ /* 0x000122000c1e1900 */
[----:B------:R-:W-:-:S03]  /*1150*/  FADD.FTZ R54, R79, R54 ;  /* 0x000000364f367221 */ /* 0x000fc60000010000 */
[----:B------:R0:W4:Y:S01]  /*1160*/  LDG.E R79, [R48.64+0x200] ;  /* 0x00020016304f7981 */ /* 0x000122000c1e1900 */
[----:B-----5:R-:W-:-:S03]  /*1170*/  FADD.FTZ R41, R78, R41 ;  /* 0x000000294e297221 */ /* 0x020fc60000010000 */
[----:B------:R1:W5:Y:S01]  /*1180*/  LDG.E R78, [R50.64+0x80] ;  /* 0x00008016324e7981 */ /* 0x000362000c1e1900 */
[----:B------:R-:W-:-:S03]  /*1190*/  FADD.FTZ R38, R81, R38 ;  /* 0x0000002651267221 */ /* 0x000fc60000010000 */
[----:B------:R1:W5:Y:S01]  /*11a0*/  LDG.E R81, [R50.64] ;  /* 0x0000001632517981 */ /* 0x000362000c1e1900 */
[----:B------:R-:W-:-:S03]  /*11b0*/  FADD.FTZ R71, R80, R71 ;  /* 0x0000004750477221 */ /* 0x000fc60000010000 */
[----:B------:R1:W5:Y:S01]  /*11c0*/  LDG.E R80, [R50.64+0x180] ;  /* 0x0001801632507981 */ /* 0x000362000c1e1900 */
[----:B------:R-:W-:-:S03]  /*11d0*/  FADD.FTZ R73, R82, R73 ;  /* 0x0000004952497221 */ /* 0x000fc60000010000 */
[----:B------:R1:W5:Y:S01]  /*11e0*/  LDG.E R82, [R50.64+0x100] ;  /* 0x0001001632527981 */ /* 0x000362000c1e1900 */
[----:B------:R-:W-:Y:S02]  /*11f0*/  FADD.FTZ R2, R87, R2 ;  /* 0x0000000257027221 */ /* 0x000fe40000010000 */
[----:B------:R-:W-:Y:S01]  /*1200*/  FADD.FTZ R0, R89, R0 ;  /* 0x0000000059007221 */ /* 0x000fe20000010000 */
[----:B------:R0:W5:Y:S04]  /*1210*/  LDG.E R87, [R48.64+0x280] ;  /* 0x0002801630577981 */ /* 0x000168000c1e1900 */
[----:B------:R0:W5:Y:S02]  /*1220*/  LDG.E R89, [R48.64+0x300] ;  /* 0x0003001630597981 */ /* 0x000164000c1e1900 */
[----:B0-----:R-:W-:-:S04]  /*1230*/  MOV R49, UR30 ;  /* 0x0000001e00317c02 */ /* 0x001fc80008000f00 */
[----:B------:R-:W-:Y:S01]  /*1240*/  LEA R48, P1, R49, R56, 0x2 ;  /* 0x0000003831307211 */ /* 0x000fe200078210ff */
[----:B------:R-:W-:Y:S02]  /*1250*/  FADD.FTZ R61, R84, R61 ;  /* 0x0000003d543d7221 */ /* 0x000fe40000010000 */
[----:B------:R1:W5:Y:S01]  /*1260*/  LDG.E R84, [R50.64+0x200] ;  /* 0x0002001632547981 */ /* 0x000362000c1e1900 */
[----:B------:R-:W-:Y:S01]  /*1270*/  IADD3.X R49, R23, UR10, RZ, P1, !PT ;  /* 0x0000000a17317c10 */ /* 0x000fe20008ffe4ff */
[----:B------:R-:W-:Y:S02]  /*1280*/  FADD.FTZ R31, R92, R31 ;  /* 0x0000001f5c1f7221 */ /* 0x000fe40000010000 */
[----:B------:R-:W-:Y:S02]  /*1290*/  FADD.FTZ R60, R91, R60 ;  /* 0x0000003c5b3c7221 */ /* 0x000fe40000010000 */
[----:B------:R0:W5:Y:S04]  /*12a0*/  LDG.E R91, [R48.64+0x200] ;  /* 0x00020016305b7981 */ /* 0x000168000c1e1900 */
[----:B------:R0:W5:Y:S01]  /*12b0*/  LDG.E R92, [R48.64+0x300] ;  /* 0x00030016305c7981 */ /* 0x000162000c1e1900 */
[----:B---3--:R-:W-:-:S03]  /*12c0*/  FADD.FTZ R53, R86, R53 ;  /* 0x0000003556357221 */ /* 0x008fc60000010000 */
[----:B------:R1:W3:Y:S01]  /*12d0*/  LDG.E R86, [R50.64+0x280] ;  /* 0x0002801632567981 */ /* 0x0002e2000c1e1900 */
[----:B--2---:R-:W-:-:S03]  /*12e0*/  FADD.FTZ R42, R83, R42 ;  /* 0x0000002a532a7221 */ /* 0x004fc60000010000 */
[----:B------:R1:W2:Y:S02]  /*12f0*/  LDG.E R83, [R50.64+0x300] ;  /* 0x0003001632537981 */ /* 0x0002a4000c1e1900 */
[----:B-1----:R-:W-:-:S04]  /*1300*/  MOV R51, UR31 ;  /* 0x0000001f00337c02 */ /* 0x002fc80008000f00 */
[----:B------:R-:W-:Y:S01]  /*1310*/  LEA R50, P1, R51, R56, 0x2 ;  /* 0x0000003833327211 */ /* 0x000fe200078210ff */
[----:B----4-:R-:W-:Y:S02]  /*1320*/  FADD.FTZ R72, R85, R72 ;  /* 0x0000004855487221 */ /* 0x010fe40000010000 */
[----:B------:R-:W-:Y:S01]  /*1330*/  FADD.FTZ R37, R88, R37 ;  /* 0x0000002558257221 */ /* 0x000fe20000010000 */
[----:B------:R-:W-:Y:S01]  /*1340*/  IADD3.X R51, R23, UR12, RZ, P1, !PT ;  /* 0x0000000c17337c10 */ /* 0x000fe20008ffe4ff */
[----:B------:R0:W4:Y:S04]  /*1350*/  LDG.E R88, [R48.64+0x100] ;  /* 0x0001001630587981 */ /* 0x000128000c1e1900 */
[----:B------:R0:W4:Y:S01]  /*1360*/  LDG.E R85, [R48.64+0x280] ;  /* 0x0002801630557981 */ /* 0x000122000c1e1900 */
[----:B------:R-:W-:-:S03]  /*1370*/  FADD.FTZ R52, R77, R52 ;  /* 0x000000344d347221 */ /* 0x000fc60000010000 */
[----:B------:R0:W4:Y:S01]  /*1380*/  LDG.E R77, [R48.64] ;  /* 0x00000016304d7981 */ /* 0x000122000c1e1900 */
[----:B------:R-:W-:-:S03]  /*1390*/  FADD.FTZ R25, R93, R25 ;  /* 0x000000195d197221 */ /* 0x000fc60000010000 */
[----:B------:R0:W4:Y:S01]  /*13a0*/  LDG.E R93, [R48.64+0x180] ;  /* 0x00018016305d7981 */ /* 0x000122000c1e1900 */
[----:B------:R-:W-:-:S03]  /*13b0*/  FADD.FTZ R75, R90, R75 ;  /* 0x0000004b5a4b7221 */ /* 0x000fc60000010000 */
[----:B------:R0:W4:Y:S01]  /*13c0*/  LDG.E R90, [R48.64+0x80] ;  /* 0x00008016305a7981 */ /* 0x000122000c1e1900 */
[----:B------:R-:W-:-:S03]  /*13d0*/  FADD.FTZ R74, R79, R74 ;  /* 0x0000004a4f4a7221 */ /* 0x000fc60000010000 */
[----:B------:R-:W4:Y:S01]  /*13e0*/  LDG.E R79, [R50.64+0x280] ;  /* 0x00028016324f7981 */ /* 0x000f22000c1e1900 */
[----:B-----5:R-:W-:-:S03]  /*13f0*/  FADD.FTZ R59, R78, R59 ;  /* 0x0000003b4e3b7221 */ /* 0x020fc60000010000 */
[----:B------:R-:W5:Y:S01]  /*1400*/  LDG.E R78, [R50.64+0x100] ;  /* 0x00010016324e7981 */ /* 0x000f62000c1e1900 */
[----:B------:R-:W-:-:S03]  /*1410*/  FADD.FTZ R24, R81, R24 ;  /* 0x0000001851187221 */ /* 0x000fc60000010000 */
[----:B0-----:R-:W5:Y:S01]  /*1420*/  LDG.E R49, [R50.64] ;  /* 0x0000001632317981 */ /* 0x001f62000c1e1900 */
[----:B------:R-:W-:-:S03]  /*1430*/  FADD.FTZ R45, R80, R45 ;  /* 0x0000002d502d7221 */ /* 0x000fc60000010000 */
[----:B------:R-:W5:Y:S01]  /*1440*/  LDG.E R48, [R50.64+0x80] ;  /* 0x0000801632307981 */ /* 0x000f62000c1e1900 */
[----:B------:R-:W-:-:S03]  /*1450*/  FADD.FTZ R70, R82, R70 ;  /* 0x0000004652467221 */ /* 0x000fc60000010000 */
[----:B------:R-:W5:Y:S04]  /*1460*/  LDG.E R80, [R50.64+0x180] ;  /* 0x0001801632507981 */ /* 0x000f68000c1e1900 */
[----:B------:R-:W5:Y:S04]  /*1470*/  LDG.E R82, [R50.64+0x200] ;  /* 0x0002001632527981 */ /* 0x000f68000c1e1900 */
[----:B------:R-:W5:Y:S01]  /*1480*/  LDG.E R81, [R50.64+0x300] ;  /* 0x0003001632517981 */ /* 0x000f62000c1e1900 */
[----:B------:R-:W-:Y:S02]  /*1490*/  UIADD3 UR4, UR4, 0x1, URZ ;  /* 0x0000000104047890 */ /* 0x000fe4000fffe03f */
[----:B------:R-:W-:-:S02]  /*14a0*/  ULDC UR32, c[0x0][0x3e0] ;  /* 0x0000f80000207ab9 */ /* 0x000fc40000000800 */
[----:B------:R-:W-:-:S06]  /*14b0*/  UISETP.GE.AND UP0, UPT, UR4, UR32, UPT ;  /* 0x000000200400728c */ /* 0x000fcc000bf06270 */
[----:B------:R-:W-:Y:S01]  /*14c0*/  PLOP3.LUT P2, PT, PT, PT, UP0, 0x80, 0x0 ;  /* 0x000000000000781c */ /* 0x000fe20003f4f008 */
[----:B------:R-:W-:Y:S02]  /*14d0*/  FADD.FTZ R36, R87, R36 ;  /* 0x0000002457247221 */ /* 0x000fe40000010000 */
[----:B------:R-:W-:Y:S02]  /*14e0*/  FADD.FTZ R30, R89, R30 ;  /* 0x0000001e591e7221 */ /* 0x000fe40000010000 */
[----:B------:R-:W-:Y:S02]  /*14f0*/  FADD.FTZ R69, R84, R69 ;  /* 0x0000004554457221 */ /* 0x000fe40000010000 */
[----:B------:R-:W-:Y:S02]  /*1500*/  FADD.FTZ R40, R91, R40 ;  /* 0x000000285b287221 */ /* 0x000fe40000010000 */
[----:B------:R-:W-:Y:S02]  /*1510*/  FADD.FTZ R28, R92, R28 ;  /* 0x0000001c5c1c7221 */ /* 0x000fe40000010000 */
[----:B---3--:R-:W-:-:S02]  /*1520*/  FADD.FTZ R35, R86, R35 ;  /* 0x0000002356237221 */ /* 0x008fc40000010000 */
[----:B--2---:R-:W-:Y:S02]  /*1530*/  FADD.FTZ R29, R83, R29 ;  /* 0x0000001d531d7221 */ /* 0x004fe40000010000 */
[----:B----4-:R-:W-:Y:S01]  /*1540*/  FADD.FTZ R22, R77, R22 ;  /* 0x000000164d167221 */ /* 0x010fe20000010000 */
[----:B------:R-:W-:-:S04]  /*1550*/  MOV R77, UR24 ;  /* 0x00000018004d7c02 */ /* 0x000fc80008000f00 */
[----:B------:R-:W-:Y:S01]  /*1560*/  LEA R56, P1, R77, R56, 0x2 ;  /* 0x000000384d387211 */ /* 0x000fe200078210ff */
[----:B------:R-:W-:-:S03]  /*1570*/  FADD.FTZ R68, R88, R68 ;  /* 0x0000004458447221 */ /* 0x000fc60000010000 */
[----:B------:R-:W-:Y:S01]  /*1580*/  IADD3.X R23, R23, UR13, RZ, P1, !PT ;  /* 0x0000000d17177c10 */ /* 0x000fe20008ffe4ff */
[----:B------:R-:W-:Y:S02]  /*1590*/  FADD.FTZ R44, R93, R44 ;  /* 0x0000002c5d2c7221 */ /* 0x000fe40000010000 */
[----:B------:R-:W-:Y:S02]  /*15a0*/  FADD.FTZ R58, R90, R58 ;  /* 0x0000003a5a3a7221 */ /* 0x000fe40000010000 */
[----:B------:R-:W-:Y:S02]  /*15b0*/  FADD.FTZ R34, R85, R34 ;  /* 0x0000002255227221 */ /* 0x000fe40000010000 */
[----:B------:R-:W-:Y:S02]  /*15c0*/  FADD.FTZ R33, R79, R33 ;  /* 0x000000214f217221 */ /* 0x000fe40000010000 */
[----:B-----5:R-:W-:Y:S02]  /*15d0*/  FADD.FTZ R55, R78, R55 ;  /* 0x000000374e377221 */ /* 0x020fe40000010000 */
[----:B------:R-:W-:-:S02]  /*15e0*/  FADD.FTZ R20, R49, R20 ;  /* 0x0000001431147221 */ /* 0x000fc40000010000 */
[----:B------:R-:W-:Y:S02]  /*15f0*/  FADD.FTZ R57, R48, R57 ;  /* 0x0000003930397221 */ /* 0x000fe40000010000 */
[----:B------:R-:W-:Y:S02]  /*1600*/  FADD.FTZ R43, R80, R43 ;  /* 0x0000002b502b7221 */ /* 0x000fe40000010000 */
[----:B------:R-:W-:Y:S02]  /*1610*/  FADD.FTZ R39, R82, R39 ;  /* 0x0000002752277221 */ /* 0x000fe40000010000 */
[----:B------:R-:W-:Y:S01]  /*1620*/  FADD.FTZ R27, R81, R27 ;  /* 0x0000001b511b7221 */ /* 0x000fe20000010000 */
[----:B------:R-:W-:Y:S05]  /*1630*/  @!P2 BRA `(.L_x_1) ;  /* 0xfffff5500000a947 */ /* 0x000fea000383ffff */
.L_x_0:
[----:B------:R-:W-:Y:S01]  /*1640*/  FMUL.FTZ R6, R6, c[0x0][0x2e0] ;  /* 0x0000b80006067a20 */ /* 0x000fe20000410000 */
[----:B------:R-:W-:Y:S01]  /*1650*/  ULDC.64 UR12, c[0x0][0x398] ;  /* 0x0000e600000c7ab9 */ /* 0x000fe20000000a00 */
[----:B------:R-:W-:Y:S01]  /*1660*/  FMUL.FTZ R23, R14, c[0x0][0x2e0] ;  /* 0x0000b8000e177a20 */ /* 0x000fe20000410000 */
[----:B------:R-:W-:Y:S01]  /*1670*/  UIMAD UR8, UR8, UR12, URZ ;  /* 0x0000000c080872a4 */ /* 0x000fe2000f8e023f */
[----:B------:R-:W-:Y:S01]  /*1680*/  FMUL.FTZ R25, R25, c[0x0][0x2e0] ;  /* 0x0000b80019197a20 */ /* 0x000fe20000410000 */
[----:B------:R-:W-:Y:S01]  /*1690*/  UIADD3 UR5, -UR6, UR5, URZ ;  /* 0x0000000506057290 */ /* 0x000fe2000fffe13f */
[----:B------:R-:W-:Y:S01]  /*16a0*/  FMUL.FTZ R24, R24, c[0x0][0x2e0] ;  /* 0x0000b80018187a20 */ /* 0x000fe20000410000 */
[----:B------:R-:W-:Y:S01]  /*16b0*/  UIMAD UR8, UR6, UR13, UR8 ;  /* 0x0000000d060872a4 */ /* 0x000fe2000f8e0208 */
[----:B------:R-:W-:Y:S01]  /*16c0*/  FMUL.FTZ R47, R20, c[0x0][0x2e0] ;  /* 0x0000b800142f7a20 */ /* 0x000fe20000410000 */
[----:B------:R-:W-:Y:S01]  /*16d0*/  BSSY B0, `(.L_x_2) ;  /* 0x00000ac000007945 */ /* 0x000fe20003800000 */
[----:B------:R-:W-:Y:S01]  /*16e0*/  FMUL.FTZ R20, R5, c[0x0][0x2e0] ;  /* 0x0000b80005147a20 */ /* 0x000fe20000410000 */
[----:B------:R-:W-:Y:S01]  /*16f0*/  F2FP.BF16.PACK_AB R5, R23, R6 ;  /* 0x000000061705723e */ /* 0x000fe200000010ff */
[----:B------:R-:W-:Y:S01]  /*1700*/  FMUL.FTZ R49, R13, c[0x0][0x2e0] ;  /* 0x0000b8000d317a20 */ /* 0x000fe20000410000 */
[----:B------:R-:W-:Y:S01]  /*1710*/  F2FP.BF16.PACK_AB R13, R24, R25 ;  /* 0x00000019180d723e */ /* 0x000fe200000010ff */
[----:B------:R-:W-:Y:S01]  /*1720*/  FMUL.FTZ R23, R4, c[0x0][0x2e0] ;  /* 0x0000b80004177a20 */ /* 0x000fe20000410000 */
[----:B------:R-:W-:Y:S01]  /*1730*/  ULDC.64 UR12, c[0x0][0x3b0] ;  /* 0x0000ec00000c7ab9 */ /* 0x000fe20000000a00 */
[----:B------:R-:W-:Y:S01]  /*1740*/  FMUL.FTZ R24, R12, c[0x0][0x2e0] ;  /* 0x0000b8000c187a20 */ /* 0x000fe20000410000 */
[----:B------:R-:W-:Y:S01]  /*1750*/  F2FP.BF16.PACK_AB R20, R49, R20 ;  /* 0x000000143114723e */ /* 0x000fe200000010ff */
[----:B------:R-:W-:Y:S01]  /*1760*/  FMUL.FTZ R26, R26, c[0x0][0x2e0] ;  /* 0x0000b8001a1a7a20 */ /* 0x000fe20000410000 */
[----:B------:R-:W-:Y:S01]  /*1770*/  ISETP.GE.AND P1, PT, R17, UR5, PT ;  /* 0x0000000511007c0c */ /* 0x000fe2000bf26270 */
[----:B------:R-:W-:Y:S01]  /*1780*/  FMUL.FTZ R73, R73, c[0x0][0x2e0] ;  /* 0x0000b80049497a20 */ /* 0x000fe20000410000 */
[----:B------:R-:W-:Y:S01]  /*1790*/  F2FP.BF16.PACK_AB R23, R24, R23 ;  /* 0x000000171817723e */ /* 0x000fe200000010ff */
[----:B------:R-:W-:Y:S01]  /*17a0*/  FMUL.FTZ R76, R76, c[0x0][0x2e0] ;  /* 0x0000b8004c4c7a20 */ /* 0x000fe20000410000 */
[----:B------:R-:W-:Y:S01]  /*17b0*/  UIMAD UR9, UR9, UR12, URZ ;  /* 0x0000000c090972a4 */ /* 0x000fe2000f8e023f */
[----:B------:R-:W-:Y:S01]  /*17c0*/  FMUL.FTZ R25, R42, c[0x0][0x2e0] ;  /* 0x0000b8002a197a20 */ /* 0x000fe20000410000 */
[----:B------:R-:W-:Y:S01]  /*17d0*/  F2FP.BF16.PACK_AB R6, R73, R26 ;  /* 0x0000001a4906723e */ /* 0x000fe200000010ff */
[----:B------:R-:W-:Y:S01]  /*17e0*/  IMAD.U32 R18, R18, 0x2, R21 ;  /* 0x0000000212127824 */ /* 0x000fe200078e0015 */
[----:B------:R-:W-:Y:S01]  /*17f0*/  UIMAD UR9, UR7, UR13, UR9 ;  /* 0x0000000d070972a4 */ /* 0x000fe2000f8e0209 */
[----:B------:R-:W-:Y:S01]  /*1800*/  FMUL.FTZ R48, R15, c[0x0][0x2e0] ;  /* 0x0000b8000f307a20 */ /* 0x000fe20000410000 */
[----:B------:R-:W-:Y:S01]  /*1810*/  F2FP.BF16.PACK_AB R24, R25, R76 ;  /* 0x0000004c1918723e */ /* 0x000fe200000010ff */
[----:B------:R-:W-:Y:S01]  /*1820*/  FMUL.FTZ R25, R3, c[0x0][0x2e0] ;  /* 0x0000b80003197a20 */ /* 0x000fe20000410000 */
[----:B------:R-:W-:Y:S01]  /*1830*/  SHF.L.U32 R18, R18, 0x1, RZ ;  /* 0x0000000112127819 */ /* 0x000fe200000006ff */
[----:B------:R-:W-:Y:S01]  /*1840*/  FMUL.FTZ R26, R11, c[0x0][0x2e0] ;  /* 0x0000b8000b1a7a20 */ /* 0x000fe20000410000 */
[----:B------:R-:W-:Y:S01]  /*1850*/  IADD3 R42, R46, 0xc0, RZ ;  /* 0x000000c02e2a7810 */ /* 0x000fe20007ffe0ff */
[----:B------:R-:W-:-:S02]  /*1860*/  FMUL.FTZ R7, R7, c[0x0][0x2e0] ;  /* 0x0000b80007077a20 */ /* 0x000fc40000410000 */
[----:B------:R-:W-:Y:S01]  /*1870*/  FMUL.FTZ R15, R67, c[0x0][0x2e0] ;  /* 0x0000b800430f7a20 */ /* 0x000fe20000410000 */
[----:B------:R-:W-:Y:S01]  /*1880*/  F2FP.BF16.PACK_AB R25, R26, R25 ;  /* 0x000000191a19723e */ /* 0x000fe200000010ff */
[----:B------:R-:W-:Y:S01]  /*1890*/  FMUL.FTZ R66, R66, c[0x0][0x2e0] ;  /* 0x0000b80042427a20 */ /* 0x000fe20000410000 */
[----:B------:R-:W-:Y:S01]  /*18a0*/  F2FP.BF16.PACK_AB R7, R48, R7 ;  /* 0x000000073007723e */ /* 0x000fe200000010ff */
[----:B------:R-:W-:Y:S01]  /*18b0*/  FMUL.FTZ R65, R65, c[0x0][0x2e0] ;  /* 0x0000b80041417a20 */ /* 0x000fe20000410000 */
[----:B------:R-:W-:Y:S01]  /*18c0*/  IADD3 R26, R18, 0x40, RZ ;  /* 0x00000040121a7810 */ /* 0x000fe20007ffe0ff */
[----:B------:R-:W-:Y:S01]  /*18d0*/  FMUL.FTZ R64, R64, c[0x0][0x2e0] ;  /* 0x0000b80040407a20 */ /* 0x000fe20000410000 */
[----:B------:R-:W-:Y:S01]  /*18e0*/  F2FP.BF16.PACK_AB R15, R66, R15 ;  /* 0x0000000f420f723e */ /* 0x000fe200000010ff */
[----:B------:R-:W-:Y:S01]  /*18f0*/  FMUL.FTZ R63, R63, c[0x0][0x2e0] ;  /* 0x0000b8003f3f7a20 */ /* 0x000fe20000410000 */
[----:B------:R-:W-:Y:S01]  /*1900*/  @P0 IADD3 R26, R18, -0x40, RZ ;  /* 0xffffffc0121a0810 */ /* 0x000fe20007ffe0ff */
[----:B------:R-:W-:Y:S01]  /*1910*/  FMUL.FTZ R50, R16, c[0x0][0x2e0] ;  /* 0x0000b80010327a20 */ /* 0x000fe20000410000 */
[----:B------:R-:W-:Y:S01]  /*1920*/  F2FP.BF16.PACK_AB R16, R64, R65 ;  /* 0x000000414010723e */ /* 0x000fe200000010ff */
[----:B------:R-:W-:Y:S01]  /*1930*/  FMUL.FTZ R14, R22, c[0x0][0x2e0] ;  /* 0x0000b800160e7a20 */ /* 0x000fe20000410000 */
[----:B------:R-:W-:Y:S01]  /*1940*/  STS [R18], R7 ;  /* 0x0000000712007388 */ /* 0x000fe20000000800 */
[----:B------:R-:W-:Y:S01]  /*1950*/  FMUL.FTZ R52, R52, c[0x0][0x2e0] ;  /* 0x0000b80034347a20 */ /* 0x000fe20000410000 */
[----:B------:R-:W-:Y:S01]  /*1960*/  F2FP.BF16.PACK_AB R21, R50, R63 ;  /* 0x0000003f3215723e */ /* 0x000fe200000010ff */
[----:B------:R-:W-:Y:S01]  /*1970*/  FMUL.FTZ R45, R45, c[0x0][0x2e0] ;  /* 0x0000b8002d2d7a20 */ /* 0x000fe20000410000 */
[----:B------:R-:W-:Y:S01]  /*1980*/  F2FP.BF16.PACK_AB R14, R47, R14 ;  /* 0x0000000e2f0e723e */ /* 0x000fe200000010ff */
[----:B------:R-:W-:Y:S01]  /*1990*/  FMUL.FTZ R62, R62, c[0x0][0x2e0] ;  /* 0x0000b8003e3e7a20 */ /* 0x000fe20000410000 */
[----:B------:R-:W-:Y:S01]  /*19a0*/  STS [R18+0x400], R15 ;  /* 0x0004000f12007388 */ /* 0x000fe20000000800 */
[----:B------:R-:W-:Y:S01]  /*19b0*/  FMUL.FTZ R61, R61, c[0x0][0x2e0] ;  /* 0x0000b8003d3d7a20 */ /* 0x000fe20000410000 */
[----:B------:R-:W-:Y:S01]  /*19c0*/  F2FP.BF16.PACK_AB R52, R45, R52 ;  /* 0x000000342d34723e */ /* 0x000fe200000010ff */
[----:B------:R-:W-:Y:S01]  /*19d0*/  FMUL.FTZ R60, R60, c[0x0][0x2e0] ;  /* 0x0000b8003c3c7a20 */ /* 0x000fe20000410000 */
[----:B------:R-:W-:Y:S01]  /*19e0*/  STS [R26], R5 ;  /* 0x000000051a007388 */ /* 0x000fe20000000800 */
[----:B------:R-:W-:Y:S01]  /*19f0*/  FMUL.FTZ R59, R59, c[0x0][0x2e0] ;  /* 0x0000b8003b3b7a20 */ /* 0x000fe20000410000 */
[----:B------:R-:W-:Y:S01]  /*1a00*/  F2FP.BF16.PACK_AB R4, R61, R62 ;  /* 0x0000003e3d04723e */ /* 0x000fe200000010ff */
[----:B------:R-:W-:Y:S01]  /*1a10*/  FMUL.FTZ R22, R58, c[0x0][0x2e0] ;  /* 0x0000b8003a167a20 */ /* 0x000fe20000410000 */
[----:B------:R-:W-:Y:S01]  /*1a20*/  STS [R26+0x400], R6 ;  /* 0x000400061a007388 */ /* 0x000fe20000000800 */
[----:B------:R-:W-:Y:S01]  /*1a30*/  FMUL.FTZ R57, R57, c[0x0][0x2e0] ;  /* 0x0000b80039397a20 */ /* 0x000fe20000410000 */
[----:B------:R-:W-:Y:S01]  /*1a40*/  F2FP.BF16.PACK_AB R12, R59, R60 ;  /* 0x0000003c3b0c723e */ /* 0x000fe200000010ff */
[----:B------:R-:W-:Y:S01]  /*1a50*/  FMUL.FTZ R75, R75, c[0x0][0x2e0] ;  /* 0x0000b8004b4b7a20 */ /* 0x000fe20000410000 */
[----:B------:R0:W-:Y:S01]  /*1a60*/  STS [R18+0x1000], R16 ;  /* 0x0010001012007388 */ /* 0x0001e20000000800 */
[----:B------:R-:W-:Y:S01]  /*1a70*/  FMUL.FTZ R70, R70, c[0x0][0x2e0] ;  /* 0x0000b80046467a20 */ /* 0x000fe20000410000 */
[----:B------:R-:W-:Y:S01]  /*1a80*/  F2FP.BF16.PACK_AB R22, R57, R22 ;  /* 0x000000163916723e */ /* 0x000fe200000010ff */
[----:B------:R-:W-:Y:S01]  /*1a90*/  FMUL.FTZ R68, R68, c[0x0][0x2e0] ;  /* 0x0000b80044447a20 */ /* 0x000fe20000410000 */
[----:B------:R-:W-:Y:S01]  /*1aa0*/  STS [R18+0x1400], R21 ;  /* 0x0014001512007388 */ /* 0x000fe20000000800 */
        /* <DEDUP_REMOVED lines=9> */
[----:B0-----:R-:W-:Y:S01]  /*1b40*/  SHF.L.U32 R16, R19, 0x1, RZ ;  /* 0x0000000113107819 */ /* 0x001fe200000006ff */
[----:B------:R-:W-:Y:S01]  /*1b50*/  FMUL.FTZ R2, R2, c[0x0][0x2e0] ;  /* 0x0000b80002027a20 */ /* 0x000fe20000410000 */
[----:B------:R-:W-:Y:S01]  /*1b60*/  STS [R18+0x2000], R20 ;  /* 0x0020001412007388 */ /* 0x000fe20000000800 */
[----:B------:R-:W-:Y:S01]  /*1b70*/  FMUL.FTZ R45, R10, c[0x0][0x2e0] ;  /* 0x0000b8000a2d7a20 */ /* 0x000fe20000410000 */
[----:B------:R-:W-:Y:S01]  /*1b80*/  F2FP.BF16.PACK_AB R10, R9, R0 ;  /* 0x00000000090a723e */ /* 0x000fe200000010ff */
        /* <DEDUP_REMOVED lines=43> */
[----:B------:R-:W-:-:S02]  /*1e40*/  F2FP.BF16.PACK_AB R29, R29, R30 ;  /* 0x0000001e1d1d723e */ /* 0x000fc400000010ff */
[----:B------:R2:W-:Y:S01]  /*1e50*/  STS [R26+0x4400], R41 ;  /* 0x004400291a007388 */ /* 0x0005e20000000800 */
[--C-:B------:R-:W-:Y:S02]  /*1e60*/  SHF.R.S32.HI R47, RZ, 0x1f, R46.reuse ;  /* 0x0000001fff2f7819 */ /* 0x100fe4000001142e */
[----:B------:R-:W-:Y:S01]  /*1e70*/  F2FP.BF16.PACK_AB R27, R27, R28 ;  /* 0x0000001c1b1b723e */ /* 0x000fe200000010ff */
[----:B------:R-:W-:Y:S01]  /*1e80*/  STS [R18+0x5000], R52 ;  /* 0x0050003412007388 */ /* 0x000fe20000000800 */
[----:B0-----:R-:W-:Y:S02]  /*1e90*/  MOV R3, UR6 ;  /* 0x0000000600037c02 */ /* 0x001fe40008000f00 */
[----:B------:R-:W-:Y:S01]  /*1ea0*/  MOV R19, UR8 ;  /* 0x0000000800137c02 */ /* 0x000fe20008000f00 */
[----:B------:R-:W-:Y:S01]  /*1eb0*/  STS [R18+0x5400], R43 ;  /* 0x0054002b12007388 */ /* 0x000fe20000000800 */
[C---:B------:R-:W-:Y:S01]  /*1ec0*/  IADD3 R40, R46.reuse, 0x40, RZ ;  /* 0x000000402e287810 */ /* 0x040fe20007ffe0ff */
[----:B-1----:R-:W-:Y:S01]  /*1ed0*/  IMAD.WIDE.U32 R2, R3, c[0x0][0x398], R46 ;  /* 0x0000e60003027a25 */ /* 0x002fe200078e002e */
[----:B--2---:R-:W-:Y:S01]  /*1ee0*/  IADD3 R41, R46, 0x80, RZ ;  /* 0x000000802e297810 */ /* 0x004fe20007ffe0ff */
[----:B------:R-:W-:Y:S03]  /*1ef0*/  STS [R26+0x5000], R69 ;  /* 0x005000451a007388 */ /* 0x000fe60000000800 */
[----:B------:R-:W-:Y:S01]  /*1f00*/  IADD3 R2, P0, R2, UR20, RZ ;  /* 0x0000001402027c10 */ /* 0x000fe2000ff1e0ff */
[----:B------:R-:W-:Y:S03]  /*1f10*/  STS [R26+0x5400], R39 ;  /* 0x005400271a007388 */ /* 0x000fe60000000800 */
[----:B------:R-:W-:Y:S01]  /*1f20*/  IADD3.X R3, R3, UR11, R19, P0, !PT ;  /* 0x0000000b03037c10 */ /* 0x000fe200087fe413 */
[----:B------:R-:W-:Y:S04]  /*1f30*/  STS [R18+0x6000], R10 ;  /* 0x0060000a12007388 */ /* 0x000fe80000000800 */
[----:B------:R0:W-:Y:S04]  /*1f40*/  STS [R18+0x6400], R37 ;  /* 0x0064002512007388 */ /* 0x0001e80000000800 */
[----:B------:R-:W-:Y:S04]  /*1f50*/  STS [R26+0x6000], R32 ;  /* 0x006000201a007388 */ /* 0x000fe80000000800 */
[----:B------:R1:W-:Y:S01]  /*1f60*/  STS [R26+0x6400], R0 ;  /* 0x006400001a007388 */ /* 0x0003e20000000800 */
[----:B0-----:R-:W-:-:S03]  /*1f70*/  MOV R37, UR7 ;  /* 0x0000000700257c02 */ /* 0x001fc60008000f00 */
[----:B------:R0:W-:Y:S02]  /*1f80*/  STS [R18+0x7000], R35 ;  /* 0x0070002312007388 */ /* 0x0001e40000000800 */
[----:B------:R-:W-:Y:S02]  /*1f90*/  IMAD.WIDE.U32 R36, R37, c[0x0][0x3b0], R2 ;  /* 0x0000ec0025247a25 */ /* 0x000fe400078e0002 */
[----:B------:R0:W-:Y:S01]  /*1fa0*/  STS [R18+0x7400], R33 ;  /* 0x0074002112007388 */ /* 0x0001e20000000800 */
[----:B-1----:R-:W-:-:S03]  /*1fb0*/  IADD3 R0, R17, 0x20, RZ ;  /* 0x0000002011007810 */ /* 0x002fc60007ffe0ff */
[----:B------:R0:W-:Y:S01]  /*1fc0*/  STS [R26+0x7000], R29 ;  /* 0x0070001d1a007388 */ /* 0x0001e20000000800 */
[----:B------:R-:W-:Y:S02]  /*1fd0*/  IADD3 R19, R37, UR9, RZ ;  /* 0x0000000925137c10 */ /* 0x000fe4000fffe0ff */
[----:B------:R-:W-:Y:S01]  /*1fe0*/  ISETP.GE.AND P0, PT, R0, UR5, PT ;  /* 0x0000000500007c0c */ /* 0x000fe2000bf06270 */
[----:B------:R0:W-:Y:S01]  /*1ff0*/  STS [R26+0x7400], R27 ;  /* 0x0074001b1a007388 */ /* 0x0001e20000000800 */
[----:B------:R-:W-:-:S03]  /*2000*/  SHF.R.S32.HI R0, RZ, 0x1f, R17 ;  /* 0x0000001fff007819 */ /* 0x000fc60000011411 */
[----:B------:R-:W-:Y:S06]  /*2010*/  BAR.SYNC.DEFER_BLOCKING 0x0 ;  /* 0x0000000000007b1d */ /* 0x000fec0000010000 */
[----:B------:R0:W1:Y:S04]  /*2020*/  LDS.128 R12, [R16+0x1000] ;  /* 0x00100000100c7984 */ /* 0x0000680000000c00 */
[----:B------:R0:W2:Y:S04]  /*2030*/  LDS.128 R8, [R16+0x3000] ;  /* 0x0030000010087984 */ /* 0x0000a80000000c00 */
[----:B------:R0:W3:Y:S01]  /*2040*/  LDS.128 R4, [R16+0x5000] ;  /* 0x0050000010047984 */ /* 0x0000e20000000c00 */
[----:B------:R-:W-:Y:S05]  /*2050*/  @P1 BRA `(.L_x_3) ;  /* 0x0000013000001947 */ /* 0x000fea0003800000 */
[----:B------:R-:W-:Y:S01]  /*2060*/  ISETP.GE.AND P1, PT, R46, c[0x0][0x220], PT ;  /* 0x000088002e007a0c */ /* 0x000fe20003f26270 */
[----:B------:R-:W4:Y:S01]  /*2070*/  LDS.128 R20, [R16+0x2000] ;  /* 0x0020000010147984 */ /* 0x000f220000000c00 */
[----:B------:R-:W-:Y:S01]  /*2080*/  IMAD R38, R0, c[0x0][0x398], RZ ;  /* 0x0000e60000267a24 */ /* 0x000fe200078e02ff */
[----:B------:R-:W-:Y:S01]  /*2090*/  ISETP.GE.AND P2, PT, R40, c[0x0][0x220], PT ;  /* 0x0000880028007a0c */ /* 0x000fe20003f46270 */
[----:B0-----:R-:W-:Y:S01]  /*20a0*/  IMAD.MOV.U32 R18, RZ, RZ, R36 ;  /* 0x000000ffff127224 */ /* 0x001fe200078e0024 */
[----:B------:R-:W0:Y:S01]  /*20b0*/  LDS.128 R24, [R16+0x4000] ;  /* 0x0040000010187984 */ /* 0x000e220000000c00 */
[----:B------:R-:W-:Y:S01]  /*20c0*/  IMAD R39, R17, c[0x0][0x39c], R38 ;  /* 0x0000e70011277a24 */ /* 0x000fe200078e0226 */
[----:B------:R-:W-:Y:S01]  /*20d0*/  ISETP.GE.AND P3, PT, R41, c[0x0][0x220], PT ;  /* 0x0000880029007a0c */ /* 0x000fe20003f66270 */
[----:B------:R-:W-:Y:S01]  /*20e0*/  IMAD.WIDE.U32 R2, R17, c[0x0][0x398], R18 ;  /* 0x0000e60011027a25 */ /* 0x000fe200078e0012 */
[----:B------:R-:W5:Y:S01]  /*20f0*/  LDS.128 R28, [R16+0x6000] ;  /* 0x00600000101c7984 */ /* 0x000f620000000c00 */
[----:B------:R-:W-:-:S03]  /*2100*/  ISETP.GE.AND P4, PT, R42, c[0x0][0x220], PT ;  /* 0x000088002a007a0c */ /* 0x000fc60003f86270 */
[----:B------:R-:W3:Y:S01]  /*2110*/  @!P1 LDS.128 R32, [R16] ;  /* 0x0000000010209984 */ /* 0x000ee20000000c00 */
[----:B------:R-:W-:Y:S02]  /*2120*/  IADD3 R3, R3, R39, RZ ;  /* 0x0000002703037210 */ /* 0x000fe40007ffe0ff */
[----:B------:R-:W-:-:S04]  /*2130*/  LEA R38, P5, R2, c[0x0][0x338], 0x1 ;  /* 0x0000ce0002267a11 */ /* 0x000fc800078a08ff */
[----:B------:R-:W-:-:S05]  /*2140*/  LEA.HI.X R39, R2, c[0x0][0x33c], R3, 0x1, P5 ;  /* 0x0000cf0002277a11 */ /* 0x000fca00028f0c03 */
[----:B----4-:R4:W-:Y:S04]  /*2150*/  @!P2 STG.E.128 [R38.64+0x80], R20 ;  /* 0x000080142600a986 */ /* 0x0109e8000c101d16 */
[----:B0-----:R4:W-:Y:S04]  /*2160*/  @!P3 STG.E.128 [R38.64+0x100], R24 ;  /* 0x000100182600b986 */ /* 0x0019e8000c101d16 */
[----:B-----5:R4:W-:Y:S04]  /*2170*/  @!P4 STG.E.128 [R38.64+0x180], R28 ;  /* 0x0001801c2600c986 */ /* 0x0209e8000c101d16 */
[----:B---3--:R4:W-:Y:S02]  /*2180*/  @!P1 STG.E.128 [R38.64], R32 ;  /* 0x0000002026009986 */ /* 0x0089e4000c101d16 */
.L_x_3:
[----:B------:R-:W-:Y:S05]  /*2190*/  BSYNC B0 ;  /* 0x0000000000007941 */ /* 0x000fea0003800000 */
.L_x_2:
[----:B----4-:R4:W0:Y:S01]  /*21a0*/  LDS.128 R20, [R16+0x7000] ;  /* 0x0070000010147984 */ /* 0x0108220000000c00 */
[----:B------:R-:W-:Y:S05]  /*21b0*/  @P0 EXIT ;  /* 0x000000000000094d */ /* 0x000fea0003800000 */
[----:B------:R-:W-:Y:S02]  /*21c0*/  IADD3 R17, P0, R17, 0x20, RZ ;  /* 0x0000002011117810 */ /* 0x000fe40007f1e0ff */
[----:B------:R-:W-:-:S02]  /*21d0*/  MOV R2, R36 ;  /* 0x0000002400027202 */ /* 0x000fc40000000f00 */
[----:B------:R-:W-:Y:S02]  /*21e0*/  IADD3.X R0, RZ, R0, RZ, P0, !PT ;  /* 0x00000000ff007210 */ /* 0x000fe400007fe4ff */
[----:B------:R-:W-:Y:S02]  /*21f0*/  MOV R3, R19 ;  /* 0x0000001300037202 */ /* 0x000fe40000000f00 */
[----:B------:R-:W-:Y:S01]  /*2200*/  ISETP.GE.AND P1, PT, R46, c[0x0][0x220], PT ;  /* 0x000088002e007a0c */ /* 0x000fe20003f26270 */
[----:B------:R-:W-:Y:S01]  /*2210*/  IMAD R0, R0, c[0x0][0x398], RZ ;  /* 0x0000e60000007a24 */ /* 0x000fe200078e02ff */
[----:B------:R-:W-:Y:S01]  /*2220*/  ISETP.GE.AND P2, PT, R40, c[0x0][0x220], PT ;  /* 0x0000880028007a0c */ /* 0x000fe20003f46270 */
[----:B------:R-:W-:Y:S01]  /*2230*/  IMAD.WIDE.U32 R2, R17, c[0x0][0x398], R2 ;  /* 0x0000e60011027a25 */ /* 0x000fe200078e0002 */
[----:B------:R-:W-:-:S03]  /*2240*/  ISETP.GE.AND P3, PT, R41, c[0x0][0x220], PT ;  /* 0x0000880029007a0c */ /* 0x000fc60003f66270 */
[----:B------:R-:W-:Y:S01]  /*2250*/  IMAD R17, R17, c[0x0][0x39c], R0 ;  /* 0x0000e70011117a24 */ /* 0x000fe200078e0200 */
[----:B0---4-:R-:W-:-:S04]  /*2260*/  LEA R16, P0, R2, c[0x0][0x338], 0x1 ;  /* 0x0000ce0002107a11 */ /* 0x011fc800078008ff */
[----:B------:R-:W-:-:S04]  /*2270*/  IADD3 R3, R3, R17, RZ ;  /* 0x0000001103037210 */ /* 0x000fc80007ffe0ff */
[----:B------:R-:W-:Y:S02]  /*2280*/  LEA.HI.X R17, R2, c[0x0][0x33c], R3, 0x1, P0 ;  /* 0x0000cf0002117a11 */ /* 0x000fe400000f0c03 */
[----:B------:R-:W-:-:S03]  /*2290*/  ISETP.GE.AND P0, PT, R42, c[0x0][0x220], PT ;  /* 0x000088002a007a0c */ /* 0x000fc60003f06270 */
[----:B-1----:R0:W-:Y:S04]  /*22a0*/  @!P1 STG.E.128 [R16.64], R12 ;  /* 0x0000000c10009986 */ /* 0x0021e8000c101d16 */
[----:B--2---:R0:W-:Y:S04]  /*22b0*/  @!P2 STG.E.128 [R16.64+0x80], R8 ;  /* 0x000080081000a986 */ /* 0x0041e8000c101d16 */
[----:B---3--:R0:W-:Y:S02]  /*22c0*/  @!P3 STG.E.128 [R16.64+0x100], R4 ;  /* 0x000100041000b986 */ /* 0x0081e4000c101d16 */
[----:B------:R-:W-:Y:S05]  /*22d0*/  @P0 EXIT ;  /* 0x000000000000094d */ /* 0x000fea0003800000 */
[----:B------:R-:W-:Y:S01]  /*22e0*/  STG.E.128 [R16.64+0x180], R20 ;  /* 0x0001801410007986 */ /* 0x000fe2000c101d16 */
[----:B------:R-:W-:Y:S05]  /*22f0*/  EXIT ;  /* 0x000000000000794d */ /* 0x000fea0003800000 */
.L_x_4:
[----:B------:R-:W-:-:S00]  /*2300*/  BRA `(.L_x_4) ;  /* 0xfffffff000007947 */ /* 0x000fc0000383ffff */
[----:B------:R-:W-:-:S00]  /*2310*/  NOP ;  /* 0x0000000000007918 */ /* 0x000fc00000000000 */
        /* <DEDUP_REMOVED lines=14> */
.L_x_1015:


//--------------------- .text._ZN5flash44flash_bwd_dq_dk_dv_loop_seqk_parallel_kernelI23Flash_bwd_kernel_traitsILi256ELi64ELi32ELi8ELi4ELi1ELi2ELb1ELb1EN7cutlass10bfloat16_tE19Flash_kernel_traitsILi256ELi64ELi32ELi8ES3_EELb0ELb1ELb0ELb0ELb0ELb0ELb0EEEvNS_16Flash_bwd_paramsE --------------------------
	.section	.text._ZN5flash44flash_bwd_dq_dk_dv_loop_seqk_parallel_kernelI23Flash_bwd_kernel_traitsILi256ELi64ELi32ELi8ELi4ELi1ELi2ELb1ELb1EN7cutlass10bfloat16_tE19Flash_kernel_traitsILi256ELi64ELi32ELi8ES3_EELb0ELb1ELb0ELb0ELb0ELb0ELb0EEEvNS_16Flash_bwd_paramsE,"ax",@progbits
	.sectioninfo	@"SHI_REGISTERS=255"
	.align	128
        .global         _ZN5flash44flash_bwd_dq_dk_dv_loop_seqk_parallel_kernelI23Flash_bwd_kernel_traitsILi256ELi64ELi32ELi8ELi4ELi1ELi2ELb1ELb1EN7cutlass10bfloat16_tE19Flash_kernel_traitsILi256ELi64ELi32ELi8ES3_EELb0ELb1ELb0ELb0ELb0ELb0ELb0EEEvNS_16Flash_bwd_paramsE
        .type           _ZN5flash44flash_bwd_dq_dk_dv_loop_seqk_parallel_kernelI23Flash_bwd_kernel_traitsILi256ELi64ELi32ELi8ELi4ELi1ELi2ELb1ELb1EN7cutlass10bfloat16_tE19Flash_kernel_traitsILi256ELi64ELi32ELi8ES3_EELb0ELb1ELb0ELb0ELb0ELb0ELb0EEEvNS_16Flash_bwd_paramsE,@function
        .size           _ZN5flash44flash_bwd_dq_dk_dv_loop_seqk_parallel_kernelI23Flash_bwd_kernel_traitsILi256ELi64ELi32ELi8ELi4ELi1ELi2ELb1ELb1EN7cutlass10bfloat16_tE19Flash_kernel_traitsILi256ELi64ELi32ELi8ES3_EELb0ELb1ELb0ELb0ELb0ELb0ELb0EEEvNS_16Flash_bwd_paramsE,(.L_x_1016 - _ZN5flash44flash_bwd_dq_dk_dv_loop_seqk_parallel_kernelI23Flash_bwd_kernel_traitsILi256ELi64ELi32ELi8ELi4ELi1ELi2ELb1ELb1EN7cutlass10bfloat16_tE19Flash_kernel_traitsILi256ELi64ELi32ELi8ES3_EELb0ELb1ELb0ELb0ELb0ELb0ELb0EEEvNS_16Flash_bwd_paramsE)
        .other          _ZN5flash44flash_bwd_dq_dk_dv_loop_seqk_parallel_kernelI23Flash_bwd_kernel_traitsILi256ELi64ELi32ELi8ELi4ELi1ELi2ELb1ELb1EN7cutlass10bfloat16_tE19Flash_kernel_traitsILi256ELi64ELi32ELi8ES3_EELb0ELb1ELb0ELb0ELb0ELb0ELb0EEEvNS_16Flash_bwd_paramsE,@"STO_CUDA_ENTRY STV_DEFAULT"
_ZN5flash44flash_bwd_dq_dk_dv_loop_seqk_parallel_kernelI23Flash_bwd_kernel_traitsILi256ELi64ELi32ELi8ELi4ELi1ELi2ELb1ELb1EN7cutlass10bfloat16_tE19Flash_kernel_traitsILi256ELi64ELi32ELi8ES3_EELb0ELb1ELb0ELb0ELb0ELb0ELb0EEEvNS_16Flash_bwd_paramsE:
.text._ZN5flash44flash_bwd_dq_dk_dv_loop_seqk_parallel_kernelI23Flash_bwd_kernel_traitsILi256ELi64ELi32ELi8ELi4ELi1ELi2ELb1ELb1EN7cutlass10bfloat16_tE19Flash_kernel_traitsILi256ELi64ELi32ELi8ES3_EELb0ELb1ELb0ELb0ELb0ELb0ELb0EEEvNS_16Flash_bwd_paramsE:
[----:B------:R-:W-:Y:S02]  /*0000*/  MOV R1, c[0x0][0x28] ;  /* 0x00000a0000017a02 */ /* 0x000fe40000000f00 */
[----:B------:R-:W1:Y:S01]  /*0010*/  S2UR UR37, SR_CTAID.X ;  /* 0x00000000002579c3 */ /* 0x000e620000002500 */
[----:B------:R-:W-:Y:S01]  /*0020*/  UMOV UR5, 0x1f ;  /* 0x0000001f00057882 */ /* 0x000fe20000000000 */
[----:B------:R-:W-:Y:S01]  /*0030*/  IADD3 R1, R1, -0x10, RZ ;  /* 0xfffffff001017810 */ /* 0x000fe20007ffe0ff */
[----:B------:R-:W-:Y:S02]  /*0040*/  ULDC UR4, c[0x0][0x218] ;  /* 0x0000860000047ab9 */ /* 0x000fe40000000800 */
[----:B------:R-:W-:-:S04]  /*0050*/  UIADD3 UR4, UR5, UR4, URZ ;  /* 0x0000000405047290 */ /* 0x000fc8000fffe03f */
[----:B------:R-:W-:-:S04]  /*0060*/  USHF.R.S32.HI UR5, URZ, 0x1f, UR4 ;  /* 0x0000001f3f057899 */ /* 0x000fc80008011404 */
[----:B------:R-:W-:-:S04]  /*0070*/  ULEA.HI UR4, UR5, UR4, URZ, 0x5 ;  /* 0x0000000405047291 */ /* 0x000fc8000f8f283f */
[----:B------:R-:W-:-:S04]  /*0080*/  USHF.R.S32.HI UR4, URZ, 0x5, UR4 ;  /* 0x000000053f047899 */ /* 0x000fc80008011404 */
[----:B-1----:R-:W-:-:S06]  /*0090*/  UISETP.GE.AND UP0, UPT, UR37, UR4, UPT ;  /* 0x000000042500728c */ /* 0x002fcc000bf06270 */
[----:B------:R-:W-:-:S13]  /*00a0*/  PLOP3.LUT P0, PT, PT, PT, UP0, 0x80, 0x0 ;  /* 0x000000000000781c */ /* 0x000fda0003f0f008 */
[----:B------:R-:W-:Y:S05]  /*00b0*/  @P0 EXIT ;  /* 0x000000000000094d */ /* 0x000fea0003800000 */
[----:B------:R-:W1:Y:S01]  /*00c0*/  S2R R13, SR_TID.X ;  /* 0x00000000000d7919 */ /* 0x000e620000002100 */
[----:B------:R-:W2:Y:S01]  /*00d0*/  S2UR UR33, SR_CTAID.Z ;  /* 0x00000000002179c3 */ /* 0x000ea20000002700 */
[----:B------:R-:W-:Y:S01]  /*00e0*/  IMAD.MOV.U32 R227, RZ, RZ, 0x40 ;  /* 0x00000040ffe37424 */ /* 0x000fe200078e00ff */
[----:B------:R-:W-:Y:S01]  /*00f0*/  ULDC.U8 UR9, c[0x0][0x328] ;  /* 0x0000ca0000097ab9 */ /* 0x000fe20000000000 */
[----:B------:R-:W-:Y:S01]  /*0100*/  IMAD.MOV.U32 R251, RZ, RZ, 0x1c0 ;  /* 0x000001c0fffb7424 */ /* 0x000fe200078e00ff */
[----:B------:R-:W-:Y:S02]  /*0110*/  UISETP.NE.AND UP5, UPT, UR9, URZ, UPT ;  /* 0x0000003f0900728c */ /* 0x000fe4000bfa5270 */
[----:B------:R-:W-:Y:S02]  /*0120*/  ULDC UR61, c[0x0][0x224] ;  /* 0x00008900003d7ab9 */ /* 0x000fe40000000800 */
[----:B------:R-:W3:Y:S01]  /*0130*/  S2UR UR32, SR_CTAID.Y ;  /* 0x00000000002079c3 */ /* 0x000ee20000002600 */
[----:B------:R-:W-:-:S02]  /*0140*/  ULDC UR44, c[0x0][0x22c] ;  /* 0x00008b00002c7ab9 */ /* 0x000fc40000000800 */
[----:B------:R-:W-:Y:S02]  /*0150*/  ULDC UR34, c[0x0][0x1c0] ;  /* 0x0000700000227ab9 */ /* 0x000fe40000000800 */
[----:B------:R-:W-:Y:S02]  /*0160*/  ULDC UR12, c[0x0][0x1c0] ;  /* 0x00007000000c7ab9 */ /* 0x000fe40000000800 */
[----:B------:R-:W-:Y:S01]  /*0170*/  USHF.R.S32.HI UR7, URZ, 0x1f, UR61 ;  /* 0x0000001f3f077899 */ /* 0x000fe2000801143d */
[----:B------:R-:W4:Y:S01]  /*0180*/  S2UR UR58, SR_CTAID.X ;  /* 0x00000000003a79c3 */ /* 0x000f220000002500 */
[----:B------:R-:W-:Y:S02]  /*0190*/  UIMAD.WIDE UR34, UR44, UR34, URZ ;  /* 0x000000222c2272a5 */ /* 0x000fe4000f8e023f */
[----:B------:R-:W-:Y:S02]  /*01a0*/  UMOV UR8, 0x80 ;  /* 0x0000008000087882 */ /* 0x000fe40000000000 */
[----:B------:R-:W-:Y:S01]  /*01b0*/  ULDC UR6, c[0x0][0x210] ;  /* 0x0000840000067ab9 */ /* 0x000fe20000000800 */
[----:B-1----:R-:W-:Y:S01]  /*01c0*/  SHF.R.S32.HI R12, RZ, 0x1f, R13 ;  /* 0x0000001fff0c7819 */ /* 0x002fe2000001140d */
[----:B--2---:R-:W-:-:S02]  /*01d0*/  UIMAD UR45, UR33, UR44, URZ ;  /* 0x0000002c212d72a4 */ /* 0x004fc4000f8e023f */
[----:B------:R-:W-:Y:S01]  /*01e0*/  UIMAD UR44, UR44, UR12, URZ ;  /* 0x0000000c2c2c72a4 */ /* 0x000fe2000f8e023f */
[CC--:B------:R-:W-:Y:S01]  /*01f0*/  LEA.HI R8, R12.reuse, R13.reuse, RZ, 0x4 ;  /* 0x0000000d0c087211 */ /* 0x0c0fe200078f20ff */
[----:B------:R-:W-:Y:S01]  /*0200*/  ULDC UR53, c[0x0][0x234] ;  /* 0x00008d0000357ab9 */ /* 0x000fe20000000800 */
[----:B------:R-:W-:Y:S01]  /*0210*/  LEA.HI R14, R12, R13, RZ, 0x2 ;  /* 0x0000000d0c0e7211 */ /* 0x000fe200078f10ff */
[----:B------:R-:W-:Y:S01]  /*0220*/  ULDC UR13, c[0x0][0x1c0] ;  /* 0x00007000000d7ab9 */ /* 0x000fe20000000800 */
[----:B------:R-:W-:Y:S01]  /*0230*/  SHF.R.S32.HI R4, RZ, 0x4, R8 ;  /* 0x00000004ff047819 */ /* 0x000fe20000011408 */
[----:B------:R-:W-:Y:S01]  /*0240*/  ULDC UR11, c[0x0][0x1c0] ;  /* 0x00007000000b7ab9 */ /* 0x000fe20000000800 */
[--C-:B------:R-:W-:Y:S01]  /*0250*/  SHF.R.S32.HI R5, RZ, 0x2, R14.reuse ;  /* 0x00000002ff057819 */ /* 0x100fe2000001140e */
[----:B------:R-:W-:Y:S01]  /*0260*/  UIMAD UR53, UR8, UR6, UR53 ;  /* 0x00000006083572a4 */ /* 0x000fe2000f8e0235 */
[----:B------:R-:W-:Y:S01]  /*0270*/  SHF.R.S32.HI R0, RZ, 0x1f, R14 ;  /* 0x0000001fff007819 */ /* 0x000fe2000001140e */
[----:B---3--:R-:W-:Y:S01]  /*0280*/  UIMAD UR50, UR7, UR32, URZ ;  /* 0x00000020073272a4 */ /* 0x008fe2000f8e023f */
[----:B------:R-:W-:Y:S01]  /*0290*/  LEA.HI R2, R8, R4, RZ, 0x1 ;  /* 0x0000000408027211 */ /* 0x000fe200078f08ff */
[----:B------:R-:W-:Y:S01]  /*02a0*/  UIMAD.WIDE.U32 UR42, UR32, UR61, URZ ;  /* 0x0000003d202a72a5 */ /* 0x000fe2000f8e003f */
[----:B------:R-:W-:Y:S01]  /*02b0*/  LEA.HI R0, R0, R5, RZ, 0x3 ;  /* 0x0000000500007211 */ /* 0x000fe200078f18ff */
[----:B------:R-:W-:Y:S01]  /*02c0*/  UIMAD UR6, UR32, UR11, UR33 ;  /* 0x0000000b200672a4 */ /* 0x000fe2000f8e0221 */
[-C--:B------:R-:W-:Y:S01]  /*02d0*/  LEA.HI R10, R12, R13.reuse, RZ, 0x5 ;  /* 0x0000000d0c0a7211 */ /* 0x080fe200078f28ff */
[----:B------:R-:W-:Y:S01]  /*02e0*/  @!UP5 UIMAD UR7, UR32, UR13, UR33 ;  /* 0x0000000d2007d2a4 */ /* 0x000fe2000f8e0221 */
[----:B------:R-:W-:Y:S01]  /*02f0*/  LOP3.LUT R2, R2, 0xfffffffe, RZ, 0xc0, !PT ;  /* 0xfffffffe02027812 */ /* 0x000fe200078ec0ff */
[----:B------:R-:W-:Y:S01]  /*0300*/  USHF.L.U32 UR39, UR44, 0x6, URZ ;  /* 0x000000062c277899 */ /* 0x000fe2000800063f */
[----:B------:R-:W-:Y:S01]  /*0310*/  LOP3.LUT R0, R0, 0xfffffff8, RZ, 0xc0, !PT ;  /* 0xfffffff800007812 */ /* 0x000fe200078ec0ff */
[----:B------:R-:W-:Y:S01]  /*0320*/  ULDC UR47, c[0x0][0x214] ;  /* 0x00008500002f7ab9 */ /* 0x000fe20000000800 */
[----:B------:R-:W-:Y:S01]  /*0330*/  LOP3.LUT R3, R10, 0xffffffe0, RZ, 0xc0, !PT ;  /* 0xffffffe00a037812 */ /* 0x000fe200078ec0ff */
[----:B------:R-:W-:Y:S01]  /*0340*/  IMAD.IADD R11, R4, 0x1, -R2 ;  /* 0x00000001040b7824 */ /* 0x000fe200078e0a02 */
[----:B------:R-:W-:Y:S01]  /*0350*/  LEA.HI R16, R12, R13, RZ, 0x3 ;  /* 0x0000000d0c107211 */ /* 0x000fe200078f18ff */
[----:B------:R-:W-:Y:S01]  /*0360*/  IMAD.IADD R9, R5, 0x1, -R0 ;  /* 0x0000000105097824 */ /* 0x000fe200078e0a00 */
[----:B------:R-:W-:Y:S01]  /*0370*/  ULDC UR54, c[0x0][0x1c8] ;  /* 0x0000720000367ab9 */ /* 0x000fe20000000800 */
[----:B------:R-:W-:Y:S01]  /*0380*/  IMAD.IADD R2, R13, 0x1, -R3 ;  /* 0x000000010d027824 */ /* 0x000fe200078e0a03 */
[----:B------:R-:W-:Y:S01]  /*0390*/  SHF.R.S32.HI R6, RZ, 0x3, R16 ;  /* 0x00000003ff067819 */ /* 0x000fe20000011410 */
[----:B------:R-:W-:Y:S01]  /*03a0*/  ULDC.U8 UR10, c[0x0][0x3d0] ;  /* 0x0000f400000a7ab9 */ /* 0x000fe20000000000 */
[----:B------:R-:W-:Y:S01]  /*03b0*/  LOP3.LUT R0, R16, 0xfffffff8, RZ, 0xc0, !PT ;  /* 0xfffffff810007812 */ /* 0x000fe200078ec0ff */
[----:B------:R-:W-:Y:S01]  /*03c0*/  ULDC UR48, c[0x0][0x224] ;  /* 0x0000890000307ab9 */ /* 0x000fe20000000800 */
[----:B------:R-:W-:Y:S01]  /*03d0*/  SHF.R.S32.HI R4, RZ, 0x1f, R2 ;  /* 0x0000001fff047819 */ /* 0x000fe20000011402 */
[----:B------:R-:W-:Y:S01]  /*03e0*/  IMAD.SHL.U32 R3, R6, 0x40, RZ ;  /* 0x0000004006037824 */ /* 0x000fe200078e00ff */
[----:B------:R-:W-:Y:S01]  /*03f0*/  LOP3.LUT P2, RZ, R9, 0x2, RZ, 0xc0, !PT ;  /* 0x0000000209ff7812 */ /* 0x000fe2000784c0ff */
[----:B------:R-:W-:Y:S01]  /*0400*/  IMAD.IADD R0, R13, 0x1, -R0 ;  /* 0x000000010d007824 */ /* 0x000fe200078e0a00 */
[----:B------:R-:W-:Y:S01]  /*0410*/  LEA.HI R17, R4, R2, RZ, 0x2 ;  /* 0x0000000204117211 */ /* 0x000fe200078f10ff */
[----:B------:R-:W-:Y:S01]  /*0420*/  @UP5 UIMAD UR52, UR32, UR47, URZ ;  /* 0x0000002f203452a4 */ /* 0x000fe2000f8e023f */
[----:B------:R-:W-:Y:S01]  /*0430*/  LOP3.LUT R2, R3, 0x1c0, RZ, 0xc0, !PT ;  /* 0x000001c003027812 */ /* 0x000fe200078ec0ff */
[C---:B------:R-:W-:Y:S01]  /*0440*/  IMAD.SHL.U32 R244, R0.reuse, 0x8, RZ ;  /* 0x0000000800f47824 */ /* 0x040fe200078e00ff */
[C---:B------:R-:W-:Y:S01]  /*0450*/  LOP3.LUT P0, RZ, R0.reuse, 0x4, RZ, 0xc0, !PT ;  /* 0x0000000400ff7812 */ /* 0x040fe2000780c0ff */
[----:B------:R-:W-:Y:S01]  /*0460*/  IMAD.SHL.U32 R5, R0, 0x40, RZ ;  /* 0x0000004000057824 */ /* 0x000fe200078e00ff */
[----:B------:R-:W-:Y:S01]  /*0470*/  SHF.R.U32.HI R4, RZ, 0x3, R2 ;  /* 0x00000003ff047819 */ /* 0x000fe20000011602 */
[----:B------:R-:W-:Y:S01]  /*0480*/  ULDC.64 UR4, c[0x0][0x118] ;  /* 0x0000460000047ab9 */ /* 0x000fe20000000a00 */
[----:B------:R-:W-:Y:S01]  /*0490*/  LOP3.LUT R3, R2, 0x38, R244, 0xf8, !PT ;  /* 0x0000003802037812 */ /* 0x000fe200078ef8f4 */
[----:B------:R-:W-:Y:S01]  /*04a0*/  UMOV UR59, 0x4 ;  /* 0x00000004003b7882 */ /* 0x000fe20000000000 */
[----:B------:R-:W-:Y:S01]  /*04b0*/  LOP3.LUT R2, R5, 0x1c0, RZ, 0xc0, !PT ;  /* 0x000001c005027812 */ /* 0x000fe200078ec0ff */
[----:B------:R-:W-:Y:S01]  /*04c0*/  ULOP3.LUT UR54, UR33, UR54, URZ, 0x3c, !UPT ;  /* 0x0000003621367292 */ /* 0x000fe2000f8e3c3f */
[----:B------:R-:W-:Y:S01]  /*04d0*/  LOP3.LUT R6, R3, R4, RZ, 0x3c, !PT ;  /* 0x0000000403067212 */ /* 0x000fe200078e3cff */
[----:B------:R-:W-:Y:S01]  /*04e0*/  USHF.L.U32 UR60, UR32, 0x7, URZ ;  /* 0x00000007203c7899 */ /* 0x000fe2000800063f */
[----:B------:R-:W-:Y:S01]  /*04f0*/  LOP3.LUT R4, R2, 0x8, R16, 0xf8, !PT ;  /* 0x0000000802047812 */ /* 0x000fe200078ef810 */
[----:B------:R-:W-:Y:S01]  /*0500*/  UISETP.NE.AND UP6, UPT, UR10, URZ, UPT ;  /* 0x0000003f0a00728c */ /* 0x000fe2000bfc5270 */
[----:B------:R-:W-:Y:S01]  /*0510*/  SHF.R.U32.HI R3, RZ, 0x3, R2 ;  /* 0x00000003ff037819 */ /* 0x000fe20000011602 */
[----:B------:R-:W-:Y:S01]  /*0520*/  USHF.R.S32.HI UR55, URZ, 0x1f, UR33 ;  /* 0x0000001f3f377899 */ /* 0x000fe20008011421 */
[----:B------:R-:W-:Y:S01]  /*0530*/  LOP3.LUT R2, R9, 0x1, RZ, 0xc0, !PT ;  /* 0x0000000109027812 */ /* 0x000fe200078ec0ff */
[----:B------:R-:W-:Y:S01]  /*0540*/  USHF.R.S32.HI UR57, URZ, 0x1f, UR32 ;  /* 0x0000001f3f397899 */ /* 0x000fe20008011420 */
[----:B------:R-:W-:Y:S01]  /*0550*/  LOP3.LUT R4, R4, R3, RZ, 0x3c, !PT ;  /* 0x0000000304047212 */ /* 0x000fe200078e3cff */
[----:B------:R-:W-:Y:S01]  /*0560*/  IMAD.SHL.U32 R3, R0, 0x20, RZ ;  /* 0x0000002000037824 */ /* 0x000fe200078e00ff */
[----:B------:R-:W-:Y:S01]  /*0570*/  ISETP.NE.U32.AND P1, PT, R2, 0x1, PT ;  /* 0x000000010200780c */ /* 0x000fe20003f25070 */
[----:B------:R-:W-:Y:S01]  /*0580*/  USHF.R.S32.HI UR56, URZ, 0x1f, UR33 ;  /* 0x0000001f3f387899 */ /* 0x000fe20008011421 */
[-C--:B------:R-:W-:Y:S01]  /*0590*/  LEA.HI R2, R12, R13.reuse, RZ, 0x7 ;  /* 0x0000000d0c027211 */ /* 0x080fe200078f38ff */
[----:B------:R-:W-:Y:S01]  /*05a0*/  UIMAD.WIDE.U32 UR40, UR34, UR42, URZ ;  /* 0x0000002a222872a5 */ /* 0x000fe2000f8e003f */
[----:B------:R-:W-:Y:S01]  /*05b0*/  LOP3.LUT P5, RZ, R0, 0x2, RZ, 0xc0, !PT ;  /* 0x0000000200ff7812 */ /* 0x000fe200078ac0ff */
[----:B------:R-:W-:Y:S01]  /*05c0*/  UIMAD UR49, UR35, UR42, URZ ;  /* 0x0000002a233172a4 */ /* 0x000fe2000f8e023f */
[----:B------:R-:W-:Y:S01]  /*05d0*/  SHF.R.S32.HI R7, RZ, 0x7, R2 ;  /* 0x00000007ff077819 */ /* 0x000fe20000011402 */
[----:B------:R-:W-:Y:S01]  /*05e0*/  IMAD.SHL.U32 R2, R11, 0x100, RZ ;  /* 0x000001000b027824 */ /* 0x000fe200078e00ff */
[----:B------:R-:W-:Y:S01]  /*05f0*/  LOP3.LUT R5, R14, 0x7ffffffc, RZ, 0xc0, !PT ;  /* 0x7ffffffc0e057812 */ /* 0x000fe200078ec0ff */
[----:B------:R-:W-:Y:S01]  /*0600*/  USHF.R.S32.HI UR51, URZ, 0x1f, UR45 ;  /* 0x0000001f3f337899 */ /* 0x000fe2000801142d */
[----:B------:R-:W-:Y:S01]  /*0610*/  SEL R232, R227, 0xffffffc0, !P0 ;  /* 0xffffffc0e3e87807 */ /* 0x000fe20004000000 */
[----:B------:R-:W-:Y:S01]  /*0620*/  IMAD R0, R7, 0x2, R11 ;  /* 0x0000000207007824 */ /* 0x000fe200078e020b */
[----:B------:R-:W-:Y:S01]  /*0630*/  LOP3.LUT R2, R2, 0x100, RZ, 0xc0, !PT ;  /* 0x0000010002027812 */ /* 0x000fe200078ec0ff */
[----:B------:R-:W-:Y:S01]  /*0640*/  IMAD.IADD R14, R13, 0x1, -R5 ;  /* 0x000000010d0e7824 */ /* 0x000fe200078e0a05 */
[----:B------:R-:W-:Y:S01]  /*0650*/  SEL R251, R251, 0x240, !P1 ;  /* 0x00000240fbfb7807 */ /* 0x000fe20004800000 */
[----:B------:R-:W-:Y:S01]  /*0660*/  IMAD.U32 R0, R0, 0x200, R4 ;  /* 0x0000020000007824 */ /* 0x000fe200078e0004 */
[----:B------:R-:W-:Y:S01]  /*0670*/  LOP3.LUT R226, R2, 0xe0, R3, 0xf8, !PT ;  /* 0x000000e002e27812 */ /* 0x000fe200078ef803 */
[----:B------:R-:W-:Y:S01]  /*0680*/  IMAD.SHL.U32 R4, R11, 0x20, RZ ;  /* 0x000000200b047824 */ /* 0x000fe200078e00ff */
[----:B------:R-:W-:Y:S01]  /*0690*/  LEA.HI R3, R12, R13, RZ, 0x6 ;  /* 0x0000000d0c037211 */ /* 0x000fe200078f30ff */
[----:B------:R-:W-:Y:S01]  /*06a0*/  IMAD.SHL.U32 R5, R9, 0x20, RZ ;  /* 0x0000002009057824 */ /* 0x000fe200078e00ff */
[----:B------:R-:W-:Y:S01]  /*06b0*/  LOP3.LUT R2, R8, 0xfffffff0, RZ, 0xc0, !PT ;  /* 0xfffffff008027812 */ /* 0x000fe200078ec0ff */
[----:B------:R-:W-:Y:S01]  /*06c0*/  IMAD.SHL.U32 R229, R0, 0x2, RZ ;  /* 0x0000000200e57824 */ /* 0x000fe200078e00ff */
[----:B------:R-:W-:Y:S01]  /*06d0*/  SHF.R.S32.HI R3, RZ, 0x6, R3 ;  /* 0x00000006ff037819 */ /* 0x000fe20000011403 */
[----:B------:R-:W-:Y:S01]  /*06e0*/  UIMAD UR48, UR6, UR48, URZ ;  /* 0x00000030063072a4 */ /* 0x000fe2000f8e023f */
[----:B------:R-:W-:Y:S01]  /*06f0*/  LOP3.LUT R4, R4, 0x20, RZ, 0xc0, !PT ;  /* 0x0000002004047812 */ /* 0x000fe200078ec0ff */
[----:B------:R-:W-:Y:S01]  /*0700*/  IMAD.IADD R2, R13, 0x1, -R2 ;  /* 0x000000010d027824 */ /* 0x000fe200078e0a02 */
[----:B------:R-:W-:Y:S01]  /*0710*/  LOP3.LUT R5, R5, 0xe0, RZ, 0xc0, !PT ;  /* 0x000000e005057812 */ /* 0x000fe200078ec0ff */
[C---:B------:R-:W-:Y:S01]  /*0720*/  IMAD R237, R3.reuse, 0x200, R6 ;  /* 0x0000020003ed7824 */ /* 0x040fe200078e0206 */
[----:B------:R-:W-:Y:S01]  /*0730*/  SHF.R.S32.HI R8, RZ, 0x1f, R10 ;  /* 0x0000001fff087819 */ /* 0x000fe2000001140a */
[----:B------:R-:W-:Y:S01]  /*0740*/  IMAD.SHL.U32 R6, R3, 0x8, RZ ;  /* 0x0000000803067824 */ /* 0x000fe200078e00ff */
[----:B------:R-:W-:Y:S01]  /*0750*/  LOP3.LUT P6, RZ, R2, 0x4, RZ, 0xc0, !PT ;  /* 0x0000000402ff7812 */ /* 0x000fe200078cc0ff */
[----:B------:R-:W-:Y:S01]  /*0760*/  IMAD.SHL.U32 R13, R13, 0x2, RZ ;  /* 0x000000020d0d7824 */ /* 0x000fe200078e00ff */
[----:B------:R-:W-:Y:S01]  /*0770*/  IADD3 R236, R232, 0x14000, R229 ;  /* 0x00014000e8ec7810 */ /* 0x000fe20007ffe0e5 */
[----:B------:R-:W-:Y:S01]  /*0780*/  IMAD.SHL.U32 R3, R7, 0x10, RZ ;  /* 0x0000001007037824 */ /* 0x000fe200078e00ff */
[----:B------:R-:W-:Y:S01]  /*0790*/  LOP3.LUT R15, R4, 0x18, R6, 0xf8, !PT ;  /* 0x00000018040f7812 */ /* 0x000fe200078ef806 */
[----:B------:R-:W-:Y:S01]  /*07a0*/  IMAD.SHL.U32 R6, R2, 0x20, RZ ;  /* 0x0000002002067824 */ /* 0x000fe200078e00ff */
[----:B------:R-:W-:Y:S01]  /*07b0*/  @!UP5 UIMAD UR47, UR7, UR47, URZ ;  /* 0x0000002f072fd2a4 */ /* 0x000fe2000f8e023f */
[----:B------:R-:W-:Y:S01]  /*07c0*/  IMAD.IADD R231, R229, 0x1, R232 ;  /* 0x00000001e5e77824 */ /* 0x000fe200078e02e8 */
[----:B------:R-:W-:Y:S01]  /*07d0*/  LOP3.LUT R4, R3, 0x6, R13, 0xf8, !PT ;  /* 0x0000000603047812 */ /* 0x000fe200078ef80d */
[----:B------:R-:W-:Y:S01]  /*07e0*/  IMAD.SHL.U32 R237, R237, 0x2, RZ ;  /* 0x00000002eded7824 */ /* 0x000fe200078e00ff */
[----:B------:R-:W-:Y:S01]  /*07f0*/  LOP3.LUT R13, R5, 0x10, R3, 0xf8, !PT ;  /* 0x00000010050d7812 */ /* 0x000fe200078ef803 */
[----:B------:R-:W-:Y:S01]  /*0800*/  USHF.R.S32.HI UR46, URZ, 0x1f, UR39 ;  /* 0x0000001f3f2e7899 */ /* 0x000fe20008011427 */
[----:B------:R-:W-:Y:S01]  /*0810*/  SHF.R.S32.HI R3, RZ, 0x5, R10 ;  /* 0x00000005ff037819 */ /* 0x000fe2000001140a */
[----:B------:R1:W-:Y:S03]  /*0820*/  STL [R1+0x8], R4 ;  /* 0x0000080401007387 */ /* 0x0003e60000100800 */
[----:B------:R-:W-:-:S02]  /*0830*/  LEA.HI R8, R8, R3, RZ, 0x2 ;  /* 0x0000000308087211 */ /* 0x000fc400078f10ff */
[----:B-1----:R-:W-:-:S04]  /*0840*/  SHF.R.S32.HI R4, RZ, 0x1f, R2 ;  /* 0x0000001fff047819 */ /* 0x002fc80000011402 */
[----:B------:R-:W-:Y:S01]  /*0850*/  LEA.HI R225, R4, R2, RZ, 0x3 ;  /* 0x0000000204e17211 */ /* 0x000fe200078f18ff */
[----:B------:R-:W-:-:S03]  /*0860*/  IMAD.SHL.U32 R4, R11, 0x8, RZ ;  /* 0x000000080b047824 */ /* 0x000fc600078e00ff */
[C---:B------:R-:W-:Y:S01]  /*0870*/  LOP3.LUT R5, R225.reuse, 0xfffffff8, RZ, 0xc0, !PT ;  /* 0xfffffff8e1057812 */ /* 0x040fe200078ec0ff */
[----:B------:R-:W-:Y:S01]  /*0880*/  IMAD.SHL.U32 R225, R225, 0x40, RZ ;  /* 0x00000040e1e17824 */ /* 0x000fe200078e00ff */
[----:B------:R-:W-:-:S03]  /*0890*/  LOP3.LUT R12, R4, 0x8, RZ, 0xc0, !PT ;  /* 0x00000008040c7812 */ /* 0x000fc600078ec0ff */
[----:B------:R-:W-:Y:S01]  /*08a0*/  IMAD.IADD R7, R2, 0x1, -R5 ;  /* 0x0000000102077824 */ /* 0x000fe200078e0a05 */
[----:B------:R-:W-:Y:S01]  /*08b0*/  LOP3.LUT R4, R12, 0x1e0, R6, 0xf8, !PT ;  /* 0x000001e00c047812 */ /* 0x000fe200078ef806 */
[----:B------:R-:W-:Y:S01]  /*08c0*/  IMAD.SHL.U32 R5, R2, 0x4, RZ ;  /* 0x0000000402057824 */ /* 0x000fe200078e00ff */
[----:B------:R-:W-:Y:S02]  /*08d0*/  LEA.HI R2, R10, R3, RZ, 0x1 ;  /* 0x000000030a027211 */ /* 0x000fe400078f08ff */
[----:B------:R-:W-:Y:S02]  /*08e0*/  LOP3.LUT R6, R8, 0xfffffffc, RZ, 0xc0, !PT ;  /* 0xfffffffc08067812 */ /* 0x000fe400078ec0ff */
[----:B------:R-:W-:Y:S02]  /*08f0*/  LOP3.LUT R2, R2, 0x3ffffe, RZ, 0xc0, !PT ;  /* 0x003ffffe02027812 */ /* 0x000fe400078ec0ff */
[----:B------:R-:W-:Y:S01]  /*0900*/  LOP3.LUT R10, R4, 0x38, R5, 0x78, !PT ;  /* 0x00000038040a7812 */ /* 0x000fe200078e7805 */
[----:B------:R-:W-:Y:S01]  /*0910*/  IMAD.SHL.U32 R4, R9, 0x40, RZ ;  /* 0x0000004009047824 */ /* 0x000fe200078e00ff */
[----:B------:R-:W-:Y:S01]  /*0920*/  LOP3.LUT R225, R225, 0xfffffe00, RZ, 0xc0, !PT ;  /* 0xfffffe00e1e17812 */ /* 0x000fe200078ec0ff */
[----:B------:R-:W-:Y:S01]  /*0930*/  IMAD.IADD R6, R3, 0x1, -R6 ;  /* 0x0000000103067824 */ /* 0x000fe200078e0a06 */
[----:B------:R-:W-:Y:S01]  /*0940*/  LOP3.LUT P4, RZ, R7, 0x4, RZ, 0xc0, !PT ;  /* 0x0000000407ff7812 */ /* 0x000fe2000788c0ff */
[----:B------:R-:W-:Y:S01]  /*0950*/  IMAD.SHL.U32 R5, R9, 0x4, RZ ;  /* 0x0000000409057824 */ /* 0x000fe200078e00ff */
[----:B------:R-:W-:Y:S01]  /*0960*/  LOP3.LUT P3, RZ, R7, 0x2, RZ, 0xc0, !PT ;  /* 0x0000000207ff7812 */ /* 0x000fe2000786c0ff */
[C---:B------:R-:W-:Y:S01]  /*0970*/  IMAD.IADD R233, R3.reuse, 0x1, -R2 ;  /* 0x0000000103e97824 */ /* 0x040fe200078e0a02 */
[----:B------:R-:W-:Y:S01]  /*0980*/  LOP3.LUT R2, R4, 0x1c0, RZ, 0xc0, !PT ;  /* 0x000001c004027812 */ /* 0x000fe200078ec0ff */
[----:B------:R-:W-:Y:S01]  /*0990*/  IMAD.SHL.U32 R3, R3, 0x8, RZ ;  /* 0x0000000803037824 */ /* 0x000fe200078e00ff */
[----:B------:R-:W-:Y:S01]  /*09a0*/  LOP3.LUT R9, R13, 0x18, R5, 0x78, !PT ;  /* 0x000000180d097812 */ /* 0x000fe200078e7805 */
[----:B------:R-:W-:Y:S01]  /*09b0*/  IMAD R233, R233, 0x200, R10 ;  /* 0x00000200e9e97824 */ /* 0x000fe200078e020a */
[----:B------:R-:W-:-:S02]  /*09c0*/  LOP3.LUT R4, R226, 0x8, R16, 0xf8, !PT ;  /* 0x00000008e2047812 */ /* 0x000fc400078ef810 */
[----:B------:R-:W-:Y:S02]  /*09d0*/  LOP3.LUT R5, R3, 0x38, RZ, 0xc0, !PT ;  /* 0x0000003803057812 */ /* 0x000fe400078ec0ff */
[----:B------:R-:W-:Y:S02]  /*09e0*/  SHF.R.U32.HI R3, RZ, 0x3, R2 ;  /* 0x00000003ff037819 */ /* 0x000fe40000011602 */
[----:B------:R-:W-:Y:S02]  /*09f0*/  SHF.R.U32.HI R226, RZ, 0x3, R226 ;  /* 0x00000003ffe27819 */ /* 0x000fe400000116e2 */
[----:B------:R-:W-:Y:S01]  /*0a00*/  LOP3.LUT R8, R3, R2, R5, 0x1e, !PT ;  /* 0x0000000203087212 */ /* 0x000fe200078e1e05 */
[----:B------:R-:W-:Y:S01]  /*0a10*/  IMAD.SHL.U32 R2, R7, 0x40, RZ ;  /* 0x0000004007027824 */ /* 0x000fe200078e00ff */
[----:B------:R-:W-:Y:S01]  /*0a20*/  LOP3.LUT R226, R4, 0x38, R226, 0x78, !PT ;  /* 0x0000003804e27812 */ /* 0x000fe200078e78e2 */
[----:B------:R-:W-:Y:S01]  /*0a30*/  IMAD.SHL.U32 R4, R14, 0x2, RZ ;  /* 0x000000020e047824 */ /* 0x000fe200078e00ff */
[----:B------:R-:W-:-:S02]  /*0a40*/  LEA R233, R233, 0x14000, 0x1 ;  /* 0x00014000e9e97811 */ /* 0x000fc400078e08ff */
[----:B------:R-:W-:Y:S01]  /*0a50*/  LOP3.LUT R2, R2, 0x1c0, RZ, 0xc0, !PT ;  /* 0x000001c002027812 */ /* 0x000fe200078ec0ff */
[----:B------:R-:W-:Y:S01]  /*0a60*/  IMAD R3, R6, 0x200, R4 ;  /* 0x0000020006037824 */ /* 0x000fe200078e0204 */
[----:B------:R-:W-:Y:S01]  /*0a70*/  SEL R227, R227, 0xffffffc0, !P4 ;  /* 0xffffffc0e3e37807 */ /* 0x000fe20006000000 */
[----:B------:R-:W-:Y:S01]  /*0a80*/  IMAD.IADD R8, R4, 0x1, R8 ;  /* 0x0000000104087824 */ /* 0x000fe200078e0208 */
[----:B------:R-:W-:Y:S01]  /*0a90*/  IADD3 R234, R233, 0x20, RZ ;  /* 0x00000020e9ea7810 */ /* 0x000fe20007ffe0ff */
[----:B------:R-:W-:Y:S01]  /*0aa0*/  IMAD.IADD R9, R3, 0x1, R9 ;  /* 0x0000000103097824 */ /* 0x000fe200078e0209 */
[----:B------:R-:W-:Y:S01]  /*0ab0*/  SHF.R.U32.HI R3, RZ, 0x3, R2 ;  /* 0x00000003ff037819 */ /* 0x000fe20000011602 */
[----:B------:R-:W-:Y:S01]  /*0ac0*/  IMAD R4, R11, 0x1000, R225 ;  /* 0x000010000b047824 */ /* 0x000fe200078e02e1 */
[----:B------:R-:W-:Y:S01]  /*0ad0*/  @P6 IADD3 R234, R233, -0x20, RZ ;  /* 0xffffffe0e9ea6810 */ /* 0x000fe20007ffe0ff */
[----:B------:R-:W-:Y:S01]  /*0ae0*/  IMAD.SHL.U32 R249, R9, 0x2, RZ ;  /* 0x0000000209f97824 */ /* 0x000fe200078e00ff */
[----:B------:R-:W-:-:S02]  /*0af0*/  LOP3.LUT R7, R3, R2, R12, 0x1e, !PT ;  /* 0x0000000203077212 */ /* 0x000fc400078e1e0c */
[----:B------:R-:W-:Y:S01]  /*0b00*/  LOP3.LUT R5, R3, R2, R5, 0x1e, !PT ;  /* 0x0000000203057212 */ /* 0x000fe200078e1e05 */
[----:B------:R-:W-:Y:S01]  /*0b10*/  IMAD.IADD R252, R249, 0x1, R251 ;  /* 0x00000001f9fc7824 */ /* 0x000fe200078e02fb */
[----:B------:R-:W-:Y:S02]  /*0b20*/  LOP3.LUT R3, R3, R15, R2, 0x1e, !PT ;  /* 0x0000000f03037212 */ /* 0x000fe400078e1e02 */
[----:B------:R-:W-:Y:S01]  /*0b30*/  SHF.R.S32.HI R2, RZ, 0x2, R17 ;  /* 0x00000002ff027819 */ /* 0x000fe20000011411 */
[----:B------:R-:W-:Y:S01]  /*0b40*/  IMAD.IADD R4, R4, 0x1, R5 ;  /* 0x0000000104047824 */ /* 0x000fe200078e0205 */
[C---:B------:R-:W-:Y:S02]  /*0b50*/  IADD3 R250, R249.reuse, 0x10, RZ ;  /* 0x00000010f9fa7810 */ /* 0x040fe40007ffe0ff */
[----:B------:R-:W-:Y:S01]  /*0b60*/  @P2 IADD3 R250, R249, -0x10, RZ ;  /* 0xfffffff0f9fa2810 */ /* 0x000fe20007ffe0ff */
[----:B------:R-:W-:Y:S01]  /*0b70*/  IMAD R5, R6, 0x10, R2 ;  /* 0x0000001006057824 */ /* 0x000fe200078e0202 */
[----:B------:R-:W-:Y:S01]  /*0b80*/  IADD3 R235, R234, 0x800, RZ ;  /* 0x00000800eaeb7810 */ /* 0x000fe20007ffe0ff */
[----:B------:R-:W-:Y:S01]  /*0b90*/  IMAD R2, R6, 0x400, R225 ;  /* 0x0000040006027824 */ /* 0x000fe200078e02e1 */
[----:B------:R-:W-:Y:S01]  /*0ba0*/  LOP3.LUT R225, R3, R225, RZ, 0xfc, !PT ;  /* 0x000000e103e17212 */ /* 0x000fe200078efcff */
[----:B------:R-:W-:Y:S01]  /*0bb0*/  IMAD.MOV.U32 R3, RZ, RZ, 0x20 ;  /* 0x00000020ff037424 */ /* 0x000fe200078e00ff */
[----:B------:R-:W-:Y:S01]  /*0bc0*/  STL [R1+0xc], R5 ;  /* 0x00000c0501007387 */ /* 0x000fe20000100800 */
[----:B------:R-:W-:Y:S01]  /*0bd0*/  IMAD.IADD R2, R2, 0x1, R7 ;  /* 0x0000000102027824 */ /* 0x000fe200078e0207 */
[----:B------:R-:W-:Y:S01]  /*0be0*/  LEA R225, R225, 0x10000, 0x1 ;  /* 0x00010000e1e17811 */ /* 0x000fe200078e08ff */
[----:B------:R-:W-:Y:S01]  /*0bf0*/  IMAD.IADD R251, R251, 0x1, R250 ;  /* 0x00000001fbfb7824 */ /* 0x000fe200078e02fa */
[C---:B------:R-:W-:Y:S01]  /*0c00*/  SEL R0, R3.reuse, 0xffffffe0, !P5 ;  /* 0xffffffe003007807 */ /* 0x040fe20006800000 */
[----:B------:R-:W-:Y:S01]  /*0c10*/  IMAD.SHL.U32 R2, R2, 0x2, RZ ;  /* 0x0000000202027824 */ /* 0x000fe200078e00ff */
[----:B------:R-:W-:-:S02]  /*0c20*/  SEL R224, R3, 0xffffffe0, !P0 ;  /* 0xffffffe003e07807 */ /* 0x000fc40004000000 */
[----:B------:R-:W-:Y:S01]  /*0c30*/  SEL R3, R3, 0xffffffe0, !P3 ;  /* 0xffffffe003037807 */ /* 0x000fe20005800000 */
[----:B------:R-:W-:Y:S02]  /*0c40*/  IMAD.IADD R236, R0, 0x1, R236 ;  /* 0x0000000100ec7824 */ /* 0x000fe400078e02ec */
[----:B------:R-:W-:Y:S01]  /*0c50*/  IMAD.IADD R230, R229, 0x1, R0 ;  /* 0x00000001e5e67824 */ /* 0x000fe200078e0200 */
[----:B------:R-:W-:Y:S01]  /*0c60*/  LEA R0, R8, 0x10000, 0x1 ;  /* 0x0001000008007811 */ /* 0x000fe200078e08ff */
[----:B------:R-:W-:Y:S02]  /*0c70*/  IMAD.IADD R3, R2, 0x1, R3 ;  /* 0x0000000102037824 */ /* 0x000fe400078e0203 */
[----:B------:R-:W-:Y:S02]  /*0c80*/  IMAD R224, R226, 0x2, R224 ;  /* 0x00000002e2e07824 */ /* 0x000fe400078e02e0 */
[----:B------:R1:W-:Y:S01]  /*0c90*/  STL [R1], R0 ;  /* 0x0000000001007387 */ /* 0x0003e20000100800 */
[----:B------:R-:W-:-:S02]  /*0ca0*/  IMAD.IADD R228, R2, 0x1, R227 ;  /* 0x0000000102e47824 */ /* 0x000fc400078e02e3 */
[----:B------:R-:W-:Y:S02]  /*0cb0*/  IMAD.IADD R232, R232, 0x1, R230 ;  /* 0x00000001e8e87824 */ /* 0x000fe400078e02e6 */
[----:B------:R-:W-:Y:S02]  /*0cc0*/  IMAD.SHL.U32 R226, R226, 0x2, RZ ;  /* 0x00000002e2e27824 */ /* 0x000fe400078e00ff */
[----:B------:R-:W-:Y:S02]  /*0cd0*/  IMAD.IADD R227, R3, 0x1, R227 ;  /* 0x0000000103e37824 */ /* 0x000fe400078e02e3 */
[----:B-1--4-:R-:W-:Y:S02]  /*0ce0*/  IMAD.SHL.U32 R0, R4, 0x2, RZ ;  /* 0x0000000204007824 */ /* 0x012fe400078e00ff */
.L_x_37:
[----:B------:R-:W-:Y:S02]  /*0cf0*/  ULDC.64 UR6, c[0x0][0x240] ;  /* 0x0000900000067ab9 */ /* 0x000fe40000000a00 */
[----:B------:R-:W-:Y:S02]  /*0d00*/  UISETP.NE.U32.AND UP1, UPT, URZ, UR6, UPT ;  /* 0x000000063f00728c */ /* 0x000fe4000bf25070 */
[----:B------:R-:W-:-:S02]  /*0d10*/  USHF.L.U32 UR13, UR32, 0x2, URZ ;  /* 0x00000002200d7899 */ /* 0x000fc4000800063f */
[----:B------:R-:W-:Y:S02]  /*0d20*/  USHF.R.S32.HI UR38, URZ, 0x1f, UR32 ;  /* 0x0000001f3f267899 */ /* 0x000fe40008011420 */
[----:B------:R-:W-:Y:S02]  /*0d30*/  UISETP.NE.AND.EX UP1, UPT, URZ, UR7, UPT, UP1 ;  /* 0x000000073f00728c */ /* 0x000fe4000bf25310 */
[----:B------:R-:W-:Y:S02]  /*0d40*/  USHF.L.U64.HI UR12, UR32, 0x2, UR38 ;  /* 0x00000002200c7899 */ /* 0x000fe40008010226 */
[----:B------:R-:W-:Y:S02]  /*0d50*/  UIADD3 UR6, UP0, UR13, UR6, URZ ;  /* 0x000000060d067290 */ /* 0x000fe4000ff1e03f */
[----:B------:R-:W-:Y:S01]  /*0d60*/  PLOP3.LUT P0, PT, PT, PT, UP1, 0x80, 0x0 ;  /* 0x000000000000781c */ /* 0x000fe20003f0f018 */
[----:B------:R-:W-:Y:S02]  /*0d70*/  ULDC.64 UR10, c[0x0][0x250] ;  /* 0x00009400000a7ab9 */ /* 0x000fe40000000a00 */
[----:B------:R-:W-:Y:S01]  /*0d80*/  UIADD3.X UR7, UR12, UR7, URZ, UP0, !UPT ;  /* 0x000000070c077290 */ /* 0x000fe200087fe43f */
[----:B-12---:R-:W-:Y:S01]  /*0d90*/  IMAD.U32 R4, RZ, RZ, UR6 ;  /* 0x00000006ff047e24 */ /* 0x006fe2000f8e00ff */
[----:B------:R-:W-:-:S02]  /*0da0*/  UISETP.NE.U32.AND UP3, UPT, URZ, UR10, UPT ;  /* 0x0000000a3f00728c */ /* 0x000fc4000bf65070 */
[----:B------:R-:W-:Y:S02]  /*0db0*/  ULDC.U8 UR14, c[0x0][0x312] ;  /* 0x0000c480000e7ab9 */ /* 0x000fe40000000000 */
[----:B------:R-:W-:Y:S01]  /*0dc0*/  IMAD.U32 R5, RZ, RZ, UR7 ;  /* 0x00000007ff057e24 */ /* 0x000fe2000f8e00ff */
[----:B------:R-:W-:Y:S02]  /*0dd0*/  UISETP.NE.AND.EX UP3, UPT, URZ, UR11, UPT, UP3 ;  /* 0x0000000b3f00728c */ /* 0x000fe4000bf65330 */
[----:B------:R-:W-:Y:S02]  /*0de0*/  ULDC.64 UR8, c[0x0][0x248] ;  /* 0x0000920000087ab9 */ /* 0x000fe40000000a00 */
[----:B------:R1:W2:Y:S01]  /*0df0*/  @P0 LDG.E R9, [R4.64] ;  /* 0x0000000404090981 */ /* 0x0002a2000c1e1900 */
[----:B------:R-:W-:Y:S02]  /*0e00*/  UISETP.NE.AND UP4, UPT, UR14, URZ, UPT ;  /* 0x0000003f0e00728c */ /* 0x000fe4000bf85270 */
[----:B------:R-:W-:Y:S01]  /*0e10*/  UISETP.EQ.U32.AND UP2, UPT, URZ, UR8, UPT ;  /* 0x000000083f00728c */ /* 0x000fe2000bf42070 */
[----:B---3--:R1:W3:Y:S03]  /*0e20*/  @P0 LDG.E R8, [R4.64+0x4] ;  /* 0x0000040404080981 */ /* 0x0082e6000c1e1900 */
[----:B------:R-:W-:-:S02]  /*0e30*/  @UP3 UIADD3 UR6, UP0, UR13, UR10, URZ ;  /* 0x0000000a0d063290 */ /* 0x000fc4000ff1e03f */
[----:B------:R-:W-:Y:S02]  /*0e40*/  UISETP.EQ.OR.EX UP2, UPT, URZ, UR9, !UP4, UP2 ;  /* 0x000000093f00728c */ /* 0x000fe4000e742720 */
[----:B------:R-:W-:Y:S01]  /*0e50*/  @UP3 UIADD3.X UR7, UR12, UR11, URZ, UP0, !UPT ;  /* 0x0000000b0c073290 */ /* 0x000fe200087fe43f */
[----:B------:R-:W-:Y:S01]  /*0e60*/  PLOP3.LUT P1, PT, PT, PT, UP3, 0x80, 0x0 ;  /* 0x000000000000781c */ /* 0x000fe20003f2f038 */
[----:B------:R-:W-:Y:S02]  /*0e70*/  UIADD3 UR8, UP0, UR13, UR8, URZ ;  /* 0x000000080d087290 */ /* 0x000fe4000ff1e03f */
[----:B------:R-:W-:Y:S02]  /*0e80*/  PLOP3.LUT P2, PT, PT, PT, UP2, 0x80, 0x0 ;  /* 0x000000000000781c */ /* 0x000fe40003f4f028 */
[----:B------:R-:W-:Y:S01]  /*0e90*/  UIADD3.X UR9, UR12, UR9, URZ, UP0, !UPT ;  /* 0x000000090c097290 */ /* 0x000fe200087fe43f */
[----:B------:R-:W-:Y:S01]  /*0ea0*/  MOV R6, UR6 ;  /* 0x0000000600067c02 */ /* 0x000fe20008000f00 */
[----:B------:R-:W-:-:S06]  /*0eb0*/  IMAD.U32 R7, RZ, RZ, UR7 ;  /* 0x00000007ff077e24 */ /* 0x000fcc000f8e00ff */
[----:B----45:R4:W5:Y:S01]  /*0ec0*/  @P1 LDG.E R6, [R6.64] ;  /* 0x0000000406061981 */ /* 0x030962000c1e1900 */
[----:B-1----:R-:W-:Y:S01]  /*0ed0*/  IMAD.U32 R4, RZ, RZ, UR8 ;  /* 0x00000008ff047e24 */ /* 0x002fe2000f8e00ff */
[----:B------:R-:W-:-:S05]  /*0ee0*/  MOV R5, UR9 ;  /* 0x0000000900057c02 */ /* 0x000fca0008000f00 */
[----:B----4-:R-:W4:Y:S01]  /*0ef0*/  @!P2 LDG.E R7, [R4.64] ;  /* 0x000000040407a981 */ /* 0x010f22000c1e1900 */
[----:B------:R-:W-:Y:S02]  /*0f00*/  UMOV UR14, 0xffffffff ;  /* 0xffffffff000e7882 */ /* 0x000fe40000000000 */
[----:B------:R-:W-:Y:S02]  /*0f10*/  UMOV UR18, URZ ;  /* 0x0000003f00127c82 */ /* 0x000fe40008000000 */
[----:B------:R-:W-:Y:S02]  /*0f20*/  UMOV UR23, 0xffffffff ;  /* 0xffffffff00177882 */ /* 0x000fe40000000000 */
[----:B------:R-:W-:Y:S01]  /*0f30*/  ULDC UR8, c[0x0][0x218] ;  /* 0x0000860000087ab9 */ /* 0x000fe20000000800 */
[----:B--2---:R-:W1:Y:S08]  /*0f40*/  @P0 R2UR UR14, R9 ;  /* 0x00000000090e03c2 */ /* 0x004e7000000e0000 */
[----:B---3--:R-:W1:Y:S01]  /*0f50*/  @P0 R2UR UR6, R8 ;  /* 0x00000000080603c2 */ /* 0x008e6200000e0000 */
[----:B------:R-:W-:-:S04]  /*0f60*/  ISETP.NE.U32.AND P0, PT, RZ, c[0x0][0x248], PT ;  /* 0x00009200ff007a0c */ /* 0x000fc80003f05070 */
[----:B------:R-:W-:-:S03]  /*0f70*/  ISETP.NE.AND.EX P0, PT, RZ, c[0x0][0x24c], PT, P0 ;  /* 0x00009300ff007a0c */ /* 0x000fc60003f05300 */
[----:B-----5:R2:W3:Y:S01]  /*0f80*/  @P1 R2UR UR18, R6 ;  /* 0x00000000061213c2 */ /* 0x0204e200000e0000 */
[----:B-1----:R-:W-:-:S07]  /*0f90*/  @UP1 UIADD3 UR24, UR6, -UR14, URZ ;  /* 0x8000000e06181290 */ /* 0x002fce000fffe03f */
[----:B------:R-:W-:Y:S01]  /*0fa0*/  @!UP1 ULDC UR24, c[0x0][0x214] ;  /* 0x0000850000189ab9 */ /* 0x000fe20000000800 */
[----:B----4-:R2:W1:Y:S01]  /*0fb0*/  @!P2 R2UR UR23, R7 ;  /* 0x000000000717a3c2 */ /* 0x01046200000e0000 */
[----:B------:R-:W-:Y:S05]  /*0fc0*/  @!P0 BRA `(.L_x_5) ;  /* 0x0000007000008947 */ /* 0x000fea0003800000 */
[----:B---3--:R-:W-:-:S13]  /*0fd0*/  PLOP3.LUT P0, PT, PT, PT, UP4, 0x80, 0x0 ;  /* 0x000000000000781c */ /* 0x008fda0003f0f048 */
[----:B--2---:R-:W2:Y:S04]  /*0fe0*/  @P0 LDG.E R6, [R4.64+0x4] ;  /* 0x0000040404060981 */ /* 0x004ea8000c1e1900 */
[----:B------:R-:W3:Y:S01]  /*0ff0*/  @!P0 LDG.E R4, [R4.64] ;  /* 0x0000000404048981 */ /* 0x000ee2000c1e1900 */
[----:B--2---:R-:W2:Y:S02]  /*1000*/  @P0 R2UR UR6, R6 ;  /* 0x00000000060603c2 */ /* 0x004ea400000e0000 */
[----:B-12---:R-:W-:-:S11]  /*1010*/  @UP4 UIADD3 UR8, UR6, -UR23, URZ ;  /* 0x8000001706084290 */ /* 0x006fd6000fffe03f */
[----:B---3--:R1:W2:Y:S01]  /*1020*/  @!P0 R2UR UR8, R4 ;  /* 0x00000000040883c2 */ /* 0x0082a200000e0000 */
[----:B------:R-:W-:-:S07]  /*1030*/  DEPBAR.LE SB1, 0x0, {2} ;  /* 0x000090040000791a */ /* 0x000fce0000000000 */
.L_x_5:
[----:B---3--:R-:W-:Y:S02]  /*1040*/  ULDC.64 UR6, c[0x0][0x258] ;  /* 0x0000960000067ab9 */ /* 0x008fe40000000a00 */
[----:B------:R-:W-:-:S04]  /*1050*/  UISETP.NE.U32.AND UP2, UPT, URZ, UR6, UPT ;  /* 0x000000063f00728c */ /* 0x000fc8000bf45070 */
[----:B------:R-:W-:-:S06]  /*1060*/  UISETP.NE.AND.EX UP2, UPT, URZ, UR7, UPT, UP2 ;  /* 0x000000073f00728c */ /* 0x000fcc000bf45320 */
[----:B------:R-:W-:-:S05]  /*1070*/  PLOP3.LUT P0, PT, PT, PT, UP2, 0x80, 0x0 ;  /* 0x000000000000781c */ /* 0x000fca0003f0f028 */
[----:B------:R-:W-:-:S04]  /*1080*/  @UP2 UIADD3 UR6, UP0, UR13, UR6, URZ ;  /* 0x000000060d062290 */ /* 0x000fc8000ff1e03f */
[----:B------:R-:W-:Y:S02]  /*1090*/  @UP2 UIADD3.X UR7, UR12, UR7, URZ, UP0, !UPT ;  /* 0x000000070c072290 */ /* 0x000fe400087fe43f */
[----:B------:R-:W-:-:S04]  /*10a0*/  IMAD.U32 R4, RZ, RZ, UR6 ;  /* 0x00000006ff047e24 */ /* 0x000fc8000f8e00ff */
[----:B------:R-:W-:Y:S01]  /*10b0*/  IMAD.U32 R5, RZ, RZ, UR7 ;  /* 0x00000007ff057e24 */ /* 0x000fe2000f8e00ff */
[----:B------:R-:W-:-:S04]  /*10c0*/  ULDC.64 UR6, c[0x0][0x268] ;  /* 0x00009a0000067ab9 */ /* 0x000fc80000000a00 */
[----:B------:R-:W3:Y:S01]  /*10d0*/  @P0 LDG.E R4, [R4.64] ;  /* 0x0000000404040981 */ /* 0x000ee2000c1e1900 */
[----:B------:R-:W-:Y:S02]  /*10e0*/  @!UP2 UISETP.NE.U32.AND UP0, UPT, URZ, UR6, UPT ;  /* 0x000000063f00a28c */ /* 0x000fe4000bf05070 */
[----:B------:R-:W-:Y:S02]  /*10f0*/  ULDC UR9, c[0x0][0x21c] ;  /* 0x0000870000097ab9 */ /* 0x000fe40000000800 */
[----:B------:R-:W-:Y:S02]  /*1100*/  @!UP2 UISETP.NE.AND.EX UP0, UPT, URZ, UR7, UPT, UP0 ;  /* 0x000000073f00a28c */ /* 0x000fe4000bf05300 */
[----:B------:R-:W-:Y:S02]  /*1110*/  USHF.L.U32 UR16, UR37, 0x5, URZ ;  /* 0x0000000525107899 */ /* 0x000fe4000800063f */
[----:B------:R-:W-:Y:S01]  /*1120*/  @!UP2 USEL UR6, URZ, UR9, !UP0 ;  /* 0x000000093f06a287 */ /* 0x000fe2000c000000 */
[----:B---3--:R-:W3:Y:S02]  /*1130*/  @P0 R2UR UR17, R4 ;  /* 0x00000000041103c2 */ /* 0x008ee400000e0000 */
[----:B---3--:R-:W-:-:S02]  /*1140*/  @UP2 UIADD3 UR17, UR17, -UR18, URZ ;  /* 0x8000001211112290 */ /* 0x008fc4000fffe03f */
[----:B------:R-:W-:-:S04]  /*1150*/  @!UP2 UIADD3 UR17, UR6, UR8, -UR18 ;  /* 0x000000080611a290 */ /* 0x000fc8000fffe812 */
[----:B------:R-:W-:-:S06]  /*1160*/  UISETP.GT.AND UP0, UPT, UR17, UR16, UPT ;  /* 0x000000101100728c */ /* 0x000fcc000bf04270 */
[----:B------:R-:W-:-:S13]  /*1170*/  PLOP3.LUT P0, PT, PT, PT, UP0, 0x80, 0x0 ;  /* 0x000000000000781c */ /* 0x000fda0003f0f008 */
[----:B------:R-:W-:Y:S05]  /*1180*/  @!P0 BRA `(.L_x_6) ;  /* 0x0000656000008947 */ /* 0x000fea0003800000 */
[----:B------:R-:W-:Y:S02]  /*1190*/  ULDC.64 UR12, c[0x0][0x178] ;  /* 0x00005e00000c7ab9 */ /* 0x000fe40000000a00 */
[----:B-1----:R-:W-:Y:S02]  /*11a0*/  UISETP.NE.AND UP0, UPT, UR23, -0x1, UPT ;  /* 0xffffffff1700788c */ /* 0x002fe4000bf05270 */
[----:B------:R-:W-:Y:S02]  /*11b0*/  UIMAD UR15, UR38, UR12, URZ ;  /* 0x0000000c260f72a4 */ /* 0x000fe4000f8e023f */
[----:B------:R-:W-:Y:S02]  /*11c0*/  UIMAD.WIDE.U32 UR10, UR32, UR12, URZ ;  /* 0x0000000c200a72a5 */ /* 0x000fe4000f8e003f */
[----:B------:R-:W-:Y:S01]  /*11d0*/  UIADD3 UR12, UR24, 0x3f, URZ ;  /* 0x0000003f180c7890 */ /* 0x000fe2000fffe03f */
[----:B------:R-:W-:Y:S01]  /*11e0*/  PLOP3.LUT P0, PT, PT, PT, UP0, 0x40, 0x0 ;  /* 0x000000000000781c */ /* 0x000fe20003f0e808 */
[----:B------:R-:W-:-:S02]  /*11f0*/  UIMAD UR19, UR32, UR13, UR15 ;  /* 0x0000000d201372a4 */ /* 0x000fc4000f8e020f */
[----:B------:R-:W-:Y:S02]  /*1200*/  USHF.R.S32.HI UR15, URZ, 0x1f, UR12 ;  /* 0x0000001f3f0f7899 */ /* 0x000fe4000801140c */
[----:B------:R-:W-:Y:S02]  /*1210*/  UISETP.NE.AND UP2, UPT, UR14, -0x1, UPT ;  /* 0xffffffff0e00788c */ /* 0x000fe4000bf45270 */
[----:B------:R-:W-:Y:S02]  /*1220*/  ULEA.HI UR12, UR15, UR12, URZ, 0x6 ;  /* 0x0000000c0f0c7291 */ /* 0x000fe4000f8f303f */
[----:B------:R-:W-:Y:S02]  /*1230*/  @UP0 UIADD3 UR13, UR18, UR23, URZ ;  /* 0x00000017120d0290 */ /* 0x000fe4000fffe03f */
[----:B------:R-:W-:Y:S02]  /*1240*/  ULDC.64 UR6, c[0x0][0x190] ;  /* 0x0000640000067ab9 */ /* 0x000fe40000000a00 */
[----:B------:R-:W-:-:S02]  /*1250*/  ULDC.64 UR20, c[0x0][0x198] ;  /* 0x0000660000147ab9 */ /* 0x000fc40000000a00 */
[----:B------:R-:W-:Y:S02]  /*1260*/  USHF.R.S32.HI UR36, URZ, 0x6, UR12 ;  /* 0x000000063f247899 */ /* 0x000fe4000801140c */
[----:B------:R-:W-:Y:S02]  /*1270*/  UIMAD.WIDE.U32 UR8, UR14, UR6, URZ ;  /* 0x000000060e0872a5 */ /* 0x000fe4000f8e003f */
[----:B------:R-:W-:Y:S02]  /*1280*/  UIMAD UR22, UR14, UR7, URZ ;  /* 0x000000070e1672a4 */ /* 0x000fe4000f8e023f */
[----:B------:R-:W-:Y:S02]  /*1290*/  ULOP3.LUT UR12, UR12, 0xffffffc0, URZ, 0xc0, !UPT ;  /* 0xffffffc00c0c7892 */ /* 0x000fe4000f8ec03f */
[----:B------:R-:W-:Y:S02]  /*12a0*/  @UP0 UIMAD.WIDE.U32 UR6, UR13, UR20, URZ ;  /* 0x000000140d0602a5 */ /* 0x000fe4000f8e003f */
[----:B------:R-:W-:-:S02]  /*12b0*/  UIADD3 UR20, UR12, -0x40, URZ ;  /* 0xffffffc00c147890 */ /* 0x000fc4000fffe03f */
[----:B------:R-:W-:Y:S02]  /*12c0*/  UIADD3 UR25, UR11, UR19, URZ ;  /* 0x000000130b197290 */ /* 0x000fe4000fffe03f */
[----:B------:R-:W-:Y:S02]  /*12d0*/  @UP0 UIMAD UR31, UR13, UR21, UR7 ;  /* 0x000000150d1f02a4 */ /* 0x000fe4000f8e0207 */
[----:B------:R-:W-:Y:S02]  /*12e0*/  USEL UR28, UR10, UR8, !UP2 ;  /* 0x000000080a1c7287 */ /* 0x000fe4000d000000 */
[----:B------:R-:W-:Y:S02]  /*12f0*/  @UP2 UIADD3 UR25, UR9, UR22, URZ ;  /* 0x0000001609192290 */ /* 0x000fe4000fffe03f */
[----:B------:R-:W-:Y:S02]  /*1300*/  USHF.R.S32.HI UR30, URZ, 0x1f, UR20 ;  /* 0x0000001f3f1e7899 */ /* 0x000fe40008011414 */
[----:B------:R-:W-:Y:S01]  /*1310*/  @UP0 UMOV UR29, UR6 ;  /* 0x00000006001d0c82 */ /* 0x000fe20008000000 */
[----:B------:R-:W-:Y:S05]  /*1320*/  @!P0 BRA `(.L_x_7) ;  /* 0x000000c000008947 */ /* 0x000fea0003800000 */
[----:B------:R-:W-:Y:S02]  /*1330*/  USHF.R.S32.HI UR6, URZ, 0x1f, UR18 ;  /* 0x0000001f3f067899 */ /* 0x000fe40008011412 */
[----:B------:R-:W-:-:S02]  /*1340*/  ULDC.64 UR8, c[0x0][0x198] ;  /* 0x0000660000087ab9 */ /* 0x000fc40000000a00 */
[----:B------:R-:W-:Y:S02]  /*1350*/  UIMAD UR10, UR6, UR8, URZ ;  /* 0x00000008060a72a4 */ /* 0x000fe4000f8e023f */
[----:B------:R-:W-:Y:S02]  /*1360*/  UIMAD.WIDE.U32 UR6, UR18, UR8, URZ ;  /* 0x00000008120672a5 */ /* 0x000fe4000f8e003f */
[----:B------:R-:W-:-:S03]  /*1370*/  UIMAD UR10, UR18, UR9, UR10 ;  /* 0x00000009120a72a4 */ /* 0x000fc6000f8e020a */
[----:B------:R-:W-:Y:S02]  /*1380*/  ULDC.64 UR8, c[0x0][0x180] ;  /* 0x0000600000087ab9 */ /* 0x000fe40000000a00 */
[----:B------:R-:W-:Y:S02]  /*1390*/  UIADD3 UR7, UR7, UR10, URZ ;  /* 0x0000000a07077290 */ /* 0x000fe4000fffe03f */
[----:B------:R-:W-:Y:S02]  /*13a0*/  UIMAD UR10, UR38, UR8, URZ ;  /* 0x00000008260a72a4 */ /* 0x000fe4000f8e023f */
[----:B------:R-:W-:Y:S02]  /*13b0*/  UIMAD.WIDE.U32 UR6, UR32, UR8, UR6 ;  /* 0x00000008200672a5 */ /* 0x000fe4000f8e0006 */
[----:B------:R-:W-:-:S04]  /*13c0*/  UIMAD UR9, UR32, UR9, UR10 ;  /* 0x00000009200972a4 */ /* 0x000fc8000f8e020a */
[----:B------:R-:W-:Y:S02]  /*13d0*/  UIADD3 UR31, UR7, UR9, URZ ;  /* 0x00000009071f7290 */ /* 0x000fe4000fffe03f */
[----:B------:R-:W-:Y:S02]  /*13e0*/  UMOV UR29, UR6 ;  /* 0x00000006001d7c82 */ /* 0x000fe40008000000 */
.L_x_7:
[----:B------:R-:W-:Y:S01]  /*13f0*/  PLOP3.LUT P0, PT, PT, PT, UP0, 0x40, 0x0 ;  /* 0x000000000000781c */ /* 0x000fe20003f0e808 */
[----:B------:R-:W-:Y:S02]  /*1400*/  @UP0 UIADD3 UR8, UR18, UR23, URZ ;  /* 0x0000001712080290 */ /* 0x000fe4000fffe03f */
[----:B------:R-:W-:Y:S02]  /*1410*/  ULDC.64 UR10, c[0x0][0x1a0] ;  /* 0x00006800000a7ab9 */ /* 0x000fe40000000a00 */
[----:B------:R-:W-:-:S04]  /*1420*/  @UP0 UIMAD.WIDE.U32 UR6, UR8, UR10, URZ ;  /* 0x0000000a080602a5 */ /* 0x000fc8000f8e003f */
[----:B------:R-:W-:-:S03]  /*1430*/  @UP0 UIMAD UR26, UR8, UR11, UR7 ;  /* 0x0000000b081a02a4 */ /* 0x000fc6000f8e0207 */
[----:B------:R-:W-:Y:S01]  /*1440*/  @UP0 UMOV UR22, UR6 ;  /* 0x0000000600160c82 */ /* 0x000fe20008000000 */
[----:B------:R-:W-:Y:S05]  /*1450*/  @!P0 BRA `(.L_x_8) ;  /* 0x000000c000008947 */ /* 0x000fea0003800000 */
[----:B------:R-:W-:Y:S02]  /*1460*/  USHF.R.S32.HI UR6, URZ, 0x1f, UR18 ;  /* 0x0000001f3f067899 */ /* 0x000fe40008011412 */
[----:B------:R-:W-:Y:S02]  /*1470*/  ULDC.64 UR8, c[0x0][0x1a0] ;  /* 0x0000680000087ab9 */ /* 0x000fe40000000a00 */
        /* <DEDUP_REMOVED lines=10> */
.L_x_8:
[----:B------:R-:W-:Y:S01]  /*1520*/  IABS R8, c[0x0][0x1c8] ;  /* 0x0000720000087a13 */ /* 0x000fe20000000000 */
[----:B------:R-:W-:Y:S01]  /*1530*/  ULDC.64 UR8, c[0x0][0x370] ;  /* 0x0000dc0000087ab9 */ /* 0x000fe20000000a00 */
[----:B--2---:R-:W-:Y:S01]  /*1540*/  IABS R7, UR33 ;  /* 0x0000002100077c13 */ /* 0x004fe20008000000 */
[----:B------:R-:W-:Y:S01]  /*1550*/  @UP2 UIMAD.WIDE.U32 UR6, UR14, UR8, URZ ;  /* 0x000000080e0622a5 */ /* 0x000fe2000f8e003f */
[----:B------:R-:W1:Y:S01]  /*1560*/  I2F.RP R4, R8 ;  /* 0x0000000800047306 */ /* 0x000e620000209400 */
[----:B------:R-:W-:Y:S01]  /*1570*/  ISETP.LE.AND P1, PT, RZ, UR54, PT ;  /* 0x00000036ff007c0c */ /* 0x000fe2000bf23270 */
[----:B------:R-:W-:Y:S02]  /*1580*/  ULDC UR10, c[0x0][0x234] ;  /* 0x00008d00000a7ab9 */ /* 0x000fe40000000800 */
[----:B------:R-:W-:-:S02]  /*1590*/  @UP2 UIMAD UR19, UR14, UR9, UR7 ;  /* 0x000000090e1322a4 */ /* 0x000fc4000f8e0207 */
[----:B------:R-:W-:Y:S02]  /*15a0*/  @UP2 UMOV UR15, UR6 ;  /* 0x00000006000f2c82 */ /* 0x000fe40008000000 */
[----:B------:R-:W-:Y:S02]  /*15b0*/  ULDC.64 UR6, c[0x0][0x368] ;  /* 0x0000da0000067ab9 */ /* 0x000fe40000000a00 */
[----:B------:R-:W-:-:S04]  /*15c0*/  @!UP2 UIMAD UR8, UR38, UR6, URZ ;  /* 0x000000062608a2a4 */ /* 0x000fc8000f8e023f */
[----:B------:R-:W-:Y:S01]  /*15d0*/  @!UP2 UIMAD UR8, UR32, UR7, UR8 ;  /* 0x000000072008a2a4 */ /* 0x000fe2000f8e0208 */
[----:B-1----:R-:W1:Y:S01]  /*15e0*/  MUFU.RCP R4, R4 ;  /* 0x0000000400047308 */ /* 0x002e620000001000 */
[----:B------:R-:W-:-:S04]  /*15f0*/  @!UP2 UIMAD.WIDE.U32 UR6, UR32, UR6, URZ ;  /* 0x000000062006a2a5 */ /* 0x000fc8000f8e003f */
[----:B------:R-:W-:Y:S02]  /*1600*/  @!UP2 UIADD3 UR19, UR7, UR8, URZ ;  /* 0x000000080713a290 */ /* 0x000fe4000fffe03f */
[----:B------:R-:W-:Y:S02]  /*1610*/  UIMAD UR8, UR35, UR14, URZ ;  /* 0x0000000e230872a4 */ /* 0x000fe4000f8e023f */
[----:B------:R-:W-:Y:S02]  /*1620*/  @!UP2 UMOV UR15, UR6 ;  /* 0x00000006000fac82 */ /* 0x000fe40008000000 */
[----:B------:R-:W-:-:S04]  /*1630*/  UIMAD UR6, UR38, UR61, UR50 ;  /* 0x0000003d260672a4 */ /* 0x000fc8000f8e0232 */
[----:B------:R-:W-:Y:S01]  /*1640*/  UIADD3 UR6, UR43, UR6, URZ ;  /* 0x000000062b067290 */ /* 0x000fe2000fffe03f */
[----:B-1----:R-:W-:-:S03]  /*1650*/  IADD3 R4, R4, 0xffffffe, RZ ;  /* 0x0ffffffe04047810 */ /* 0x002fc60007ffe0ff */
[----:B------:R-:W-:Y:S01]  /*1660*/  UIMAD UR6, UR34, UR6, UR49 ;  /* 0x00000006220672a4 */ /* 0x000fe2000f8e0231 */
[----:B------:R-:W1:Y:S03]  /*1670*/  F2I.FTZ.U32.TRUNC.NTZ R5, R4 ;  /* 0x0000000400057305 */ /* 0x000e66000021f000 */
[----:B------:R-:W-:Y:S02]  /*1680*/  UIADD3 UR11, UR41, UR6, URZ ;  /* 0x00000006290b7290 */ /* 0x000fe4000fffe03f */
[----:B------:R-:W-:-:S04]  /*1690*/  UIMAD.WIDE.U32 UR6, UR34, UR14, URZ ;  /* 0x0000000e220672a5 */ /* 0x000fc8000f8e003f */
[----:B------:R-:W-:Y:S02]  /*16a0*/  @UP2 UIADD3 UR11, UR7, UR8, URZ ;  /* 0x00000008070b2290 */ /* 0x000fe4000fffe03f */
[----:B------:R-:W-:Y:S02]  /*16b0*/  USEL UR21, UR40, UR6, !UP2 ;  /* 0x0000000628157287 */ /* 0x000fe4000d000000 */
[----:B------:R-:W-:Y:S02]  /*16c0*/  ULDC.64 UR8, c[0x0][0x3d8] ;  /* 0x0000f60000087ab9 */ /* 0x000fe40000000a00 */
[----:B------:R-:W-:Y:S01]  /*16d0*/  UIMAD.WIDE.U32 UR6, UR58, UR8, URZ ;  /* 0x000000083a0672a5 */ /* 0x000fe2000f8e003f */
[----:B-1----:R-:W-:-:S03]  /*16e0*/  IMAD.MOV R4, RZ, RZ, -R5 ;  /* 0x000000ffff047224 */ /* 0x002fc600078e0a05 */
[----:B------:R-:W-:Y:S01]  /*16f0*/  USEL UR13, UR6, URZ, UP6 ;  /* 0x0000003f060d7287 */ /* 0x000fe2000b000000 */
[----:B------:R-:W-:Y:S01]  /*1700*/  IMAD R6, R4, R8, RZ ;  /* 0x0000000804067224 */ /* 0x000fe200078e02ff */
[----:B------:R-:W-:Y:S01]  /*1710*/  USHF.L.U64.HI UR6, UR32, 0x7, UR38 ;  /* 0x0000000720067899 */ /* 0x000fe20008010226 */
[----:B------:R-:W-:Y:S01]  /*1720*/  IMAD.MOV.U32 R4, RZ, RZ, RZ ;  /* 0x000000ffff047224 */ /* 0x000fe200078e00ff */
[----:B------:R-:W-:Y:S02]  /*1730*/  UIMAD UR9, UR58, UR9, UR7 ;  /* 0x000000093a0972a4 */ /* 0x000fe4000f8e0207 */
[----:B------:R-:W-:Y:S01]  /*1740*/  USEL UR7, UR6, URZ, UP1 ;  /* 0x0000003f06077287 */ /* 0x000fe20008800000 */
[----:B------:R-:W-:Y:S01]  /*1750*/  IMAD.HI.U32 R4, R5, R6, R4 ;  /* 0x0000000605047227 */ /* 0x000fe200078e0004 */
[----:B------:R-:W-:-:S03]  /*1760*/  USEL UR6, UR60, URZ, UP1 ;  /* 0x0000003f3c067287 */ /* 0x000fc60008800000 */
[----:B------:R-:W-:Y:S01]  /*1770*/  IMAD.MOV.U32 R5, RZ, RZ, R7 ;  /* 0x000000ffff057224 */ /* 0x000fe200078e0007 */
[----:B------:R-:W-:-:S03]  /*1780*/  UIADD3 UR6, UP1, UR20, UR6, URZ ;  /* 0x0000000614067290 */ /* 0x000fc6000ff3e03f */
[----:B------:R-:W-:Y:S01]  /*1790*/  IMAD.HI.U32 R4, R4, R5, RZ ;  /* 0x0000000504047227 */ /* 0x000fe200078e00ff */
[----:B------:R-:W-:Y:S02]  /*17a0*/  UIADD3.X UR8, UR30, UR7, URZ, UP1, !UPT ;  /* 0x000000071e087290 */ /* 0x000fe40008ffe43f */
[----:B------:R-:W-:Y:S01]  /*17b0*/  UIMAD UR7, UR35, UR6, URZ ;  /* 0x00000006230772a4 */ /* 0x000fe2000f8e023f */
[----:B------:R-:W-:-:S03]  /*17c0*/  IMAD.MOV R6, RZ, RZ, -R4 ;  /* 0x000000ffff067224 */ /* 0x000fc600078e0a04 */
[----:B------:R-:W-:Y:S01]  /*17d0*/  UIMAD UR8, UR34, UR8, UR7 ;  /* 0x00000008220872a4 */ /* 0x000fe2000f8e0207 */
[----:B------:R-:W-:Y:S01]  /*17e0*/  IMAD R5, R8, R6, R5 ;  /* 0x0000000608057224 */ /* 0x000fe200078e0205 */
[----:B------:R-:W-:-:S04]  /*17f0*/  @UP5 USEL UR7, UR52, UR14, !UP2 ;  /* 0x0000000e34075287 */ /* 0x000fc8000d000000 */
[----:B------:R-:W-:Y:S01]  /*1800*/  ISETP.GT.U32.AND P0, PT, R8, R5, PT ;  /* 0x000000050800720c */ /* 0x000fe20003f04070 */
[----:B------:R-:W-:Y:S02]  /*1810*/  @UP5 UIMAD UR12, UR33, UR10, UR7 ;  /* 0x0000000a210c52a4 */ /* 0x000fe4000f8e0207 */
[----:B------:R-:W-:Y:S02]  /*1820*/  UIMAD.WIDE.U32 UR6, UR34, UR6, URZ ;  /* 0x00000006220672a5 */ /* 0x000fe4000f8e003f */
[----:B------:R-:W-:Y:S02]  /*1830*/  USEL UR10, UR9, URZ, UP6 ;  /* 0x0000003f090a7287 */ /* 0x000fe4000b000000 */
[----:B------:R-:W-:Y:S02]  /*1840*/  UIADD3 UR9, UR7, UR8, URZ ;  /* 0x0000000807097290 */ /* 0x000fe4000fffe03f */
[----:B------:R-:W-:-:S04]  /*1850*/  @!UP5 UMOV UR12, UR47 ;  /* 0x0000002f000cdc82 */ /* 0x000fc80008000000 */
[----:B------:R-:W-:Y:S01]  /*1860*/  @!P0 IMAD.IADD R5, R5, 0x1, -R8 ;  /* 0x0000000105058824 */ /* 0x000fe200078e0a08 */
[----:B------:R-:W-:Y:S02]  /*1870*/  @!P0 IADD3 R4, R4, 0x1, RZ ;  /* 0x0000000104048810 */ /* 0x000fe40007ffe0ff */
[----:B------:R-:W-:Y:S02]  /*1880*/  PLOP3.LUT P0, PT, PT, PT, UP5, 0x80, 0x0 ;  /* 0x000000000000781c */ /* 0x000fe40003f0f058 */
[----:B------:R-:W-:-:S13]  /*1890*/  ISETP.GE.U32.AND P2, PT, R5, R8, PT ;  /* 0x000000080500720c */ /* 0x000fda0003f46070 */
[----:B------:R-:W-:Y:S02]  /*18a0*/  @P2 IADD3 R4, R4, 0x1, RZ ;  /* 0x0000000104042810 */ /* 0x000fe40007ffe0ff */
[----:B------:R-:W-:-:S03]  /*18b0*/  ISETP.NE.AND P2, PT, RZ, c[0x0][0x1c8], PT ;  /* 0x00007200ff007a0c */ /* 0x000fc60003f45270 */
[----:B------:R-:W-:-:S04]  /*18c0*/  IMAD.MOV.U32 R18, RZ, RZ, R4 ;  /* 0x000000ffff127224 */ /* 0x000fc800078e0004 */
[----:B------:R-:W-:-:S06]  /*18d0*/  @!P1 IMAD.MOV R18, RZ, RZ, -R18 ;  /* 0x000000ffff129224 */ /* 0x000fcc00078e0a12 */
[----:B------:R-:W-:-:S04]  /*18e0*/  @!P2 LOP3.LUT R18, RZ, c[0x0][0x1c8], RZ, 0x33, !PT ;  /* 0x00007200ff12aa12 */ /* 0x000fc800078e33ff */
[----:B------:R-:W-:Y:S01]  /*18f0*/  SHF.R.S32.HI R28, RZ, 0x1f, R18 ;  /* 0x0000001fff1c7819 */ /* 0x000fe20000011412 */
[----:B------:R-:W-:Y:S05]  /*1900*/  @!P0 BRA `(.L_x_9) ;  /* 0x0000005000008947 */ /* 0x000fea0003800000 */
[----:B------:R-:W-:Y:S02]  /*1910*/  ULDC UR8, c[0x0][0x224] ;  /* 0x0000890000087ab9 */ /* 0x000fe40000000800 */
[----:B------:R-:W-:-:S04]  /*1920*/  @!UP2 UIMAD UR14, UR32, UR8, URZ ;  /* 0x00000008200ea2a4 */ /* 0x000fc8000f8e023f */
[----:B------:R-:W-:-:S04]  /*1930*/  ULEA UR8, UR32, UR14, 0x7 ;  /* 0x0000000e20087291 */ /* 0x000fc8000f8e383f */
[----:B------:R-:W-:Y:S01]  /*1940*/  UIMAD UR8, UR53, UR33, UR8 ;  /* 0x00000021350872a4 */ /* 0x000fe2000f8e0208 */
[----:B------:R-:W-:Y:S05]  /*1950*/  BRA `(.L_x_10) ;  /* 0x0000001000007947 */ /* 0x000fea0003800000 */
.L_x_9:
[----:B------:R-:W-:Y:S02]  /*1960*/  UMOV UR8, UR48 ;  /* 0x0000003000087c82 */ /* 0x000fe40008000000 */
.L_x_10:
[----:B------:R-:W-:Y:S01]  /*1970*/  UIADD3 UR6, UP4, UP3, UR6, UR39, UR45 ;  /* 0x0000002706067290 */ /* 0x000fe2000fb9e02d */
[----:B------:R-:W1:Y:S01]  /*1980*/  S2R R6, SR_TID.X ;  /* 0x0000000000067919 */ /* 0x000e620000002100 */
[----:B------:R-:W-:Y:S01]  /*1990*/  IMAD.U32 R5, RZ, RZ, UR5 ;  /* 0x00000005ff057e24 */ /* 0x000fe2000f8e00ff */
[--C-:B------:R-:W-:Y:S01]  /*19a0*/  SHF.R.S32.HI R31, RZ, 0x1f, R244.reuse ;  /* 0x0000001fff1f7819 */ /* 0x100fe200000114f4 */
[----:B------:R-:W-:Y:S01]  /*19b0*/  UIADD3 UR27, UP2, UP1, UR13, UR6, UR21 ;  /* 0x000000060d1b7290 */ /* 0x000fe2000f95e015 */
[----:B------:R-:W-:Y:S01]  /*19c0*/  IMAD.U32 R4, RZ, RZ, UR4 ;  /* 0x00000004ff047e24 */ /* 0x000fe2000f8e00ff */
[----:B------:R-:W-:Y:S01]  /*19d0*/  UIADD3.X UR6, UR9, UR46, UR51, UP4, UP3 ;  /* 0x0000002e09067290 */ /* 0x000fe2000a7e6433 */
[----:B------:R-:W2:Y:S01]  /*19e0*/  S2R R32, SR_TID.X ;  /* 0x0000000000207919 */ /* 0x000ea20000002100 */
[----:B------:R-:W-:Y:S01]  /*19f0*/  ULDC.64 UR4, c[0x0][0x3c8] ;  /* 0x0000f20000047ab9 */ /* 0x000fe20000000a00 */
[----:B------:R-:W-:Y:S01]  /*1a00*/  IMAD.U32 R7, RZ, RZ, UR20 ;  /* 0x00000014ff077e24 */ /* 0x000fe2000f8e00ff */
[----:B------:R-:W-:Y:S01]  /*1a10*/  UIADD3.X UR21, UR10, UR6, UR11, UP2, UP1 ;  /* 0x000000060a157290 */ /* 0x000fe200097e240b */
[----:B------:R-:W3:Y:S01]  /*1a20*/  S2R R33, SR_TID.X ;  /* 0x0000000000217919 */ /* 0x000ee20000002100 */
[----:B------:R-:W-:Y:S01]  /*1a30*/  IMAD.MOV.U32 R30, RZ, RZ, R244 ;  /* 0x000000ffff1e7224 */ /* 0x000fe200078e00f4 */
[----:B------:R-:W-:Y:S01]  /*1a40*/  ULDC.64 UR6, c[0x0][0x1a8] ;  /* 0x00006a0000067ab9 */ /* 0x000fe20000000a00 */
[C---:B------:R-:W-:Y:S01]  /*1a50*/  IADD3 R13, R244.reuse, 0x40, RZ ;  /* 0x00000040f40d7810 */ /* 0x040fe20007ffe0ff */
[----:B------:R-:W-:Y:S01]  /*1a60*/  UIMAD UR6, UR55, UR6, URZ ;  /* 0x00000006370672a4 */ /* 0x000fe2000f8e023f */
[----:B------:R-:W-:Y:S01]  /*1a70*/  ISETP.GE.AND P3, PT, R244, c[0x0][0x220], PT ;  /* 0x00008800f4007a0c */ /* 0x000fe20003f66270 */
[----:B------:R-:W-:Y:S01]  /*1a80*/  IMAD.U32 R11, RZ, RZ, UR33 ;  /* 0x00000021ff0b7e24 */ /* 0x000fe2000f8e00ff */
[----:B------:R-:W-:Y:S01]  /*1a90*/  ISETP.GE.AND P5, PT, R13, c[0x0][0x220], PT ;  /* 0x000088000d007a0c */ /* 0x000fe20003fa6270 */
[----:B------:R-:W-:Y:S01]  /*1aa0*/  UIMAD UR14, UR33, UR7, UR6 ;  /* 0x00000007210e72a4 */ /* 0x000fe2000f8e0206 */
[----:B------:R-:W-:Y:S01]  /*1ab0*/  IMAD.U32 R16, RZ, RZ, UR33 ;  /* 0x00000021ff107e24 */ /* 0x000fe2000f8e00ff */
[----:B------:R-:W-:Y:S01]  /*1ac0*/  BSSY B1, `(.L_x_6) ;  /* 0x00005c2000017945 */ /* 0x000fe20003800000 */
[----:B------:R-:W-:-:S02]  /*1ad0*/  ULDC.64 UR6, c[0x0][0x370] ;  /* 0x0000dc0000067ab9 */ /* 0x000fc40000000a00 */
[----:B------:R-:W-:-:S04]  /*1ae0*/  UIMAD UR6, UR30, UR6, URZ ;  /* 0x000000061e0672a4 */ /* 0x000fc8000f8e023f */
[----:B------:R-:W-:-:S03]  /*1af0*/  UIMAD UR11, UR20, UR7, UR6 ;  /* 0x00000007140b72a4 */ /* 0x000fc6000f8e0206 */
[----:B------:R-:W-:Y:S01]  /*1b00*/  ULDC.64 UR6, c[0x0][0x378] ;  /* 0x0000de0000067ab9 */ /* 0x000fe20000000a00 */
[----:B--2---:R-:W-:Y:S01]  /*1b10*/  SHF.R.S32.HI R32, RZ, 0x1f, R32 ;  /* 0x0000001fff207819 */ /* 0x004fe20000011420 */
[----:B------:R-:W-:-:S03]  /*1b20*/  UIMAD UR6, UR55, UR6, URZ ;  /* 0x00000006370672a4 */ /* 0x000fc6000f8e023f */
[----:B---3--:R-:W-:Y:S01]  /*1b30*/  LEA.HI R32, R32, R33, RZ, 0x3 ;  /* 0x0000002120207211 */ /* 0x008fe200078f18ff */
[----:B------:R-:W-:Y:S02]  /*1b40*/  UIMAD UR13, UR33, UR7, UR6 ;  /* 0x00000007210d72a4 */ /* 0x000fe4000f8e0206 */
[----:B------:R-:W-:Y:S01]  /*1b50*/  UIADD3 UR6, UR20, UR8, URZ ;  /* 0x0000000814067290 */ /* 0x000fe2000fffe03f */
[----:B------:R-:W-:-:S03]  /*1b60*/  SHF.R.S32.HI R32, RZ, 0x3, R32 ;  /* 0x00000003ff207819 */ /* 0x000fc60000011420 */
[----:B------:R-:W-:Y:S01]  /*1b70*/  UIMAD.WIDE UR6, UR6, UR59, UR4 ;  /* 0x0000003b060672a5 */ /* 0x000fe2000f8e0204 */
[----:B------:R-:W-:Y:S02]  /*1b80*/  IADD3 R19, P0, R32, UR20, RZ ;  /* 0x0000001420137c10 */ /* 0x000fe4000ff1e0ff */
[----:B------:R-:W-:Y:S01]  /*1b90*/  ULDC.64 UR4, c[0x0][0x200] ;  /* 0x0000800000047ab9 */ /* 0x000fe20000000a00 */
[----:B------:R-:W-:-:S03]  /*1ba0*/  SHF.R.S32.HI R29, RZ, 0x1f, R32 ;  /* 0x0000001fff1d7819 */ /* 0x000fc60000011420 */
[----:B------:R-:W-:Y:S01]  /*1bb0*/  UMOV UR10, UR6 ;  /* 0x00000006000a7c82 */ /* 0x000fe20008000000 */
[----:B------:R-:W-:Y:S01]  /*1bc0*/  IADD3.X R23, R29, UR30, RZ, P0, !PT ;  /* 0x0000001e1d177c10 */ /* 0x000fe200087fe4ff */
[----:B------:R-:W-:Y:S02]  /*1bd0*/  UIADD3 UR6, UR20, UR12, URZ ;  /* 0x0000000c14067290 */ /* 0x000fe4000fffe03f */
[----:B------:R-:W-:Y:S02]  /*1be0*/  UMOV UR9, UR7 ;  /* 0x0000000700097c82 */ /* 0x000fe40008000000 */
[----:B------:R-:W-:Y:S01]  /*1bf0*/  UIMAD.WIDE UR6, UR6, UR59, UR4 ;  /* 0x0000003b060672a5 */ /* 0x000fe2000f8e0204 */
[----:B------:R1:W2:Y:S01]  /*1c00*/  R2UR UR4, R4 ;  /* 0x00000000040473c2 */ /* 0x0002a200000e0000 */
[----:B------:R-:W-:Y:S01]  /*1c10*/  ULDC UR12, c[0x0][0x2e8] ;  /* 0x0000ba00000c7ab9 */ /* 0x000fe20000000800 */
[----:B------:R-:W-:-:S04]  /*1c20*/  IMAD R8, R23, c[0x0][0x190], RZ ;  /* 0x0000640017087a24 */ /* 0x000fc800078e02ff */
[----:B------:R-:W-:Y:S01]  /*1c30*/  UMOV UR8, UR6 ;  /* 0x0000000600087c82 */ /* 0x000fe20008000000 */
[----:B------:R-:W-:Y:S01]  /*1c40*/  IMAD R27, R19, c[0x0][0x194], R8 ;  /* 0x00006500131b7a24 */ /* 0x000fe200078e0208 */
[----:B------:R3:W4:Y:S01]  /*1c50*/  R2UR UR5, R5 ;  /* 0x00000000050573c2 */ /* 0x00072200000e0000 */
[----:B------:R-:W-:-:S04]  /*1c60*/  UIADD3 UR6, -UR17, UR24, UR16 ;  /* 0x0000001811067290 */ /* 0x000fc8000fffe110 */
[----:B------:R-:W-:-:S04]  /*1c70*/  UIADD3 UR6, UR6, -UR12, URZ ;  /* 0x8000000c06067290 */ /* 0x000fc8000fffe03f */
[----:B------:R-:W-:-:S04]  /*1c80*/  USHF.R.S32.HI UR12, URZ, 0x1f, UR6 ;  /* 0x0000001f3f0c7899 */ /* 0x000fc80008011406 */
[----:B------:R-:W-:Y:S01]  /*1c90*/  ULEA.HI UR12, UR12, UR6, URZ, 0x6 ;  /* 0x000000060c0c7291 */ /* 0x000fe2000f8f303f */
[----:B-1----:R-:W-:Y:S01]  /*1ca0*/  SHF.R.S32.HI R4, RZ, 0x1f, R6 ;  /* 0x0000001fff047819 */ /* 0x002fe20000011406 */
[----:B------:R-:W-:Y:S02]  /*1cb0*/  UIADD3 UR6, UR36, -0x1, URZ ;  /* 0xffffffff24067890 */ /* 0x000fe4000fffe03f */
[----:B------:R-:W-:Y:S01]  /*1cc0*/  USHF.R.S32.HI UR12, URZ, 0x6, UR12 ;  /* 0x000000063f0c7899 */ /* 0x000fe2000801140c */
[----:B------:R-:W-:-:S03]  /*1cd0*/  LEA.HI R4, R4, R6, RZ, 0x5 ;  /* 0x0000000604047211 */ /* 0x000fc600078f28ff */
[----:B------:R-:W-:Y:S01]  /*1ce0*/  UISETP.LT.AND UP1, UPT, URZ, UR12, UPT ;  /* 0x0000000c3f00728c */ /* 0x000fe2000bf21270 */
[----:B---3--:R-:W-:-:S03]  /*1cf0*/  LOP3.LUT R5, R4, 0xffffffe0, RZ, 0xc0, !PT ;  /* 0xffffffe004057812 */ /* 0x008fc600078ec0ff */
[----:B------:R-:W-:Y:S02]  /*1d00*/  USEL UR12, URZ, UR12, !UP1 ;  /* 0x0000000c3f0c7287 */ /* 0x000fe4000c800000 */
[----:B------:R-:W-:Y:S01]  /*1d10*/  IMAD.IADD R5, R6, 0x1, -R5 ;  /* 0x0000000106057824 */ /* 0x000fe200078e0a05 */
[----:B------:R-:W-:Y:S01]  /*1d20*/  SHF.R.S32.HI R6, RZ, 0x5, R4 ;  /* 0x00000005ff067819 */ /* 0x000fe20000011404 */
[----:B------:R-:W-:Y:S01]  /*1d30*/  UISETP.GT.AND UP1, UPT, UR36, UR12, UPT ;  /* 0x0000000c2400728c */ /* 0x000fe2000bf24270 */
[----:B------:R-:W-:-:S03]  /*1d40*/  IADD3 R4, P1, R244, UR15, RZ ;  /* 0x0000000ff4047c10 */ /* 0x000fc6000ff3e0ff */
[----:B------:R-:W-:Y:S01]  /*1d50*/  IMAD R6, R6, UR44, R5 ;  /* 0x0000002c06067c24 */ /* 0x000fe2000f8e0205 */
[----:B------:R-:W-:Y:S02]  /*1d60*/  IADD3.X R5, R31, UR19, RZ, P1, !PT ;  /* 0x000000131f057c10 */ /* 0x000fe40008ffe4ff */
[----:B------:R-:W-:Y:S02]  /*1d70*/  PLOP3.LUT P2, PT, PT, PT, UP1, 0x80, 0x0 ;  /* 0x000000000000781c */ /* 0x000fe40003f4f018 */
[----:B------:R-:W-:Y:S01]  /*1d80*/  IADD3 R10, P0, R6, UR27, RZ ;  /* 0x0000001b060a7c10 */ /* 0x000fe2000ff1e0ff */
[----:B------:R-:W-:-:S03]  /*1d90*/  IMAD.WIDE.U32 R4, R7, c[0x0][0x370], R4 ;  /* 0x0000dc0007047a25 */ /* 0x000fc600078e0004 */
[----:B------:R-:W-:Y:S01]  /*1da0*/  LEA.HI.X.SX32 R12, R6, UR21, 0x1, P0 ;  /* 0x00000015060c7c11 */ /* 0x000fe200080f0eff */
[----:B------:R-:W-:Y:S01]  /*1db0*/  IMAD.WIDE.U32 R6, R19, c[0x0][0x190], R30 ;  /* 0x0000640013067a25 */ /* 0x000fe200078e001e */
[----:B------:R-:W-:-:S04]  /*1dc0*/  IADD3 R5, R5, UR11, RZ ;  /* 0x0000000b05057c10 */ /* 0x000fc8000fffe0ff */
[----:B------:R-:W-:Y:S01]  /*1dd0*/  IADD3 R8, P0, R6, UR28, RZ ;  /* 0x0000001c06087c10 */ /* 0x000fe2000ff1e0ff */
[----:B------:R-:W-:Y:S01]  /*1de0*/  IMAD.WIDE.U32 R4, R11, c[0x0][0x378], R4 ;  /* 0x0000de000b047a25 */ /* 0x000fe200078e0004 */
[----:B------:R-:W-:Y:S02]  /*1df0*/  SEL R6, RZ, 0xffffffff, P5 ;  /* 0xffffffffff067807 */ /* 0x000fe40002800000 */
[----:B------:R-:W-:Y:S02]  /*1e00*/  IADD3.X R9, R7, UR25, R27, P0, !PT ;  /* 0x0000001907097c10 */ /* 0x000fe400087fe41b */
[----:B------:R-:W-:Y:S01]  /*1e10*/  SEL R7, RZ, 0x1, P3 ;  /* 0x00000001ff077807 */ /* 0x000fe20001800000 */
[----:B------:R-:W-:Y:S01]  /*1e20*/  IMAD.SHL.U32 R6, R6, 0x2, RZ ;  /* 0x0000000206067824 */ /* 0x000fe200078e00ff */
[----:B------:R-:W-:Y:S01]  /*1e30*/  LEA R238, P0, R10, c[0x0][0x350], 0x2 ;  /* 0x0000d4000aee7a11 */ /* 0x000fe200078010ff */
[----:B------:R-:W-:Y:S01]  /*1e40*/  IMAD.WIDE.U32 R16, R16, c[0x0][0x1a8], R8 ;  /* 0x00006a0010107a25 */ /* 0x000fe200078e0008 */
[----:B------:R-:W-:-:S02]  /*1e50*/  IADD3 R9, R244, 0x80, RZ ;  /* 0x00000080f4097810 */ /* 0x000fc40007ffe0ff */
[----:B------:R-:W-:Y:S01]  /*1e60*/  LOP3.LUT R11, R6, 0x2, R7, 0xe2, !PT ;  /* 0x00000002060b7812 */ /* 0x000fe200078ee207 */
[----:B------:R-:W-:Y:S01]  /*1e70*/  IMAD.MOV.U32 R6, RZ, RZ, R4 ;  /* 0x000000ffff067224 */ /* 0x000fe200078e0004 */
[----:B------:R-:W-:Y:S01]  /*1e80*/  IADD3 R7, R5, UR13, RZ ;  /* 0x0000000d05077c10 */ /* 0x000fe2000fffe0ff */
[----:B------:R-:W-:Y:S01]  /*1e90*/  IMAD R4, R29, c[0x0][0x370], RZ ;  /* 0x0000dc001d047a24 */ /* 0x000fe200078e02ff */
[----:B------:R-:W-:Y:S02]  /*1ea0*/  LEA.HI.X R239, R10, c[0x0][0x354], R12, 0x2, P0 ;  /* 0x0000d5000aef7a11 */ /* 0x000fe400000f140c */
[----:B------:R-:W-:Y:S01]  /*1eb0*/  IADD3 R10, R244, 0xc0, RZ ;  /* 0x000000c0f40a7810 */ /* 0x000fe20007ffe0ff */
[C---:B------:R-:W-:Y:S01]  /*1ec0*/  IMAD R8, R32.reuse, c[0x0][0x374], R4 ;  /* 0x0000dd0020087a24 */ /* 0x040fe200078e0204 */
[----:B------:R-:W-:Y:S01]  /*1ed0*/  ISETP.GE.AND P4, PT, R9, c[0x0][0x220], PT ;  /* 0x0000880009007a0c */ /* 0x000fe20003f86270 */
[----:B------:R-:W-:Y:S01]  /*1ee0*/  IMAD.WIDE.U32 R6, R32, c[0x0][0x370], R6 ;  /* 0x0000dc0020067a25 */ /* 0x000fe200078e0006 */
[----:B------:R-:W-:-:S02]  /*1ef0*/  ISETP.GE.AND P6, PT, R10, c[0x0][0x220], PT ;  /* 0x000088000a007a0c */ /* 0x000fc40003fc6270 */
[----:B------:R-:W-:Y:S01]  /*1f00*/  SEL R5, RZ, 0x4, P4 ;  /* 0x00000004ff057807 */ /* 0x000fe20002000000 */
[----:B------:R-:W-:Y:S01]  /*1f10*/  IMAD.IADD R21, R7, 0x1, R8 ;  /* 0x0000000107157824 */ /* 0x000fe200078e0208 */
[----:B------:R-:W-:Y:S02]  /*1f20*/  SEL R4, RZ, 0x8, P6 ;  /* 0x00000008ff047807 */ /* 0x000fe40003000000 */
[----:B------:R-:W-:Y:S02]  /*1f30*/  LEA R240, P1, R16, c[0x0][0x160], 0x1 ;  /* 0x0000580010f07a11 */ /* 0x000fe400078208ff */
[----:B------:R-:W-:Y:S02]  /*1f40*/  LEA R241, P0, R6, c[0x0][0x330], 0x1 ;  /* 0x0000cc0006f17a11 */ /* 0x000fe400078008ff */
[----:B------:R-:W-:Y:S02]  /*1f50*/  IADD3 R26, R17, UR14, RZ ;  /* 0x0000000e111a7c10 */ /* 0x000fe4000fffe0ff */
[----:B------:R-:W-:-:S02]  /*1f60*/  LOP3.LUT R20, R4, R11, R5, 0xfe, !PT ;  /* 0x0000000b04147212 */ /* 0x000fc400078efe05 */
[----:B------:R-:W-:Y:S02]  /*1f70*/  LEA.HI.X R242, R16, c[0x0][0x164], R26, 0x1, P1 ;  /* 0x0000590010f27a11 */ /* 0x000fe400008f0c1a */
[----:B------:R-:W-:Y:S01]  /*1f80*/  LEA.HI.X R243, R6, c[0x0][0x334], R21, 0x1, P0 ;  /* 0x0000cd0006f37a11 */ /* 0x000fe200000f0c15 */
[----:B--2-4-:R-:W-:Y:S05]  /*1f90*/  @P2 BRA `(.L_x_11) ;  /* 0x000005c000002947 */ /* 0x014fea0003800000 */
        /* <DEDUP_REMOVED lines=19> */
.L_x_12:
[----:B------:R-:W-:Y:S01]  /*20d0*/  PLOP3.LUT P0, PT, PT, PT, UP0, 0x40, 0x0 ;  /* 0x000000000000781c */ /* 0x000fe20003f0e808 */
[----:B------:R-:W-:Y:S02]  /*20e0*/  @UP0 UIADD3 UR8, UR18, UR23, URZ ;  /* 0x0000001712080290 */ /* 0x000fe4000fffe03f */
[----:B------:R-:W-:Y:S02]  /*20f0*/  ULDC.64 UR10, c[0x0][0x3a8] ;  /* 0x0000ea00000a7ab9 */ /* 0x000fe40000000a00 */
[----:B------:R-:W-:-:S04]  /*2100*/  @UP0 UIMAD.WIDE.U32 UR6, UR8, UR10, URZ ;  /* 0x0000000a080602a5 */ /* 0x000fc8000f8e003f */
[----:B------:R-:W-:-:S04]  /*2110*/  @UP0 UIMAD UR11, UR8, UR11, UR7 ;  /* 0x0000000b080b02a4 */ /* 0x000fc8000f8e0207 */
        /* <DEDUP_REMOVED lines=12> */
.L_x_13:
[----:B------:R-:W-:Y:S01]  /*21e0*/  UIADD3 UR17, -UR16, UR17, URZ ;  /* 0x0000001110117290 */ /* 0x000fe2000fffe13f */
[----:B------:R-:W-:Y:S05]  /*21f0*/  BSSY B0, `(.L_x_14) ;  /* 0x000001b000007945 */ /* 0x000fea0003800000 */
[----:B------:R-:W-:-:S13]  /*2200*/  ISETP.GE.AND P3, PT, R32, UR17, PT ;  /* 0x0000001120007c0c */ /* 0x000fda000bf66270 */
[----:B------:R-:W-:Y:S05]  /*2210*/  @P3 BRA `(.L_x_15) ;  /* 0x0000018000003947 */ /* 0x000fea0003800000 */
[----:B------:R-:W-:Y:S01]  /*2220*/  IMAD.U32 R4, RZ, RZ, UR16 ;  /* 0x00000010ff047e24 */ /* 0x000fe2000f8e00ff */
[----:B------:R-:W-:Y:S01]  /*2230*/  IADD3 R6, P0, R32, UR16, RZ ;  /* 0x0000001020067c10 */ /* 0x000fe2000ff1e0ff */
[----:B------:R-:W-:Y:S01]  /*2240*/  ULDC.64 UR8, c[0x0][0x3b8] ;  /* 0x0000ee0000087ab9 */ /* 0x000fe20000000a00 */
[----:B------:R-:W-:Y:S01]  /*2250*/  ISETP.GE.AND P5, PT, R244, c[0x0][0x220], PT ;  /* 0x00008800f4007a0c */ /* 0x000fe20003fa6270 */
[----:B------:R-:W-:Y:S01]  /*2260*/  UIMAD UR7, UR55, UR8, URZ ;  /* 0x00000008370772a4 */ /* 0x000fe2000f8e023f */
[----:B------:R-:W-:Y:S01]  /*2270*/  LEA.HI.X.SX32 R7, R4, R29, 0x1, P0 ;  /* 0x0000001d04077211 */ /* 0x000fe200000f0eff */
[----:B------:R-:W-:Y:S01]  /*2280*/  IMAD.WIDE.U32 R4, R6, c[0x0][0x3a0], R30 ;  /* 0x0000e80006047a25 */ /* 0x000fe200078e001e */
[----:B------:R-:W-:Y:S01]  /*2290*/  ISETP.GE.AND P4, PT, R13, c[0x0][0x220], PT ;  /* 0x000088000d007a0c */ /* 0x000fe20003f86270 */
[----:B------:R-:W-:Y:S01]  /*22a0*/  UIMAD UR7, UR33, UR9, UR7 ;  /* 0x00000009210772a4 */ /* 0x000fe2000f8e0207 */
[----:B------:R-:W-:Y:S01]  /*22b0*/  ISETP.GE.AND P2, PT, R9, c[0x0][0x220], PT ;  /* 0x0000880009007a0c */ /* 0x000fe20003f46270 */
[----:B------:R-:W-:Y:S01]  /*22c0*/  IMAD R7, R7, c[0x0][0x3a0], RZ ;  /* 0x0000e80007077a24 */ /* 0x000fe200078e02ff */
[----:B------:R-:W-:-:S03]  /*22d0*/  ISETP.GE.AND P1, PT, R10, c[0x0][0x220], PT ;  /* 0x000088000a007a0c */ /* 0x000fc60003f26270 */
[----:B------:R-:W-:Y:S01]  /*22e0*/  IMAD R7, R6, c[0x0][0x3a4], R7 ;  /* 0x0000e90006077a24 */ /* 0x000fe200078e0207 */
[----:B------:R-:W-:Y:S01]  /*22f0*/  IADD3 R6, P0, R4, UR12, RZ ;  /* 0x0000000c04067c10 */ /* 0x000fe2000ff1e0ff */
[----:B------:R-:W-:-:S03]  /*2300*/  IMAD.U32 R4, RZ, RZ, UR33 ;  /* 0x00000021ff047e24 */ /* 0x000fc6000f8e00ff */
[----:B------:R-:W-:-:S05]  /*2310*/  IADD3.X R7, R5, UR13, R7, P0, !PT ;  /* 0x0000000d05077c10 */ /* 0x000fca00087fe407 */
[----:B------:R-:W-:-:S05]  /*2320*/  IMAD.WIDE.U32 R6, R4, c[0x0][0x3b8], R6 ;  /* 0x0000ee0004067a25 */ /* 0x000fca00078e0006 */
[----:B------:R-:W-:Y:S02]  /*2330*/  IADD3 R5, R7, UR7, RZ ;  /* 0x0000000707057c10 */ /* 0x000fe4000fffe0ff */
[----:B------:R-:W-:-:S04]  /*2340*/  LEA R4, P0, R6, c[0x0][0x340], 0x1 ;  /* 0x0000d00006047a11 */ /* 0x000fc800078008ff */
[----:B------:R-:W-:-:S05]  /*2350*/  LEA.HI.X R5, R6, c[0x0][0x344], R5, 0x1, P0 ;  /* 0x0000d10006057a11 */ /* 0x000fca00000f0c05 */
[----:B------:R1:W-:Y:S04]  /*2360*/  @!P5 STG.E.128 [R4.64], RZ ;  /* 0x000000ff0400d986 */ /* 0x0003e8000c101d04 */
[----:B------:R1:W-:Y:S04]  /*2370*/  @!P4 STG.E.128 [R4.64+0x80], RZ ;  /* 0x000080ff0400c986 */ /* 0x0003e8000c101d04 */
[----:B------:R1:W-:Y:S04]  /*2380*/  @!P2 STG.E.128 [R4.64+0x100], RZ ;  /* 0x000100ff0400a986 */ /* 0x0003e8000c101d04 */
[----:B------:R1:W-:Y:S02]  /*2390*/  @!P1 STG.E.128 [R4.64+0x180], RZ ;  /* 0x000180ff04009986 */ /* 0x0003e4000c101d04 */
.L_x_15:
[----:B------:R-:W-:Y:S05]  /*23a0*/  BSYNC B0 ;  /* 0x0000000000007941 */ /* 0x000fea0003800000 */
.L_x_14:
[----:B------:R-:W-:Y:S05]  /*23b0*/  @P3 BRA `(.L_x_16) ;  /* 0x0000532000003947 */ /* 0x000fea0003800000 */
[----:B-1----:R-:W-:Y:S01]  /*23c0*/  IMAD.U32 R4, RZ, RZ, UR16 ;  /* 0x00000010ff047e24 */ /* 0x002fe2000f8e00ff */
[----:B------:R-:W-:Y:S01]  /*23d0*/  IADD3 R6, P0, R32, UR16, RZ ;  /* 0x0000001020067c10 */ /* 0x000fe2000ff1e0ff */
[----:B------:R-:W-:Y:S01]  /*23e0*/  ULDC.64 UR8, c[0x0][0x3c0] ;  /* 0x0000f00000087ab9 */ /* 0x000fe20000000a00 */
[----:B------:R-:W-:Y:S01]  /*23f0*/  ISETP.GE.AND P1, PT, R13, c[0x0][0x220], PT ;  /* 0x000088000d007a0c */ /* 0x000fe20003f26270 */
[----:B------:R-:W-:Y:S01]  /*2400*/  UIMAD UR7, UR55, UR8, URZ ;  /* 0x00000008370772a4 */ /* 0x000fe2000f8e023f */
[----:B------:R-:W-:Y:S01]  /*2410*/  LEA.HI.X.SX32 R7, R4, R29, 0x1, P0 ;  /* 0x0000001d04077211 */ /* 0x000fe200000f0eff */
[----:B------:R-:W-:Y:S01]  /*2420*/  IMAD.WIDE.U32 R4, R6, c[0x0][0x3a8], R30 ;  /* 0x0000ea0006047a25 */ /* 0x000fe200078e001e */
[----:B------:R-:W-:Y:S01]  /*2430*/  ISETP.GE.AND P2, PT, R244, c[0x0][0x220], PT ;  /* 0x00008800f4007a0c */ /* 0x000fe20003f46270 */
[----:B------:R-:W-:-:S02]  /*2440*/  UIMAD UR7, UR33, UR9, UR7 ;  /* 0x00000009210772a4 */ /* 0x000fc4000f8e0207 */
[----:B------:R-:W-:-:S04]  /*2450*/  IMAD R7, R7, c[0x0][0x3a8], RZ ;  /* 0x0000ea0007077a24 */ /* 0x000fc800078e02ff */
[----:B------:R-:W-:Y:S01]  /*2460*/  IMAD R7, R6, c[0x0][0x3ac], R7 ;  /* 0x0000eb0006077a24 */ /* 0x000fe200078e0207 */
[----:B------:R-:W-:Y:S01]  /*2470*/  IADD3 R6, P0, R4, UR6, RZ ;  /* 0x0000000604067c10 */ /* 0x000fe2000ff1e0ff */
[----:B------:R-:W-:-:S03]  /*2480*/  IMAD.U32 R4, RZ, RZ, UR33 ;  /* 0x00000021ff047e24 */ /* 0x000fc6000f8e00ff */
[----:B------:R-:W-:Y:S02]  /*2490*/  IADD3.X R7, R5, UR11, R7, P0, !PT ;  /* 0x0000000b05077c10 */ /* 0x000fe400087fe407 */
[----:B------:R-:W-:-:S03]  /*24a0*/  ISETP.GE.AND P0, PT, R9, c[0x0][0x220], PT ;  /* 0x0000880009007a0c */ /* 0x000fc60003f06270 */
[----:B------:R-:W-:-:S05]  /*24b0*/  IMAD.WIDE.U32 R6, R4, c[0x0][0x3c0], R6 ;  /* 0x0000f00004067a25 */ /* 0x000fca00078e0006 */
[----:B------:R-:W-:Y:S02]  /*24c0*/  IADD3 R5, R7, UR7, RZ ;  /* 0x0000000707057c10 */ /* 0x000fe4000fffe0ff */
[----:B------:R-:W-:-:S04]  /*24d0*/  LEA R4, P3, R6, c[0x0][0x348], 0x1 ;  /* 0x0000d20006047a11 */ /* 0x000fc800078608ff */
[----:B------:R-:W-:-:S05]  /*24e0*/  LEA.HI.X R5, R6, c[0x0][0x34c], R5, 0x1, P3 ;  /* 0x0000d30006057a11 */ /* 0x000fca00018f0c05 */
[----:B------:R1:W-:Y:S04]  /*24f0*/  @!P2 STG.E.128 [R4.64], RZ ;  /* 0x000000ff0400a986 */ /* 0x0003e8000c101d04 */
[----:B------:R1:W-:Y:S04]  /*2500*/  @!P1 STG.E.128 [R4.64+0x80], RZ ;  /* 0x000080ff04009986 */ /* 0x0003e8000c101d04 */
[----:B------:R1:W-:Y:S01]  /*2510*/  @!P0 STG.E.128 [R4.64+0x100], RZ ;  /* 0x000100ff04008986 */ /* 0x0003e2000c101d04 */
[----:B------:R-:W-:-:S13]  /*2520*/  ISETP.GE.AND P0, PT, R10, c[0x0][0x220], PT ;  /* 0x000088000a007a0c */ /* 0x000fda0003f06270 */
[----:B------:R-:W-:Y:S05]  /*2530*/  @P0 BRA `(.L_x_16) ;  /* 0x000051a000000947 */ /* 0x000fea0003800000 */
[----:B------:R2:W-:Y:S01]  /*2540*/  STG.E.128 [R4.64+0x180], RZ ;  /* 0x000180ff04007986 */ /* 0x0005e2000c101d04 */
[----:B------:R-:W-:Y:S05]  /*2550*/  BRA `(.L_x_16) ;  /* 0x0000518000007947 */ /* 0x000fea0003800000 */
.L_x_11:
[----:B------:R-:W-:Y:S01]  /*2560*/  PLOP3.LUT P0, PT, PT, PT, UP6, 0x80, 0x0 ;  /* 0x000000000000781c */ /* 0x000fe20003f0f068 */
[----:B------:R-:W-:Y:S01]  /*2570*/  UIADD3 UR11, -UR16, UR17, URZ ;  /* 0x00000011100b7290 */ /* 0x000fe2000fffe13f */
[----:B------:R-:W-:Y:S11]  /*2580*/  BSSY B0, `(.L_x_17) ;  /* 0x000003c000007945 */ /* 0x000ff60003800000 */
[----:B------:R-:W-:Y:S01]  /*2590*/  @P0 BAR.SYNC.DEFER_BLOCKING 0x0 ;  /* 0x0000000000000b1d */ /* 0x000fe20000010000 */
[----:B------:R-:W-:-:S13]  /*25a0*/  ISETP.GE.AND P2, PT, R32, UR11, PT ;  /* 0x0000000b20007c0c */ /* 0x000fda000bf46270 */
[----:B------:R1:W-:Y:S04]  /*25b0*/  @P2 STS.128 [R237+0x14000], RZ ;  /* 0x014000ffed002388 */ /* 0x0003e80000000c00 */
[----:B------:R1:W-:Y:S04]  /*25c0*/  @P2 STS.128 [R237+0x15000], RZ ;  /* 0x015000ffed002388 */ /* 0x0003e80000000c00 */
[----:B------:R1:W-:Y:S04]  /*25d0*/  @P2 STS.128 [R237+0x16000], RZ ;  /* 0x016000ffed002388 */ /* 0x0003e80000000c00 */
[----:B------:R1:W-:Y:S01]  /*25e0*/  @P2 STS.128 [R237+0x17000], RZ ;  /* 0x017000ffed002388 */ /* 0x0003e20000000c00 */
[----:B------:R-:W-:Y:S05]  /*25f0*/  @P2 BRA `(.L_x_18) ;  /* 0x0000034000002947 */ /* 0x000fea0003800000 */
[----:B------:R-:W-:Y:S01]  /*2600*/  IMAD.U32 R4, RZ, RZ, UR16 ;  /* 0x00000010ff047e24 */ /* 0x000fe2000f8e00ff */
[----:B------:R-:W-:-:S02]  /*2610*/  IADD3 R8, P0, R32, UR16, RZ ;  /* 0x0000001020087c10 */ /* 0x000fc4000ff1e0ff */
[----:B------:R-:W-:Y:S02]  /*2620*/  LOP3.LUT R10, R20, 0x1, RZ, 0xc0, !PT ;  /* 0x00000001140a7812 */ /* 0x000fe400078ec0ff */
[----:B------:R-:W-:Y:S01]  /*2630*/  LEA.HI.X.SX32 R9, R4, R29, 0x1, P0 ;  /* 0x0000001d04097211 */ /* 0x000fe200000f0eff */
[----:B------:R-:W-:Y:S01]  /*2640*/  IMAD.WIDE.U32 R4, R8, c[0x0][0x1a0], R30 ;  /* 0x0000680008047a25 */ /* 0x000fe200078e001e */
[----:B------:R-:W-:Y:S02]  /*2650*/  P2R R24, PR, RZ, 0x8 ;  /* 0x00000008ff187803 */ /* 0x000fe40000000000 */
[----:B------:R-:W-:Y:S01]  /*2660*/  ISETP.NE.U32.AND P3, PT, R10, 0x1, PT ;  /* 0x000000010a00780c */ /* 0x000fe20003f65070 */
[----:B------:R-:W-:Y:S01]  /*2670*/  IMAD R9, R9, c[0x0][0x1a0], RZ ;  /* 0x0000680009097a24 */ /* 0x000fe200078e02ff */
[----:B------:R-:W-:Y:S02]  /*2680*/  IADD3 R4, P0, R4, UR22, RZ ;  /* 0x0000001604047c10 */ /* 0x000fe4000ff1e0ff */
[----:B------:R-:W-:Y:S01]  /*2690*/  P2R R22, PR, RZ, 0x4 ;  /* 0x00000004ff167803 */ /* 0x000fe20000000000 */
[----:B------:R-:W-:Y:S01]  /*26a0*/  IMAD R9, R8, c[0x0][0x1a4], R9 ;  /* 0x0000690008097a24 */ /* 0x000fe200078e0209 */
[----:B------:R-:W-:Y:S01]  /*26b0*/  P2R R25, PR, RZ, 0x10 ;  /* 0x00000010ff197803 */ /* 0x000fe20000000000 */
[----:B------:R-:W-:-:S03]  /*26c0*/  IMAD R8, R28, c[0x0][0x1b8], RZ ;  /* 0x00006e001c087a24 */ /* 0x000fc600078e02ff */
[----:B------:R-:W-:Y:S01]  /*26d0*/  IADD3.X R5, R5, UR26, R9, P0, !PT ;  /* 0x0000001a05057c10 */ /* 0x000fe200087fe409 */
[----:B------:R-:W-:-:S04]  /*26e0*/  IMAD R8, R18, c[0x0][0x1bc], R8 ;  /* 0x00006f0012087a24 */ /* 0x000fc800078e0208 */
[----:B------:R-:W-:-:S04]  /*26f0*/  IMAD.WIDE.U32 R4, R18, c[0x0][0x1b8], R4 ;  /* 0x00006e0012047a25 */ /* 0x000fc800078e0004 */
[----:B------:R-:W-:Y:S01]  /*2700*/  IMAD.IADD R9, R5, 0x1, R8 ;  /* 0x0000000105097824 */ /* 0x000fe200078e0208 */
[----:B------:R-:W-:Y:S02]  /*2710*/  LOP3.LUT R5, R20, 0xff, RZ, 0xc0, !PT ;  /* 0x000000ff14057812 */ /* 0x000fe400078ec0ff */
[C---:B------:R-:W-:Y:S02]  /*2720*/  @!P3 LEA R14, P0, R4.reuse, c[0x0][0x170], 0x1 ;  /* 0x00005c00040eba11 */ /* 0x040fe400078008ff */
[C---:B------:R-:W-:Y:S02]  /*2730*/  LOP3.LUT P2, RZ, R5.reuse, 0x2, RZ, 0xc0, !PT ;  /* 0x0000000205ff7812 */ /* 0x040fe4000784c0ff */
[----:B------:R-:W-:Y:S02]  /*2740*/  LOP3.LUT P1, RZ, R5, 0x4, RZ, 0xc0, !PT ;  /* 0x0000000405ff7812 */ /* 0x000fe4000782c0ff */
[----:B------:R-:W-:-:S05]  /*2750*/  @!P3 LEA.HI.X R15, R4, c[0x0][0x174], R9, 0x1, P0 ;  /* 0x00005d00040fba11 */ /* 0x000fca00000f0c09 */
[----:B------:R-:W-:Y:S01]  /*2760*/  @!PT LDS RZ, [RZ] ;  /* 0x00000000fffff984 */ /* 0x000fe20000000800 */
[----:B------:R-:W-:Y:S01]  /*2770*/  @!PT LDS RZ, [RZ] ;  /* 0x00000000fffff984 */ /* 0x000fe20000000800 */
[----:B------:R-:W-:Y:S01]  /*2780*/  @!PT LDS RZ, [RZ] ;  /* 0x00000000fffff984 */ /* 0x000fe20000000800 */
[----:B------:R2:W-:Y:S04]  /*2790*/  @!P3 LDGSTS.E.BYPASS.LTC128B.128 [R237+0x14000], [R14.64] ;  /* 0x140000000eedbfae */ /* 0x0005e8000b901d44 */
[----:B------:R-:W-:Y:S01]  /*27a0*/  @P2 LEA R12, P0, R4, c[0x0][0x170], 0x1 ;  /* 0x00005c00040c2a11 */ /* 0x000fe200078008ff */
[----:B------:R2:W-:Y:S01]  /*27b0*/  @P3 STS.128 [R237+0x14000], RZ ;  /* 0x014000ffed003388 */ /* 0x0005e20000000c00 */
[----:B------:R-:W-:Y:S02]  /*27c0*/  ISETP.NE.AND P3, PT, R24, RZ, PT ;  /* 0x000000ff1800720c */ /* 0x000fe40003f65270 */
[C---:B------:R-:W-:Y:S02]  /*27d0*/  @P2 LEA.HI.X R13, R4.reuse, c[0x0][0x174], R9, 0x1, P0 ;  /* 0x00005d00040d2a11 */ /* 0x040fe400000f0c09 */
[----:B------:R-:W-:-:S03]  /*27e0*/  @P1 LEA R10, P0, R4, c[0x0][0x170], 0x1 ;  /* 0x00005c00040a1a11 */ /* 0x000fc600078008ff */
[----:B------:R-:W-:Y:S01]  /*27f0*/  @!PT LDS RZ, [RZ] ;  /* 0x00000000fffff984 */ /* 0x000fe20000000800 */
[----:B------:R-:W-:Y:S01]  /*2800*/  @!PT LDS RZ, [RZ] ;  /* 0x00000000fffff984 */ /* 0x000fe20000000800 */
[----:B------:R-:W-:Y:S01]  /*2810*/  @!PT LDS RZ, [RZ] ;  /* 0x00000000fffff984 */ /* 0x000fe20000000800 */
[----:B------:R2:W-:Y:S01]  /*2820*/  @P2 LDGSTS.E.BYPASS.LTC128B.128 [R237+0x15000], [R12.64+0x80] ;  /* 0x150000800ced2fae */ /* 0x0005e2000b901d44 */
[----:B------:R-:W-:Y:S02]  /*2830*/  @P1 LEA.HI.X R11, R4, c[0x0][0x174], R9, 0x1, P0 ;  /* 0x00005d00040b1a11 */ /* 0x000fe400000f0c09 */
[----:B------:R-:W-:Y:S01]  /*2840*/  LOP3.LUT P0, RZ, R5, 0x8, RZ, 0xc0, !PT ;  /* 0x0000000805ff7812 */ /* 0x000fe2000780c0ff */
[----:B------:R2:W-:Y:S01]  /*2850*/  @!P2 STS.128 [R237+0x15000], RZ ;  /* 0x015000ffed00a388 */ /* 0x0005e20000000c00 */
[----:B------:R-:W-:-:S03]  /*2860*/  ISETP.NE.AND P2, PT, R22, RZ, PT ;  /* 0x000000ff1600720c */ /* 0x000fc60003f45270 */
[----:B------:R-:W-:Y:S01]  /*2870*/  @!PT LDS RZ, [RZ] ;  /* 0x00000000fffff984 */ /* 0x000fe20000000800 */
[----:B------:R-:W-:Y:S01]  /*2880*/  @!PT LDS RZ, [RZ] ;  /* 0x00000000fffff984 */ /* 0x000fe20000000800 */
[----:B------:R-:W-:Y:S01]  /*2890*/  @!PT LDS RZ, [RZ] ;  /* 0x00000000fffff984 */ /* 0x000fe20000000800 */
[----:B------:R2:W-:Y:S04]  /*28a0*/  @P1 LDGSTS.E.BYPASS.LTC128B.128 [R237+0x16000], [R10.64+0x100] ;  /* 0x160001000aed1fae */ /* 0x0005e8000b901d44 */
[----:B------:R2:W-:Y:S04]  /*28b0*/  @!P1 STS.128 [R237+0x16000], RZ ;  /* 0x016000ffed009388 */ /* 0x0005e80000000c00 */
[----:B------:R-:W-:-:S04]  /*28c0*/  @P0 LEA R8, P4, R4, c[0x0][0x170], 0x1 ;  /* 0x00005c0004080a11 */ /* 0x000fc800078808ff */
[----:B------:R-:W-:Y:S02]  /*28d0*/  @P0 LEA.HI.X R9, R4, c[0x0][0x174], R9, 0x1, P4 ;  /* 0x00005d0004090a11 */ /* 0x000fe400020f0c09 */
[----:B------:R-:W-:-:S03]  /*28e0*/  ISETP.NE.AND P4, PT, R25, RZ, PT ;  /* 0x000000ff1900720c */ /* 0x000fc60003f85270 */
[----:B------:R-:W-:Y:S01]  /*28f0*/  @!PT LDS RZ, [RZ] ;  /* 0x00000000fffff984 */ /* 0x000fe20000000800 */
[----:B------:R-:W-:Y:S01]  /*2900*/  @!PT LDS RZ, [RZ] ;  /* 0x00000000fffff984 */ /* 0x000fe20000000800 */
[----:B------:R-:W-:Y:S01]  /*2910*/  @!PT LDS RZ, [RZ] ;  /* 0x00000000fffff984 */ /* 0x000fe20000000800 */
[----:B------:R2:W-:Y:S04]  /*2920*/  @P0 LDGSTS.E.BYPASS.LTC128B.128 [R237+0x17000], [R8.64+0x180] ;  /* 0x1700018008ed0fae */ /* 0x0005e8000b901d44 */
[----:B------:R2:W-:Y:S04]  /*2930*/  @!P0 STS.128 [R237+0x17000], RZ ;  /* 0x017000ffed008388 */ /* 0x0005e80000000c00 */
.L_x_18:
[----:B------:R-:W-:Y:S05]  /*2940*/  BSYNC B0 ;  /* 0x0000000000007941 */ /* 0x000fea0003800000 */
.L_x_17:
[----:B------:R-:W-:Y:S01]  /*2950*/  UIMAD UR11, UR6, -0x40, UR24 ;  /* 0xffffffc0060b78a4 */ /* 0x000fe2000f8e0218 */
[----:B------:R-:W0:Y:S01]  /*2960*/  LDGDEPBAR ;  /* 0x00000000000079af */ /* 0x000e220000000000 */
[----:B------:R-:W-:Y:S04]  /*2970*/  BSSY B0, `(.L_x_19) ;  /* 0x000002b000007945 */ /* 0x000fe80003800000 */
[----:B------:R-:W-:-:S13]  /*2980*/  ISETP.GE.AND P1, PT, R32, UR11, PT ;  /* 0x0000000b20007c0c */ /* 0x000fda000bf26270 */
[----:B------:R3:W-:Y:S04]  /*2990*/  @P1 STS.128 [R237+0x8000], RZ ;  /* 0x008000ffed001388 */ /* 0x0007e80000000c00 */
[----:B------:R3:W-:Y:S04]  /*29a0*/  @P1 STS.128 [R237+0xa000], RZ ;  /* 0x00a000ffed001388 */ /* 0x0007e80000000c00 */
[----:B------:R3:W-:Y:S04]  /*29b0*/  @P1 STS.128 [R237+0xc000], RZ ;  /* 0x00c000ffed001388 */ /* 0x0007e80000000c00 */
[----:B------:R3:W-:Y:S01]  /*29c0*/  @P1 STS.128 [R237+0xe000], RZ ;  /* 0x00e000ffed001388 */ /* 0x0007e20000000c00 */
[----:B------:R-:W-:Y:S05]  /*29d0*/  @P1 BRA `(.L_x_20) ;  /* 0x0000024000001947 */ /* 0x000fea0003800000 */
[----:B------:R-:W-:Y:S01]  /*29e0*/  MOV R4, UR15 ;  /* 0x0000000f00047c02 */ /* 0x000fe20008000f00 */
[----:B--2---:R-:W-:Y:S01]  /*29f0*/  IMAD R8, R23, c[0x0][0x370], RZ ;  /* 0x0000dc0017087a24 */ /* 0x004fe200078e02ff */
[----:B------:R-:W-:Y:S01]  /*2a00*/  MOV R5, UR19 ;  /* 0x0000001300057c02 */ /* 0x000fe20008000f00 */
[----:B------:R-:W-:Y:S01]  /*2a10*/  IMAD.MOV.U32 R10, RZ, RZ, 0x2 ;  /* 0x00000002ff0a7424 */ /* 0x000fe200078e00ff */
[----:B------:R2:W-:Y:S01]  /*2a20*/  @P3 STS.128 [R237+0x8000], RZ ;  /* 0x008000ffed003388 */ /* 0x0005e20000000c00 */
[----:B------:R-:W-:-:S02]  /*2a30*/  IMAD R8, R19, c[0x0][0x374], R8 ;  /* 0x0000dd0013087a24 */ /* 0x000fc400078e0208 */
[----:B------:R-:W-:-:S04]  /*2a40*/  IMAD.WIDE.U32 R4, R19, c[0x0][0x370], R4 ;  /* 0x0000dc0013047a25 */ /* 0x000fc800078e0004 */
[----:B------:R-:W-:Y:S01]  /*2a50*/  IMAD.IADD R5, R5, 0x1, R8 ;  /* 0x0000000105057824 */ /* 0x000fe200078e0208 */
[----:B------:R-:W-:Y:S01]  /*2a60*/  MOV R8, UR33 ;  /* 0x0000002100087c02 */ /* 0x000fe20008000f00 */
[----:B------:R-:W-:-:S04]  /*2a70*/  IMAD.WIDE R10, R244, R10, c[0x0][0x330] ;  /* 0x0000cc00f40a7625 */ /* 0x000fc800078e020a */
[----:B------:R-:W-:-:S05]  /*2a80*/  IMAD.WIDE.U32 R8, R8, c[0x0][0x378], R4 ;  /* 0x0000de0008087a25 */ /* 0x000fca00078e0004 */
[----:B------:R-:W-:Y:S02]  /*2a90*/  IADD3 R5, R9, UR13, RZ ;  /* 0x0000000d09057c10 */ /* 0x000fe4000fffe0ff */
[C---:B------:R-:W-:Y:S02]  /*2aa0*/  LEA R4, P0, R8.reuse, R10, 0x1 ;  /* 0x0000000a08047211 */ /* 0x040fe400078008ff */
[----:B------:R-:W-:Y:S02]  /*2ab0*/  @!P3 MOV R9, R243 ;  /* 0x000000f30009b202 */ /* 0x000fe40000000f00 */
[----:B------:R-:W-:Y:S02]  /*2ac0*/  LEA.HI.X R5, R8, R11, R5, 0x1, P0 ;  /* 0x0000000b08057211 */ /* 0x000fe400000f0c05 */
[----:B------:R-:W-:-:S05]  /*2ad0*/  @!P3 MOV R8, R241 ;  /* 0x000000f10008b202 */ /* 0x000fca0000000f00 */
[----:B------:R-:W-:Y:S01]  /*2ae0*/  @!PT LDS RZ, [RZ] ;  /* 0x00000000fffff984 */ /* 0x000fe20000000800 */
[----:B------:R-:W-:Y:S01]  /*2af0*/  @!PT LDS RZ, [RZ] ;  /* 0x00000000fffff984 */ /* 0x000fe20000000800 */
[----:B------:R-:W-:Y:S01]  /*2b00*/  @!PT LDS RZ, [RZ] ;  /* 0x00000000fffff984 */ /* 0x000fe20000000800 */
[----:B------:R2:W-:Y:S04]  /*2b10*/  @!P3 LDGSTS.E.BYPASS.LTC128B.128 [R237+0x8000], [R8.64] ;  /* 0x0800000008edbfae */ /* 0x0005e8000b901d44 */
[----:B------:R2:W-:Y:S04]  /*2b20*/  @P5 STS.128 [R237+0xa000], RZ ;  /* 0x00a000ffed005388 */ /* 0x0005e80000000c00 */
[----:B------:R-:W-:Y:S01]  /*2b30*/  @!PT LDS RZ, [RZ] ;  /* 0x00000000fffff984 */ /* 0x000fe20000000800 */
[----:B------:R-:W-:Y:S01]  /*2b40*/  @!PT LDS RZ, [RZ] ;  /* 0x00000000fffff984 */ /* 0x000fe20000000800 */
[----:B------:R-:W-:Y:S01]  /*2b50*/  @!PT LDS RZ, [RZ] ;  /* 0x00000000fffff984 */ /* 0x000fe20000000800 */
[----:B------:R2:W-:Y:S04]  /*2b60*/  @!P5 LDGSTS.E.BYPASS.LTC128B.128 [R237+0xa000], [R4.64+0x80] ;  /* 0x0a00008004eddfae */ /* 0x0005e8000b901d44 */
[----:B------:R2:W-:Y:S04]  /*2b70*/  @P4 STS.128 [R237+0xc000], RZ ;  /* 0x00c000ffed004388 */ /* 0x0005e80000000c00 */
[----:B------:R-:W-:Y:S01]  /*2b80*/  @!PT LDS RZ, [RZ] ;  /* 0x00000000fffff984 */ /* 0x000fe20000000800 */
[----:B------:R-:W-:Y:S01]  /*2b90*/  @!PT LDS RZ, [RZ] ;  /* 0x00000000fffff984 */ /* 0x000fe20000000800 */
[----:B------:R-:W-:Y:S01]  /*2ba0*/  @!PT LDS RZ, [RZ] ;  /* 0x00000000fffff984 */ /* 0x000fe20000000800 */
[----:B------:R2:W-:Y:S04]  /*2bb0*/  @!P4 LDGSTS.E.BYPASS.LTC128B.128 [R237+0xc000], [R4.64+0x100] ;  /* 0x0c00010004edcfae */ /* 0x0005e8000b901d44 */
[----:B------:R2:W-:Y:S01]  /*2bc0*/  @P6 STS.128 [R237+0xe000], RZ ;  /* 0x00e000ffed006388 */ /* 0x0005e20000000c00 */
[----:B------:R-:W-:Y:S05]  /*2bd0*/  @P6 BRA `(.L_x_20) ;  /* 0x0000004000006947 */ /* 0x000fea0003800000 */
[----:B------:R-:W-:Y:S01]  /*2be0*/  @!PT LDS RZ, [RZ] ;  /* 0x00000000fffff984 */ /* 0x000fe20000000800 */
[----:B------:R-:W-:Y:S01]  /*2bf0*/  @!PT LDS RZ, [RZ] ;  /* 0x00000000fffff984 */ /* 0x000fe20000000800 */
[----:B------:R-:W-:Y:S01]  /*2c00*/  @!PT LDS RZ, [RZ] ;  /* 0x00000000fffff984 */ /* 0x000fe20000000800 */
[----:B------:R4:W-:Y:S02]  /*2c10*/  LDGSTS.E.BYPASS.LTC128B.128 [R237+0xe000], [R4.64+0x180] ;  /* 0x0e00018004ed7fae */ /* 0x0009e4000b901d44 */
.L_x_20:
[----:B------:R-:W-:Y:S05]  /*2c20*/  BSYNC B0 ;  /* 0x0000000000007941 */ /* 0x000fea0003800000 */
.L_x_19:
[----:B--2-4-:R-:W-:Y:S01]  /*2c30*/  IADD3 R4, R32, 0x20, RZ ;  /* 0x0000002020047810 */ /* 0x014fe20007ffe0ff */
[----:B------:R-:W-:Y:S01]  /*2c40*/  BSSY B0, `(.L_x_21) ;  /* 0x000002f000007945 */ /* 0x000fe20003800000 */
[----:B------:R-:W-:-:S02]  /*2c50*/  IMAD.MOV.U32 R13, RZ, RZ, 0x20 ;  /* 0x00000020ff0d7424 */ /* 0x000fc400078e00ff */
[----:B------:R-:W-:-:S13]  /*2c60*/  ISETP.GE.AND P0, PT, R4, UR11, PT ;  /* 0x0000000b04007c0c */ /* 0x000fda000bf06270 */
[----:B------:R2:W-:Y:S04]  /*2c70*/  @P0 STS.128 [R237+0x9000], RZ ;  /* 0x009000ffed000388 */ /* 0x0005e80000000c00 */
[----:B------:R2:W-:Y:S04]  /*2c80*/  @P0 STS.128 [R237+0xb000], RZ ;  /* 0x00b000ffed000388 */ /* 0x0005e80000000c00 */
[----:B------:R2:W-:Y:S04]  /*2c90*/  @P0 STS.128 [R237+0xd000], RZ ;  /* 0x00d000ffed000388 */ /* 0x0005e80000000c00 */
[----:B------:R2:W-:Y:S01]  /*2ca0*/  @P0 STS.128 [R237+0xf000], RZ ;  /* 0x00f000ffed000388 */ /* 0x0005e20000000c00 */
[----:B------:R-:W-:Y:S05]  /*2cb0*/  @P0 BRA `(.L_x_22) ;  /* 0x0000027000000947 */ /* 0x000fea0003800000 */
[C---:B------:R-:W-:Y:S01]  /*2cc0*/  IMAD.WIDE.U32 R4, R13.reuse, c[0x0][0x370], RZ ;  /* 0x0000dc000d047a25 */ /* 0x040fe200078e00ff */
[----:B------:R-:W-:Y:S01]  /*2cd0*/  P2R R12, PR, RZ, 0x1 ;  /* 0x00000001ff0c7803 */ /* 0x000fe20000000000 */
[----:B------:R4:W-:Y:S02]  /*2ce0*/  @P3 STS.128 [R237+0x9000], RZ ;  /* 0x009000ffed003388 */ /* 0x0009e40000000c00 */
[----:B------:R-:W-:Y:S01]  /*2cf0*/  IMAD R7, R13, c[0x0][0x374], RZ ;  /* 0x0000dd000d077a24 */ /* 0x000fe200078e02ff */
[----:B------:R-:W-:Y:S01]  /*2d00*/  IADD3 R4, P0, R6, R4, RZ ;  /* 0x0000000406047210 */ /* 0x000fe20007f1e0ff */
[----:B------:R-:W-:-:S03]  /*2d10*/  @!P3 IMAD.MOV.U32 R6, RZ, RZ, c[0x0][0x370] ;  /* 0x0000dc00ff06b624 */ /* 0x000fc600078e00ff */
[----:B------:R-:W-:Y:S01]  /*2d20*/  IADD3.X R5, R21, R5, R7, P0, !PT ;  /* 0x0000000515057210 */ /* 0x000fe200007fe407 */
[----:B------:R-:W-:Y:S01]  /*2d30*/  @!P3 IMAD.MOV.U32 R7, RZ, RZ, c[0x0][0x374] ;  /* 0x0000dd00ff07b624 */ /* 0x000fe200078e00ff */
[----:B------:R-:W-:-:S04]  /*2d40*/  @!P3 LEA R10, P0, R6, R241, 0x6 ;  /* 0x000000f1060ab211 */ /* 0x000fc800078030ff */
[----:B------:R-:W-:Y:S02]  /*2d50*/  @!P3 LEA.HI.X R11, R6, R243, R7, 0x6, P0 ;  /* 0x000000f3060bb211 */ /* 0x000fe400000f3407 */
[----:B------:R-:W-:-:S03]  /*2d60*/  @!P5 LEA R8, P0, R4, c[0x0][0x330], 0x1 ;  /* 0x0000cc000408da11 */ /* 0x000fc600078008ff */
[----:B------:R-:W-:Y:S01]  /*2d70*/  @!PT LDS RZ, [RZ] ;  /* 0x00000000fffff984 */ /* 0x000fe20000000800 */
[----:B------:R-:W-:Y:S01]  /*2d80*/  @!PT LDS RZ, [RZ] ;  /* 0x00000000fffff984 */ /* 0x000fe20000000800 */
[----:B------:R-:W-:Y:S01]  /*2d90*/  @!PT LDS RZ, [RZ] ;  /* 0x00000000fffff984 */ /* 0x000fe20000000800 */
[----:B------:R4:W-:Y:S01]  /*2da0*/  @!P3 LDGSTS.E.BYPASS.LTC128B.128 [R237+0x9000], [R10.64] ;  /* 0x090000000aedbfae */ /* 0x0009e2000b901d44 */
[C-C-:B------:R-:W-:Y:S02]  /*2db0*/  @!P5 LEA.HI.X R9, R4.reuse, c[0x0][0x334], R5.reuse, 0x1, P0 ;  /* 0x0000cd000409da11 */ /* 0x140fe400000f0c05 */
[C---:B------:R-:W-:Y:S01]  /*2dc0*/  @!P4 LEA R6, P0, R4.reuse, c[0x0][0x330], 0x1 ;  /* 0x0000cc000406ca11 */ /* 0x040fe200078008ff */
[----:B------:R4:W-:Y:S03]  /*2dd0*/  @P5 STS.128 [R237+0xb000], RZ ;  /* 0x00b000ffed005388 */ /* 0x0009e60000000c00 */
[----:B------:R-:W-:Y:S01]  /*2de0*/  @!P4 LEA.HI.X R7, R4, c[0x0][0x334], R5, 0x1, P0 ;  /* 0x0000cd000407ca11 */ /* 0x000fe200000f0c05 */
[----:B------:R-:W-:Y:S01]  /*2df0*/  @!PT LDS RZ, [RZ] ;  /* 0x00000000fffff984 */ /* 0x000fe20000000800 */
[----:B------:R-:W-:Y:S01]  /*2e00*/  @!PT LDS RZ, [RZ] ;  /* 0x00000000fffff984 */ /* 0x000fe20000000800 */
[----:B------:R-:W-:Y:S01]  /*2e10*/  @!PT LDS RZ, [RZ] ;  /* 0x00000000fffff984 */ /* 0x000fe20000000800 */
[----:B------:R4:W-:Y:S01]  /*2e20*/  @!P5 LDGSTS.E.BYPASS.LTC128B.128 [R237+0xb000], [R8.64+0x80] ;  /* 0x0b00008008eddfae */ /* 0x0009e2000b901d44 */
[----:B------:R-:W-:-:S03]  /*2e30*/  ISETP.NE.AND P0, PT, R12, RZ, PT ;  /* 0x000000ff0c00720c */ /* 0x000fc60003f05270 */
[----:B------:R4:W-:Y:S04]  /*2e40*/  @P4 STS.128 [R237+0xd000], RZ ;  /* 0x00d000ffed004388 */ /* 0x0009e80000000c00 */
[----:B------:R-:W-:Y:S01]  /*2e50*/  @!PT LDS RZ, [RZ] ;  /* 0x00000000fffff984 */ /* 0x000fe20000000800 */
[----:B------:R-:W-:Y:S01]  /*2e60*/  @!PT LDS RZ, [RZ] ;  /* 0x00000000fffff984 */ /* 0x000fe20000000800 */
[----:B------:R-:W-:Y:S01]  /*2e70*/  @!PT LDS RZ, [RZ] ;  /* 0x00000000fffff984 */ /* 0x000fe20000000800 */
[----:B------:R4:W-:Y:S04]  /*2e80*/  @!P4 LDGSTS.E.BYPASS.LTC128B.128 [R237+0xd000], [R6.64+0x100] ;  /* 0x0d00010006edcfae */ /* 0x0009e8000b901d44 */
[----:B------:R4:W-:Y:S01]  /*2e90*/  @P6 STS.128 [R237+0xf000], RZ ;  /* 0x00f000ffed006388 */ /* 0x0009e20000000c00 */
[----:B------:R-:W-:Y:S05]  /*2ea0*/  @P6 BRA `(.L_x_22) ;  /* 0x0000008000006947 */ /* 0x000fea0003800000 */
[----:B----4-:R-:W-:Y:S02]  /*2eb0*/  P2R R8, PR, RZ, 0x1 ;  /* 0x00000001ff087803 */ /* 0x010fe40000000000 */
[----:B------:R-:W-:-:S04]  /*2ec0*/  LEA R6, P0, R4, c[0x0][0x330], 0x1 ;  /* 0x0000cc0004067a11 */ /* 0x000fc800078008ff */
[----:B------:R-:W-:Y:S02]  /*2ed0*/  LEA.HI.X R7, R4, c[0x0][0x334], R5, 0x1, P0 ;  /* 0x0000cd0004077a11 */ /* 0x000fe400000f0c05 */
[----:B------:R-:W-:-:S03]  /*2ee0*/  ISETP.NE.AND P0, PT, R8, RZ, PT ;  /* 0x000000ff0800720c */ /* 0x000fc60003f05270 */
[----:B------:R-:W-:Y:S01]  /*2ef0*/  @!PT LDS RZ, [RZ] ;  /* 0x00000000fffff984 */ /* 0x000fe20000000800 */
[----:B------:R-:W-:Y:S01]  /*2f00*/  @!PT LDS RZ, [RZ] ;  /* 0x00000000fffff984 */ /* 0x000fe20000000800 */
[----:B------:R-:W-:Y:S01]  /*2f10*/  @!PT LDS RZ, [RZ] ;  /* 0x00000000fffff984 */ /* 0x000fe20000000800 */
[----:B------:R4:W-:Y:S05]  /*2f20*/  LDGSTS.E.BYPASS.LTC128B.128 [R237+0xf000], [R6.64+0x180] ;  /* 0x0f00018006ed7fae */ /* 0x0009ea000b901d44 */
.L_x_22:
[----:B------:R-:W-:Y:S05]  /*2f30*/  BSYNC B0 ;  /* 0x0000000000007941 */ /* 0x000fea0003800000 */
.L_x_21:
[----:B------:R1:W-:Y:S01]  /*2f40*/  @P1 STS.128 [R237], RZ ;  /* 0x000000ffed001388 */ /* 0x0003e20000000c00 */
[----:B------:R-:W-:Y:S03]  /*2f50*/  BSSY B0, `(.L_x_23) ;  /* 0x0000027000007945 */ /* 0x000fe60003800000 */
[----:B------:R1:W-:Y:S04]  /*2f60*/  @P1 STS.128 [R237+0x2000], RZ ;  /* 0x002000ffed001388 */ /* 0x0003e80000000c00 */
[----:B------:R1:W-:Y:S04]  /*2f70*/  @P1 STS.128 [R237+0x4000], RZ ;  /* 0x004000ffed001388 */ /* 0x0003e80000000c00 */
[----:B------:R1:W-:Y:S01]  /*2f80*/  @P1 STS.128 [R237+0x6000], RZ ;  /* 0x006000ffed001388 */ /* 0x0003e20000000c00 */
[----:B------:R-:W-:Y:S05]  /*2f90*/  @P1 BRA `(.L_x_24) ;  /* 0x0000022000001947 */ /* 0x000fea0003800000 */
[----:B------:R-:W-:Y:S01]  /*2fa0*/  MOV R4, UR28 ;  /* 0x0000001c00047c02 */ /* 0x000fe20008000f00 */
[----:B----4-:R-:W-:Y:S01]  /*2fb0*/  IMAD.MOV.U32 R8, RZ, RZ, 0x2 ;  /* 0x00000002ff087424 */ /* 0x010fe200078e00ff */
[----:B------:R-:W-:Y:S01]  /*2fc0*/  MOV R5, UR25 ;  /* 0x0000001900057c02 */ /* 0x000fe20008000f00 */
[----:B------:R4:W-:Y:S01]  /*2fd0*/  @P3 STS.128 [R237], RZ ;  /* 0x000000ffed003388 */ /* 0x0009e20000000c00 */
[----:B------:R-:W-:Y:S01]  /*2fe0*/  MOV R6, UR33 ;  /* 0x0000002100067c02 */ /* 0x000fe20008000f00 */
[----:B------:R-:W-:-:S04]  /*2ff0*/  IMAD.WIDE R8, R244, R8, c[0x0][0x160] ;  /* 0x00005800f4087625 */ /* 0x000fc800078e0208 */
[----:B------:R-:W-:-:S04]  /*3000*/  IMAD.WIDE.U32 R4, R19, c[0x0][0x190], R4 ;  /* 0x0000640013047a25 */ /* 0x000fc800078e0004 */
[----:B------:R-:W-:-:S04]  /*3010*/  IMAD.IADD R5, R27, 0x1, R5 ;  /* 0x000000011b057824 */ /* 0x000fc800078e0205 */
[----:B------:R-:W-:-:S05]  /*3020*/  IMAD.WIDE.U32 R6, R6, c[0x0][0x1a8], R4 ;  /* 0x00006a0006067a25 */ /* 0x000fca00078e0004 */
[----:B------:R-:W-:Y:S01]  /*3030*/  IADD3 R5, R7, UR14, RZ ;  /* 0x0000000e07057c10 */ /* 0x000fe2000fffe0ff */
[----:B------:R-:W-:Y:S01]  /*3040*/  @!P3 IMAD.MOV.U32 R7, RZ, RZ, R242 ;  /* 0x000000ffff07b224 */ /* 0x000fe200078e00f2 */
[----:B------:R-:W-:-:S04]  /*3050*/  LEA R4, P1, R6, R8, 0x1 ;  /* 0x0000000806047211 */ /* 0x000fc800078208ff */
[----:B------:R-:W-:Y:S02]  /*3060*/  LEA.HI.X R5, R6, R9, R5, 0x1, P1 ;  /* 0x0000000906057211 */ /* 0x000fe400008f0c05 */
[----:B------:R-:W-:-:S05]  /*3070*/  @!P3 MOV R6, R240 ;  /* 0x000000f00006b202 */ /* 0x000fca0000000f00 */
[----:B------:R-:W-:Y:S01]  /*3080*/  @!PT LDS RZ, [RZ] ;  /* 0x00000000fffff984 */ /* 0x000fe20000000800 */
[----:B------:R-:W-:Y:S01]  /*3090*/  @!PT LDS RZ, [RZ] ;  /* 0x00000000fffff984 */ /* 0x000fe20000000800 */
[----:B------:R-:W-:Y:S01]  /*30a0*/  @!PT LDS RZ, [RZ] ;  /* 0x00000000fffff984 */ /* 0x000fe20000000800 */
[----:B------:R4:W-:Y:S04]  /*30b0*/  @!P3 LDGSTS.E.BYPASS.LTC128B.128 [R237], [R6.64] ;  /* 0x0000000006edbfae */ /* 0x0009e8000b901d44 */
        /* <DEDUP_REMOVED lines=16> */
.L_x_24:
[----:B------:R-:W-:Y:S05]  /*31c0*/  BSYNC B0 ;  /* 0x0000000000007941 */ /* 0x000fea0003800000 */
.L_x_23:
[----:B------:R1:W-:Y:S01]  /*31d0*/  @P0 STS.128 [R237+0x1000], RZ ;  /* 0x001000ffed000388 */ /* 0x0003e20000000c00 */
[----:B------:R-:W-:Y:S03]  /*31e0*/  BSSY B0, `(.L_x_25) ;  /* 0x0000028000007945 */ /* 0x000fe60003800000 */
[----:B------:R1:W-:Y:S04]  /*31f0*/  @P0 STS.128 [R237+0x3000], RZ ;  /* 0x003000ffed000388 */ /* 0x0003e80000000c00 */
[----:B------:R1:W-:Y:S04]  /*3200*/  @P0 STS.128 [R237+0x5000], RZ ;  /* 0x005000ffed000388 */ /* 0x0003e80000000c00 */
[----:B------:R1:W-:Y:S01]  /*3210*/  @P0 STS.128 [R237+0x7000], RZ ;  /* 0x007000ffed000388 */ /* 0x0003e20000000c00 */
[----:B------:R-:W-:Y:S05]  /*3220*/  @P0 BRA `(.L_x_26) ;  /* 0x0000023000000947 */ /* 0x000fea0003800000 */
[C---:B-1--4-:R-:W-:Y:S01]  /*3230*/  IMAD.WIDE.U32 R4, R13.reuse, c[0x0][0x190], RZ ;  /* 0x000064000d047a25 */ /* 0x052fe200078e00ff */
[----:B------:R1:W-:Y:S03]  /*3240*/  @P3 STS.128 [R237+0x1000], RZ ;  /* 0x001000ffed003388 */ /* 0x0003e60000000c00 */
[----:B------:R-:W-:Y:S01]  /*3250*/  @!P3 IMAD.MOV.U32 R7, RZ, RZ, c[0x0][0x190] ;  /* 0x00006400ff07b624 */ /* 0x000fe200078e00ff */
[----:B------:R-:W-:Y:S01]  /*3260*/  IADD3 R4, P1, R16, R4, RZ ;  /* 0x0000000410047210 */ /* 0x000fe20007f3e0ff */
[----:B------:R-:W-:-:S02]  /*3270*/  IMAD R13, R13, c[0x0][0x194], RZ ;  /* 0x000065000d0d7a24 */ /* 0x000fc400078e02ff */
[----:B------:R-:W-:Y:S01]  /*3280*/  @!P3 IMAD.MOV.U32 R6, RZ, RZ, c[0x0][0x194] ;  /* 0x00006500ff06b624 */ /* 0x000fe200078e00ff */
[C---:B------:R-:W-:Y:S02]  /*3290*/  @!P3 LEA R10, P0, R7.reuse, R240, 0x6 ;  /* 0x000000f0070ab211 */ /* 0x040fe400078030ff */
[----:B------:R-:W-:Y:S02]  /*32a0*/  IADD3.X R5, R26, R5, R13, P1, !PT ;  /* 0x000000051a057210 */ /* 0x000fe40000ffe40d */
[C---:B------:R-:W-:Y:S02]  /*32b0*/  @!P5 LEA R8, P1, R4.reuse, c[0x0][0x160], 0x1 ;  /* 0x000058000408da11 */ /* 0x040fe400078208ff */
[----:B------:R-:W-:Y:S02]  /*32c0*/  @!P3 LEA.HI.X R11, R7, R242, R6, 0x6, P0 ;  /* 0x000000f2070bb211 */ /* 0x000fe400000f3406 */
[C---:B------:R-:W-:Y:S02]  /*32d0*/  @!P4 LEA R6, P0, R4.reuse, c[0x0][0x160], 0x1 ;  /* 0x000058000406ca11 */ /* 0x040fe400078008ff */
[C-C-:B------:R-:W-:Y:S01]  /*32e0*/  @!P5 LEA.HI.X R9, R4.reuse, c[0x0][0x164], R5.reuse, 0x1, P1 ;  /* 0x000059000409da11 */ /* 0x140fe200008f0c05 */
[----:B------:R-:W-:Y:S01]  /*32f0*/  @!PT LDS RZ, [RZ] ;  /* 0x00000000fffff984 */ /* 0x000fe20000000800 */
[----:B------:R-:W-:Y:S01]  /*3300*/  @!PT LDS RZ, [RZ] ;  /* 0x00000000fffff984 */ /* 0x000fe20000000800 */
[----:B------:R-:W-:Y:S01]  /*3310*/  @!PT LDS RZ, [RZ] ;  /* 0x00000000fffff984 */ /* 0x000fe20000000800 */
[----:B------:R1:W-:Y:S01]  /*3320*/  @!P3 LDGSTS.E.BYPASS.LTC128B.128 [R237+0x1000], [R10.64] ;  /* 0x010000000aedbfae */ /* 0x0003e2000b901d44 */
[----:B------:R-:W-:-:S03]  /*3330*/  @!P4 LEA.HI.X R7, R4, c[0x0][0x164], R5, 0x1, P0 ;  /* 0x000059000407ca11 */ /* 0x000fc600000f0c05 */
        /* <DEDUP_REMOVED lines=12> */
[----:B-1----:R-:W-:-:S04]  /*3400*/  LEA R6, P0, R4, c[0x0][0x160], 0x1 ;  /* 0x0000580004067a11 */ /* 0x002fc800078008ff */
[----:B------:R-:W-:-:S05]  /*3410*/  LEA.HI.X R7, R4, c[0x0][0x164], R5, 0x1, P0 ;  /* 0x0000590004077a11 */ /* 0x000fca00000f0c05 */
[----:B------:R-:W-:Y:S01]  /*3420*/  @!PT LDS RZ, [RZ] ;  /* 0x00000000fffff984 */ /* 0x000fe20000000800 */
[----:B------:R-:W-:Y:S01]  /*3430*/  @!PT LDS RZ, [RZ] ;  /* 0x00000000fffff984 */ /* 0x000fe20000000800 */
[----:B------:R-:W-:Y:S01]  /*3440*/  @!PT LDS RZ, [RZ] ;  /* 0x00000000fffff984 */ /* 0x000fe20000000800 */
[----:B------:R1:W-:Y:S04]  /*3450*/  LDGSTS.E.BYPASS.LTC128B.128 [R237+0x7000], [R6.64+0x180] ;  /* 0x0700018006ed7fae */ /* 0x0003e8000b901d44 */
.L_x_26:
[----:B------:R-:W-:Y:S05]  /*3460*/  BSYNC B0 ;  /* 0x0000000000007941 */ /* 0x000fea0003800000 */
.L_x_25:
[----:B--2---:R-:W2:Y:S01]  /*3470*/  LDL R16, [R1+0xc] ;  /* 0x00000c0001107983 */ /* 0x004ea20000100800 */
[----:B------:R-:W-:Y:S02]  /*3480*/  IMAD.MOV.U32 R245, RZ, RZ, 0x7f800000 ;  /* 0x7f800000fff57424 */ /* 0x000fe400078e00ff */
[----:B------:R-:W-:Y:S01]  /*3490*/  IMAD.MOV.U32 R246, RZ, RZ, 0x7f800000 ;  /* 0x7f800000fff67424 */ /* 0x000fe200078e00ff */
[----:B-12-4-:R-:W-:Y:S01]  /*34a0*/  SHF.R.S32.HI R4, RZ, 0x1f, R16 ;  /* 0x0000001fff047819 */ /* 0x016fe20000011410 */
[C---:B------:R-:W-:Y:S01]  /*34b0*/  IMAD.SHL.U32 R248, R16.reuse, 0x4, RZ ;  /* 0x0000000410f87824 */ /* 0x040fe200078e00ff */
[C---:B------:R-:W-:Y:S02]  /*34c0*/  IADD3 R6, R16.reuse, 0x8, RZ ;  /* 0x0000000810067810 */ /* 0x040fe40007ffe0ff */
[----:B------:R-:W-:Y:S02]  /*34d0*/  SHF.L.U64.HI R247, R16, 0x2, R4 ;  /* 0x0000000210f77819 */ /* 0x000fe40000010204 */
[----:B------:R-:W-:-:S02]  /*34e0*/  IADD3 R4, P0, R248, UR8, RZ ;  /* 0x00000008f8047c10 */ /* 0x000fc4000ff1e0ff */
[----:B------:R-:W-:Y:S02]  /*34f0*/  ISETP.GE.AND P1, PT, R16, UR11, PT ;  /* 0x0000000b10007c0c */ /* 0x000fe4000bf26270 */
[----:B------:R-:W-:Y:S02]  /*3500*/  IADD3.X R5, R247, UR7, RZ, P0, !PT ;  /* 0x00000007f7057c10 */ /* 0x000fe400087fe4ff */
[----:B------:R-:W-:-:S09]  /*3510*/  ISETP.GE.AND P0, PT, R6, UR11, PT ;  /* 0x0000000b06007c0c */ /* 0x000fd2000bf06270 */
[----:B------:R1:W5:Y:S04]  /*3520*/  @!P1 LDG.E R245, [R4.64] ;  /* 0x0000000404f59981 */ /* 0x000368000c1e1900 */
[----:B------:R1:W5:Y:S01]  /*3530*/  @!P0 LDG.E R246, [R4.64+0x20] ;  /* 0x0000200404f68981 */ /* 0x000362000c1e1900 */
[----:B------:R-:W-:Y:S03]  /*3540*/  BSSY B0, `(.L_x_27) ;  /* 0x0000038000007945 */ /* 0x000fe60003800000 */
[----:B------:R1:W-:Y:S04]  /*3550*/  @P2 STS.128 [R237+0x10000], RZ ;  /* 0x010000ffed002388 */ /* 0x0003e80000000c00 */
[----:B------:R1:W-:Y:S04]  /*3560*/  @P2 STS.128 [R237+0x11000], RZ ;  /* 0x011000ffed002388 */ /* 0x0003e80000000c00 */
[----:B------:R1:W-:Y:S04]  /*3570*/  @P2 STS.128 [R237+0x12000], RZ ;  /* 0x012000ffed002388 */ /* 0x0003e80000000c00 */
[----:B------:R1:W-:Y:S01]  /*3580*/  @P2 STS.128 [R237+0x13000], RZ ;  /* 0x013000ffed002388 */ /* 0x0003e20000000c00 */
[----:B------:R-:W-:Y:S05]  /*3590*/  @P2 BRA `(.L_x_28) ;  /* 0x0000032000002947 */ /* 0x000fea0003800000 */
[----:B-1----:R-:W-:Y:S01]  /*35a0*/  IMAD.U32 R4, RZ, RZ, UR16 ;  /* 0x00000010ff047e24 */ /* 0x002fe2000f8e00ff */
[----:B------:R-:W-:-:S02]  /*35b0*/  IADD3 R6, P0, R32, UR16, RZ ;  /* 0x0000001020067c10 */ /* 0x000fc4000ff1e0ff */
[----:B------:R-:W-:Y:S02]  /*35c0*/  LOP3.LUT R8, R20, 0x1, RZ, 0xc0, !PT ;  /* 0x0000000114087812 */ /* 0x000fe400078ec0ff */
[----:B------:R-:W-:Y:S01]  /*35d0*/  LEA.HI.X.SX32 R7, R4, R29, 0x1, P0 ;  /* 0x0000001d04077211 */ /* 0x000fe200000f0eff */
[----:B------:R-:W-:Y:S01]  /*35e0*/  IMAD.WIDE.U32 R4, R6, c[0x0][0x198], R30 ;  /* 0x0000660006047a25 */ /* 0x000fe200078e001e */
[----:B------:R-:W-:Y:S02]  /*35f0*/  P2R R14, PR, RZ, 0x8 ;  /* 0x00000008ff0e7803 */ /* 0x000fe40000000000 */
[----:B------:R-:W-:Y:S01]  /*3600*/  ISETP.NE.U32.AND P3, PT, R8, 0x1, PT ;  /* 0x000000010800780c */ /* 0x000fe20003f65070 */
[----:B------:R-:W-:Y:S01]  /*3610*/  IMAD R7, R7, c[0x0][0x198], RZ ;  /* 0x0000660007077a24 */ /* 0x000fe200078e02ff */
[----:B------:R-:W-:Y:S01]  /*3620*/  IADD3 R4, P0, R4, UR29, RZ ;  /* 0x0000001d04047c10 */ /* 0x000fe2000ff1e0ff */
[----:B------:R-:W-:Y:S01]  /*3630*/  IMAD R8, R28, c[0x0][0x1b0], RZ ;  /* 0x00006c001c087a24 */ /* 0x000fe200078e02ff */
[----:B------:R-:W-:Y:S01]  /*3640*/  P2R R15, PR, RZ, 0x10 ;  /* 0x00000010ff0f7803 */ /* 0x000fe20000000000 */
[----:B------:R-:W-:Y:S01]  /*3650*/  IMAD R7, R6, c[0x0][0x19c], R7 ;  /* 0x0000670006077a24 */ /* 0x000fe200078e0207 */
[----:B------:R-:W-:-:S04]  /*3660*/  LOP3.LUT R6, R20, 0xff, RZ, 0xc0, !PT ;  /* 0x000000ff14067812 */ /* 0x000fc800078ec0ff */
[----:B------:R-:W-:Y:S01]  /*3670*/  IADD3.X R5, R5, UR31, R7, P0, !PT ;  /* 0x0000001f05057c10 */ /* 0x000fe200087fe407 */
[----:B------:R-:W-:Y:S01]  /*3680*/  IMAD R7, R18, c[0x0][0x1b4], R8 ;  /* 0x00006d0012077a24 */ /* 0x000fe200078e0208 */
[C---:B------:R-:W-:Y:S02]  /*3690*/  LOP3.LUT P2, RZ, R6.reuse, 0x2, RZ, 0xc0, !PT ;  /* 0x0000000206ff7812 */ /* 0x040fe4000784c0ff */
[----:B------:R-:W-:Y:S01]  /*36a0*/  LOP3.LUT P1, RZ, R6, 0x4, RZ, 0xc0, !PT ;  /* 0x0000000406ff7812 */ /* 0x000fe2000782c0ff */
[----:B------:R-:W-:-:S04]  /*36b0*/  IMAD.WIDE.U32 R4, R18, c[0x0][0x1b0], R4 ;  /* 0x00006c0012047a25 */ /* 0x000fc800078e0004 */
[----:B------:R-:W-:Y:S01]  /*36c0*/  IMAD.IADD R7, R5, 0x1, R7 ;  /* 0x0000000105077824 */ /* 0x000fe200078e0207 */
[----:B------:R-:W-:-:S04]  /*36d0*/  @!P3 LEA R12, P0, R4, c[0x0][0x168], 0x1 ;  /* 0x00005a00040cba11 */ /* 0x000fc800078008ff */
[C---:B------:R-:W-:Y:S02]  /*36e0*/  @!P3 LEA.HI.X R13, R4.reuse, c[0x0][0x16c], R7, 0x1, P0 ;  /* 0x00005b00040dba11 */ /* 0x040fe400000f0c07 */
[----:B------:R-:W-:-:S03]  /*36f0*/  @P2 LEA R10, P0, R4, c[0x0][0x168], 0x1 ;  /* 0x00005a00040a2a11 */ /* 0x000fc600078008ff */
[----:B------:R-:W-:Y:S01]  /*3700*/  @!PT LDS RZ, [RZ] ;  /* 0x00000000fffff984 */ /* 0x000fe20000000800 */
[----:B------:R-:W-:Y:S01]  /*3710*/  @!PT LDS RZ, [RZ] ;  /* 0x00000000fffff984 */ /* 0x000fe20000000800 */
[----:B------:R-:W-:Y:S01]  /*3720*/  @!PT LDS RZ, [RZ] ;  /* 0x00000000fffff984 */ /* 0x000fe20000000800 */
[----:B------:R1:W-:Y:S01]  /*3730*/  @!P3 LDGSTS.E.BYPASS.LTC128B.128 [R237+0x10000], [R12.64] ;  /* 0x100000000cedbfae */ /* 0x0003e2000b901d44 */
[C-C-:B------:R-:W-:Y:S02]  /*3740*/  @P2 LEA.HI.X R11, R4.reuse, c[0x0][0x16c], R7.reuse, 0x1, P0 ;  /* 0x00005b00040b2a11 */ /* 0x140fe400000f0c07 */
[----:B------:R-:W-:Y:S01]  /*3750*/  @P1 LEA R8, P0, R4, c[0x0][0x168], 0x1 ;  /* 0x00005a0004081a11 */ /* 0x000fe200078008ff */
[----:B------:R1:W-:Y:S01]  /*3760*/  @P3 STS.128 [R237+0x10000], RZ ;  /* 0x010000ffed003388 */ /* 0x0003e20000000c00 */
[----:B------:R-:W-:Y:S02]  /*3770*/  ISETP.NE.AND P3, PT, R14, RZ, PT ;  /* 0x000000ff0e00720c */ /* 0x000fe40003f65270 */
[----:B------:R-:W-:Y:S01]  /*3780*/  @P1 LEA.HI.X R9, R4, c[0x0][0x16c], R7, 0x1, P0 ;  /* 0x00005b0004091a11 */ /* 0x000fe200000f0c07 */
[----:B------:R-:W-:Y:S01]  /*3790*/  @!PT LDS RZ, [RZ] ;  /* 0x00000000fffff984 */ /* 0x000fe20000000800 */
[----:B------:R-:W-:Y:S01]  /*37a0*/  @!PT LDS RZ, [RZ] ;  /* 0x00000000fffff984 */ /* 0x000fe20000000800 */
[----:B------:R-:W-:Y:S01]  /*37b0*/  @!PT LDS RZ, [RZ] ;  /* 0x00000000fffff984 */ /* 0x000fe20000000800 */
[----:B------:R1:W-:Y:S01]  /*37c0*/  @P2 LDGSTS.E.BYPASS.LTC128B.128 [R237+0x11000], [R10.64+0x80] ;  /* 0x110000800aed2fae */ /* 0x0003e2000b901d44 */
[----:B------:R-:W-:-:S03]  /*37d0*/  LOP3.LUT P0, RZ, R6, 0x8, RZ, 0xc0, !PT ;  /* 0x0000000806ff7812 */ /* 0x000fc6000780c0ff */
[----:B------:R1:W-:Y:S04]  /*37e0*/  @!P2 STS.128 [R237+0x11000], RZ ;  /* 0x011000ffed00a388 */ /* 0x0003e80000000c00 */
[----:B------:R-:W-:Y:S01]  /*37f0*/  @!PT LDS RZ, [RZ] ;  /* 0x00000000fffff984 */ /* 0x000fe20000000800 */
[----:B------:R-:W-:Y:S01]  /*3800*/  @!PT LDS RZ, [RZ] ;  /* 0x00000000fffff984 */ /* 0x000fe20000000800 */
[----:B------:R-:W-:Y:S01]  /*3810*/  @!PT LDS RZ, [RZ] ;  /* 0x00000000fffff984 */ /* 0x000fe20000000800 */
[----:B------:R1:W-:Y:S04]  /*3820*/  @P1 LDGSTS.E.BYPASS.LTC128B.128 [R237+0x12000], [R8.64+0x100] ;  /* 0x1200010008ed1fae */ /* 0x0003e8000b901d44 */
[----:B------:R1:W-:Y:S02]  /*3830*/  @!P1 STS.128 [R237+0x12000], RZ ;  /* 0x012000ffed009388 */ /* 0x0003e40000000c00 */
        /* <DEDUP_REMOVED lines=8> */
.L_x_28:
[----:B------:R-:W-:Y:S05]  /*38c0*/  BSYNC B0 ;  /* 0x0000000000007941 */ /* 0x000fea0003800000 */
.L_x_27:
[----:B------:R-:W0:Y:S01]  /*38d0*/  LDGDEPBAR ;  /* 0x00000000000079af */ /* 0x000e220000000000 */
[----:B-1----:R-:W-:Y:S01]  /*38e0*/  IMAD.U32 R4, RZ, RZ, UR24 ;  /* 0x00000018ff047e24 */ /* 0x002fe2000f8e00ff */
[----:B------:R-:W-:Y:S01]  /*38f0*/  IADD3 R5, R16, 0x1, RZ ;  /* 0x0000000110057810 */ /* 0x000fe20007ffe0ff */
[----:B------:R-:W-:Y:S01]  /*3900*/  UIADD3 UR15, UR24, 0x20, UR16 ;  /* 0x00000020180f7890 */ /* 0x000fe2000fffe010 */
[----:B------:R-:W-:Y:S01]  /*3910*/  CS2R R126, SRZ ;  /* 0x00000000007e7805 */ /* 0x000fe2000001ff00 */
[----:B------:R-:W-:Y:S01]  /*3920*/  CS2R R124, SRZ ;  /* 0x00000000007c7805 */ /* 0x000fe2000001ff00 */
[----:B------:R-:W-:Y:S01]  /*3930*/  IADD3 R4, R5, UR17, -R4 ;  /* 0x0000001105047c10 */ /* 0x000fe2000fffe804 */
[----:B------:R-:W-:Y:S01]  /*3940*/  CS2R R130, SRZ ;  /* 0x0000000000827805 */ /* 0x000fe2000001ff00 */
[----:B------:R-:W-:Y:S01]  /*3950*/  CS2R R128, SRZ ;  /* 0x0000000000807805 */ /* 0x000fe2000001ff00 */
[----:B------:R-:W-:Y:S01]  /*3960*/  CS2R R122, SRZ ;  /* 0x00000000007a7805 */ /* 0x000fe2000001ff00 */
[----:B------:R-:W-:Y:S01]  /*3970*/  CS2R R120, SRZ ;  /* 0x0000000000787805 */ /* 0x000fe2000001ff00 */
[----:B------:R1:W-:Y:S01]  /*3980*/  STL [R1+0x4], R4 ;  /* 0x0000040401007387 */ /* 0x0003e20000100800 */
        /* <DEDUP_REMOVED lines=12> */
[----:B------:R-:W-:-:S04]  /*3a50*/  DEPBAR.LE SB0, 0x1 ;  /* 0x000080400000791a */ /* 0x000fc80000000000 */
[----:B------:R-:W-:Y:S01]  /*3a60*/  BAR.SYNC.DEFER_BLOCKING 0x0 ;  /* 0x0000000000007b1d */ /* 0x000fe20000010000 */
        /* <DEDUP_REMOVED lines=14> */
[----:B------:R-:W-:-:S02]  /*3b50*/  UIADD3 UR14, UR16, 0x20, URZ ;  /* 0x00000020100e7890 */ /* 0x000fc4000fffe03f */
[----:B------:R-:W-:Y:S01]  /*3b60*/  UIADD3 UR15, UR15, -UR17, URZ ;  /* 0x800000110f0f7290 */ /* 0x000fe2000fffe03f */
[----:B------:R1:W2:Y:S04]  /*3b70*/  LDSM.16.M88.4 R132, [R229+0x14000] ;  /* 0x01400000e584783b */ /* 0x0002a80000000200 */
[----:B------:R1:W4:Y:S04]  /*3b80*/  LDSM.16.M88.4 R136, [R230+0x14000] ;  /* 0x01400000e688783b */ /* 0x0003280000000200 */
[----:B------:R1:W3:Y:S04]  /*3b90*/  LDSM.16.M88.4 R140, [R231+0x14000] ;  /* 0x01400000e78c783b */ /* 0x0002e80000000200 */
[----:B------:R1:W1:Y:S04]  /*3ba0*/  LDSM.16.M88.4 R144, [R232+0x14000] ;  /* 0x01400000e890783b */ /* 0x0002680000000200 */
        /* <DEDUP_REMOVED lines=11> */
[----:B--234-:R1:W1:Y:S02]  /*3c60*/  LDSM.16.M88.4 R192, [R236+0x3000] ;  /* 0x00300000ecc0783b */ /* 0x01c2640000000200 */
.L_x_31:
[----:B------:R-:W0:Y:S01]  /*3c70*/  LDGDEPBAR ;  /* 0x00000000000079af */ /* 0x000e220000000000 */
[----:B------:R-:W-:Y:S01]  /*3c80*/  USHF.L.U32 UR11, UR6, 0x6, URZ ;  /* 0x00000006060b7899 */ /* 0x000fe2000800063f */
[----:B-----5:R-:W-:Y:S01]  /*3c90*/  FSETP.NEU.FTZ.AND P1, PT, R245, -INF , PT ;  /* 0xff800000f500780b */ /* 0x020fe20003f3d000 */
[----:B------:R-:W-:Y:S02]  /*3ca0*/  UISETP.GT.AND UP2, UPT, UR6, UR12, UPT ;  /* 0x0000000c0600728c */ /* 0x000fe4000bf44270 */
[----:B------:R-:W2:Y:S01]  /*3cb0*/  LDL R69, [R1+0x4] ;  /* 0x0000040001457983 */ /* 0x000ea20000100800 */
[----:B------:R-:W-:Y:S04]  /*3cc0*/  UISETP.GE.AND UP0, UPT, UR11, UR15, UPT ;  /* 0x0000000f0b00728c */ /* 0x000fe8000bf06270 */
[----:B------:R-:W3:Y:S01]  /*3cd0*/  LDL R68, [R1+0x8] ;  /* 0x0000080001447983 */ /* 0x000ee20000100800 */
[----:B------:R-:W-:Y:S06]  /*3ce0*/  UISETP.LT.AND UP0, UPT, UR14, UR17, UP0 ;  /* 0x000000110e00728c */ /* 0x000fec0008701270 */
[----:B------:R-:W-:Y:S01]  /*3cf0*/  PLOP3.LUT P0, PT, PT, PT, UP0, 0x80, 0x0 ;  /* 0x000000000000781c */ /* 0x000fe20003f0f008 */
[----:B------:R-:W-:Y:S04]  /*3d00*/  DEPBAR.LE SB0, 0x0 ;  /* 0x000080000000791a */ /* 0x000fe80000000000 */
[----:B------:R-:W-:Y:S06]  /*3d10*/  BAR.SYNC.DEFER_BLOCKING 0x0 ;  /* 0x0000000000007b1d */ /* 0x000fec0000010000 */
[----:B-1----:R-:W-:Y:S05]  /*3d20*/  LDSM.16.M88.4 R8, [R2] ;  /* 0x000000000208783b */ /* 0x002fea0000000200 */
[----:B------:R-:W4:Y:S05]  /*3d30*/  LDSM.16.M88.4 R44, [R229+0x10000] ;  /* 0x01000000e52c783b */ /* 0x000f2a0000000200 */
[----:B------:R-:W-:Y:S05]  /*3d40*/  LDSM.16.M88.4 R48, [R3] ;  /* 0x000000000330783b */ /* 0x000fea0000000200 */
[----:B------:R-:W1:Y:S05]  /*3d50*/  LDSM.16.M88.4 R52, [R230+0x10000] ;  /* 0x01000000e634783b */ /* 0x000e6a0000000200 */
[----:B------:R-:W-:Y:S05]  /*3d60*/  LDSM.16.M88.4 R56, [R228] ;  /* 0x00000000e438783b */ /* 0x000fea0000000200 */
[----:B------:R-:W1:Y:S05]  /*3d70*/  LDSM.16.M88.4 R60, [R231+0x10000] ;  /* 0x01000000e73c783b */ /* 0x000e6a0000000200 */
[----:B------:R-:W-:Y:S01]  /*3d80*/  LDSM.16.M88.4 R64, [R232+0x10000] ;  /* 0x01000000e840783b */ /* 0x000fe20000000200 */
[C---:B-1--4-:R-:W-:Y:S08]  /*3d90*/  HMMA.16816.F32.BF16 R4, R8.reuse, R44, RZ ;  /* 0x0000002c0804723c */ /* 0x052ff000000418ff */
[----:B------:R-:W-:Y:S01]  /*3da0*/  HMMA.16816.F32.BF16 R8, R8, R46, RZ ;  /* 0x0000002e0808723c */ /* 0x000fe200000418ff */
[----:B------:R-:W1:Y:S11]  /*3db0*/  LDSM.16.M88.4 R44, [R227] ;  /* 0x00000000e32c783b */ /* 0x000e760000000200 */
[----:B------:R-:W-:Y:S04]  /*3dc0*/  @!UPT UIADD3 URZ, URZ, URZ, URZ ;  /* 0x0000003f3f3ff290 */ /* 0x000fe8000fffe03f */
[C---:B------:R-:W-:Y:S08]  /*3dd0*/  HMMA.16816.F32.BF16 R4, R48.reuse, R52, R4 ;  /* 0x000000343004723c */ /* 0x040ff00000041804 */
[----:B------:R-:W-:Y:S01]  /*3de0*/  HMMA.16816.F32.BF16 R8, R48, R54, R8 ;  /* 0x000000363008723c */ /* 0x000fe20000041808 */
[----:B------:R-:W-:Y:S05]  /*3df0*/  LDSM.16.M88.4 R48, [R2+0x2000] ;  /* 0x002000000230783b */ /* 0x000fea0000000200 */
[----:B------:R-:W4:Y:S10]  /*3e00*/  LDSM.16.M88.4 R52, [R229+0x11000] ;  /* 0x01100000e534783b */ /* 0x000f340000000200 */
[C---:B------:R-:W-:Y:S08]  /*3e10*/  HMMA.16816.F32.BF16 R4, R56.reuse, R60, R4 ;  /* 0x0000003c3804723c */ /* 0x040ff00000041804 */
[----:B------:R-:W-:Y:S01]  /*3e20*/  HMMA.16816.F32.BF16 R8, R56, R62, R8 ;  /* 0x0000003e3808723c */ /* 0x000fe20000041808 */
[----:B------:R-:W-:Y:S05]  /*3e30*/  LDSM.16.M88.4 R56, [R3+0x2000] ;  /* 0x002000000338783b */ /* 0x000fea0000000200 */
[----:B------:R-:W4:Y:S10]  /*3e40*/  LDSM.16.M88.4 R60, [R230+0x11000] ;  /* 0x01100000e63c783b */ /* 0x000f340000000200 */
[C---:B-1----:R-:W-:Y:S08]  /*3e50*/  HMMA.16816.F32.BF16 R4, R44.reuse, R64, R4 ;  /* 0x000000402c04723c */ /* 0x042ff00000041804 */
[----:B------:R-:W-:Y:S01]  /*3e60*/  HMMA.16816.F32.BF16 R8, R44, R66, R8 ;  /* 0x000000422c08723c */ /* 0x000fe20000041808 */
[----:B------:R-:W-:Y:S05]  /*3e70*/  LDSM.16.M88.4 R44, [R228+0x2000] ;  /* 0x00200000e42c783b */ /* 0x000fea0000000200 */
[----:B------:R-:W1:Y:S10]  /*3e80*/  LDSM.16.M88.4 R64, [R231+0x11000] ;  /* 0x01100000e740783b */ /* 0x000e740000000200 */
[C---:B----4-:R-:W-:Y:S08]  /*3e90*/  HMMA.16816.F32.BF16 R4, R48.reuse, R52, R4 ;  /* 0x000000343004723c */ /* 0x050ff00000041804 */
        /* <DEDUP_REMOVED lines=18> */
[----:B------:R-:W2:Y:S10]  /*3fc0*/  LDSM.16.M88.4 R60, [R232+0x12000] ;  /* 0x01200000e83c783b */ /* 0x000eb40000000200 */
        /* <DEDUP_REMOVED lines=8> */
[C---:B--2---:R-:W-:Y:S08]  /*4050*/  HMMA.16816.F32.BF16 R4, R56.reuse, R60, R4 ;  /* 0x0000003c3804723c */ /* 0x044ff00000041804 */
        /* <DEDUP_REMOVED lines=8> */
[----:B------:R-:W-:Y:S07]  /*40e0*/  HMMA.16816.F32.BF16 R8, R48, R54, R8 ;  /* 0x000000363008723c */ /* 0x000fee0000041808 */
[----:B------:R-:W-:Y:S01]  /*40f0*/  @!P0 IADD3 R51, R69, UR11, RZ ;  /* 0x0000000b45338c10 */ /* 0x000fe2000fffe0ff */
[----:B------:R-:W-:Y:S01]  /*4100*/  FMUL.FTZ R49, R245, 1.4426950216293334961 ;  /* 0x3fb8aa3bf5317820 */ /* 0x000fe20000410000 */
[----:B---3--:R-:W-:Y:S03]  /*4110*/  @!P0 IADD3 R48, R68, UR16, RZ ;  /* 0x0000001044308c10 */ /* 0x008fe6000fffe0ff */
[C---:B------:R-:W-:Y:S01]  /*4120*/  @!P0 IMNMX R50, R51.reuse, UR17, PT ;  /* 0x0000001133328c17 */ /* 0x040fe2000b800200 */
[----:B------:R-:W-:Y:S01]  /*4130*/  IMAD.MOV.U32 R68, RZ, RZ, c[0x0][0x22c] ;  /* 0x00008b00ff447624 */ /* 0x000fe200078e00ff */
[----:B------:R-:W-:Y:S02]  /*4140*/  @!P0 IADD3 R51, R51, 0x8, RZ ;  /* 0x0000000833338810 */ /* 0x000fe40007ffe0ff */
[C---:B--2---:R-:W-:Y:S05]  /*4150*/  HMMA.16816.F32.BF16 R4, R56.reuse, R60, R4 ;  /* 0x0000003c3804723c */ /* 0x044fea0000041804 */
[-C--:B------:R-:W-:Y:S01]  /*4160*/  @!P0 ISETP.GE.AND P2, PT, R48, R50.reuse, PT ;  /* 0x000000323000820c */ /* 0x080fe20003f46270 */
[----:B------:R-:W-:Y:S01]  /*4170*/  IMAD R68, R68, c[0x0][0x1c0], RZ ;  /* 0x0000700044447a24 */ /* 0x000fe200078e02ff */
[----:B------:R-:W-:Y:S01]  /*4180*/  @!P0 IADD3 R52, R48, 0x1, RZ ;  /* 0x0000000130348810 */ /* 0x000fe20007ffe0ff */
[----:B------:R-:W-:Y:S04]  /*4190*/  HMMA.16816.F32.BF16 R8, R56, R62, R8 ;  /* 0x0000003e3808723c */ /* 0x000fe80000041808 */
[----:B------:R-:W-:Y:S01]  /*41a0*/  FSEL R49, R49, RZ, P1 ;  /* 0x000000ff31317208 */ /* 0x000fe20000800000 */
[----:B------:R-:W-:Y:S01]  /*41b0*/  IMAD.U32 R68, R68, -0x40, RZ ;  /* 0xffffffc044447824 */ /* 0x000fe200078e00ff */
[----:B------:R-:W-:Y:S10]  /*41c0*/  @!P0 ISETP.GE.AND P1, PT, R52, R50, PT ;  /* 0x000000323400820c */ /* 0x000ff40003f26270 */
[C---:B-1----:R-:W-:Y:S08]  /*41d0*/  HMMA.16816.F32.BF16 R4, R44.reuse, R64, R4 ;  /* 0x000000402c04723c */ /* 0x042ff00000041804 */
[----:B------:R-:W-:Y:S07]  /*41e0*/  HMMA.16816.F32.BF16 R8, R44, R66, R8 ;  /* 0x000000422c08723c */ /* 0x000fee0000041808 */
[----:B------:R-:W-:Y:S09]  /*41f0*/  @!P0 IMNMX R44, R51, UR17, PT ;  /* 0x00000011332c8c17 */ /* 0x000ff2000b800200 */
[----:B------:R-:W-:Y:S02]  /*4200*/  @!P0 FSEL R4, R4, -INF , !P2 ;  /* 0xff80000004048808 */ /* 0x000fe40005000000 */
[----:B------:R-:W-:Y:S02]  /*4210*/  @!P0 FSEL R5, R5, -INF , !P1 ;  /* 0xff80000005058808 */ /* 0x000fe40004800000 */
[----:B------:R-:W-:Y:S01]  /*4220*/  FSETP.NEU.FTZ.AND P1, PT, R246, -INF , PT ;  /* 0xff800000f600780b */ /* 0x000fe20003f3d000 */
[--C-:B------:R-:W-:Y:S01]  /*4230*/  FFMA.FTZ R4, R4, c[0x0][0x23c], -R49.reuse ;  /* 0x00008f0004047a23 */ /* 0x100fe20000010831 */
[-C--:B------:R-:W-:Y:S01]  /*4240*/  @!P0 ISETP.GE.AND P2, PT, R48, R44.reuse, PT ;  /* 0x0000002c3000820c */ /* 0x080fe20003f46270 */
[--C-:B------:R-:W-:Y:S02]  /*4250*/  FFMA.FTZ R5, R5, c[0x0][0x23c], -R49.reuse ;  /* 0x00008f0005057a23 */ /* 0x100fe40000010831 */
[----:B------:R1:W-:Y:S01]  /*4260*/  MUFU.EX2 R62, R4 ;  /* 0x00000004003e7308 */ /* 0x0003e20000000800 */
[----:B------:R-:W-:Y:S02]  /*4270*/  @!P0 FSEL R6, R6, -INF , !P2 ;  /* 0xff80000006068808 */ /* 0x000fe40005000000 */
[----:B------:R-:W-:Y:S07]  /*4280*/  PLOP3.LUT P2, PT, PT, PT, UP2, 0x80, 0x0 ;  /* 0x000000000000781c */ /* 0x000fee0003f4f028 */
[----:B------:R2:W3:Y:S01]  /*4290*/  MUFU.EX2 R59, R5 ;  /* 0x00000005003b7308 */ /* 0x0004e20000000800 */
[----:B-1----:R-:W-:Y:S05]  /*42a0*/  FMUL.FTZ R4, R246, 1.4426950216293334961 ;  /* 0x3fb8aa3bf6047820 */ /* 0x002fea0000410000 */
[----:B------:R-:W-:Y:S02]  /*42b0*/  FSEL R4, R4, RZ, P1 ;  /* 0x000000ff04047208 */ /* 0x000fe40000800000 */
[----:B------:R-:W-:Y:S02]  /*42c0*/  @!P0 ISETP.GE.AND P1, PT, R52, R44, PT ;  /* 0x0000002c3400820c */ /* 0x000fe40003f26270 */
[----:B--2---:R-:W-:Y:S01]  /*42d0*/  @!P0 IADD3 R5, R48, 0x8, RZ ;  /* 0x0000000830058810 */ /* 0x004fe20007ffe0ff */
[--C-:B------:R-:W-:Y:S01]  /*42e0*/  FFMA.FTZ R6, R6, c[0x0][0x23c], -R4.reuse ;  /* 0x00008f0006067a23 */ /* 0x100fe20000010804 */
[----:B------:R-:W-:Y:S02]  /*42f0*/  @!P0 IADD3 R48, R48, 0x9, RZ ;  /* 0x0000000930308810 */ /* 0x000fe40007ffe0ff */
[----:B------:R-:W-:Y:S01]  /*4300*/  @!P0 FSEL R7, R7, -INF , !P1 ;  /* 0xff80000007078808 */ /* 0x000fe20004800000 */
[----:B------:R-:W-:Y:S01]  /*4310*/  MUFU.EX2 R61, R6 ;  /* 0x00000006003d7308 */ /* 0x000fe20000000800 */
[-C--:B------:R-:W-:Y:S03]  /*4320*/  @!P0 ISETP.GE.AND P1, PT, R5, R50.reuse, PT ;  /* 0x000000320500820c */ /* 0x080fe60003f26270 */
[--C-:B------:R-:W-:Y:S01]  /*4330*/  FFMA.FTZ R7, R7, c[0x0][0x23c], -R4.reuse ;  /* 0x00008f0007077a23 */ /* 0x100fe20000010804 */
[----:B------:R-:W-:Y:S02]  /*4340*/  @!P0 FSEL R8, R8, -INF , !P1 ;  /* 0xff80000008088808 */ /* 0x000fe40004800000 */
[----:B------:R-:W-:Y:S03]  /*4350*/  @!P0 ISETP.GE.AND P1, PT, R48, R50, PT ;  /* 0x000000323000820c */ /* 0x000fe60003f26270 */
[----:B------:R3:W1:Y:S01]  /*4360*/  MUFU.EX2 R60, R7 ;  /* 0x00000007003c7308 */ /* 0x0006620000000800 */
[----:B------:R-:W-:Y:S01]  /*4370*/  @!P0 FSEL R9, R9, -INF , !P1 ;  /* 0xff80000009098808 */ /* 0x000fe20004800000 */
[--C-:B------:R-:W-:Y:S01]  /*4380*/  FFMA.FTZ R8, R8, c[0x0][0x23c], -R49.reuse ;  /* 0x00008f0008087a23 */ /* 0x100fe20000010831 */
[-C--:B------:R-:W-:Y:S03]  /*4390*/  @!P0 ISETP.GE.AND P1, PT, R5, R44.reuse, PT ;  /* 0x0000002c0500820c */ /* 0x080fe60003f26270 */
[----:B------:R-:W-:Y:S01]  /*43a0*/  FFMA.FTZ R49, R9, c[0x0][0x23c], -R49 ;  /* 0x00008f0009317a23 */ /* 0x000fe20000010831 */
[----:B------:R-:W-:Y:S02]  /*43b0*/  @!P0 FSEL R10, R10, -INF , !P1 ;  /* 0xff8000000a0a8808 */ /* 0x000fe40004800000 */
[----:B------:R-:W-:Y:S01]  /*43c0*/  @!P0 ISETP.GE.AND P1, PT, R48, R44, PT ;  /* 0x0000002c3000820c */ /* 0x000fe20003f26270 */
[----:B------:R-:W-:Y:S02]  /*43d0*/  MUFU.EX2 R58, R8 ;  /* 0x00000008003a7308 */ /* 0x000fe40000000800 */
[--C-:B------:R-:W-:Y:S01]  /*43e0*/  FFMA.FTZ R10, R10, c[0x0][0x23c], -R4.reuse ;  /* 0x00008f000a0a7a23 */ /* 0x100fe20000010804 */
[----:B------:R-:W-:Y:S02]  /*43f0*/  @!P0 FSEL R11, R11, -INF , !P1 ;  /* 0xff8000000b0b8808 */ /* 0x000fe40004800000 */
[----:B------:R-:W-:Y:S03]  /*4400*/  IADD3 R52, P0, R248, UR10, RZ ;  /* 0x0000000af8347c10 */ /* 0x000fe6000ff1e0ff */
[----:B------:R-:W-:Y:S01]  /*4410*/  FFMA.FTZ R4, R11, c[0x0][0x23c], -R4 ;  /* 0x00008f000b047a23 */ /* 0x000fe20000010804 */
[----:B------:R-:W-:Y:S01]  /*4420*/  IADD3.X R53, R247, UR9, RZ, P0, !PT ;  /* 0x00000009f7357c10 */ /* 0x000fe200087fe4ff */
[----:B------:R-:W2:Y:S01]  /*4430*/  MUFU.EX2 R55, R49 ;  /* 0x0000003100377308 */ /* 0x000ea20000000800 */
[----:B------:R-:W-:Y:S02]  /*4440*/  LEA R238, P0, R68, R238, 0x2 ;  /* 0x000000ee44ee7211 */ /* 0x000fe400078010ff */
[----:B---3--:R-:W-:Y:S01]  /*4450*/  F2FP.BF16.PACK_AB R7, R59, R62 ;  /* 0x0000003e3b07723e */ /* 0x008fe200000010ff */
[----:B------:R3:W4:Y:S01]  /*4460*/  LDG.E R54, [R52.64] ;  /* 0x0000000434367981 */ /* 0x000722000c1e1900 */
[----:B-1----:R-:W-:Y:S02]  /*4470*/  F2FP.BF16.PACK_AB R6, R60, R61 ;  /* 0x0000003d3c06723e */ /* 0x002fe400000010ff */
[----:B------:R-:W-:Y:S03]  /*4480*/  LEA.HI.X.SX32 R239, R68, R239, 0x2, P0 ;  /* 0x000000ef44ef7211 */ /* 0x000fe600000f16ff */
[----:B------:R-:W-:Y:S01]  /*4490*/  MUFU.EX2 R57, R10 ;  /* 0x0000000a00397308 */ /* 0x000fe20000000800 */
[----:B------:R-:W-:Y:S05]  /*44a0*/  STS [R249+0x15000], R7 ;  /* 0x01500007f9007388 */ /* 0x000fea0000000800 */
[----:B------:R-:W-:Y:S04]  /*44b0*/  STS [R252+0x15000], R6 ;  /* 0x01500006fc007388 */ /* 0x000fe80000000800 */
[----:B------:R-:W1:Y:S01]  /*44c0*/  MUFU.EX2 R56, R4 ;  /* 0x0000000400387308 */ /* 0x000e620000000800 */
[----:B--2---:R-:W-:Y:S05]  /*44d0*/  F2FP.BF16.PACK_AB R5, R55, R58 ;  /* 0x0000003a3705723e */ /* 0x004fea00000010ff */
[----:B------:R-:W-:Y:S05]  /*44e0*/  STS [R250+0x15000], R5 ;  /* 0x01500005fa007388 */ /* 0x000fea0000000800 */
[----:B---3--:R-:W2:Y:S01]  /*44f0*/  LDG.E R52, [R52.64+0x20] ;  /* 0x0000200434347981 */ /* 0x008ea2000c1e1900 */
[----:B-1----:R-:W-:Y:S05]  /*4500*/  F2FP.BF16.PACK_AB R4, R56, R57 ;  /* 0x000000393804723e */ /* 0x002fea00000010ff */
[----:B------:R-:W-:Y:S05]  /*4510*/  STS [R251+0x15000], R4 ;  /* 0x01500004fb007388 */ /* 0x000fea0000000800 */
[----:B------:R-:W1:Y:S05]  /*4520*/  LDSM.16.M88.4 R8, [R2+0x8000] ;  /* 0x008000000208783b */ /* 0x000e6a0000000200 */
[----:B------:R-:W3:Y:S05]  /*4530*/  LDSM.16.M88.4 R44, [R3+0x8000] ;  /* 0x00800000032c783b */ /* 0x000eea0000000200 */
[----:B------:R-:W3:Y:S01]  /*4540*/  LDSM.16.M88.4 R48, [R228+0x8000] ;  /* 0x00800000e430783b */ /* 0x000ee20000000200 */
[C---:B-1----:R-:W-:Y:S08]  /*4550*/  HMMA.16816.F32.BF16 R4, R8.reuse, R132, RZ ;  /* 0x000000840804723c */ /* 0x042ff000000418ff */
[----:B------:R-:W-:Y:S11]  /*4560*/  HMMA.16816.F32.BF16 R8, R8, R134, RZ ;  /* 0x000000860808723c */ /* 0x000ff600000418ff */
[----:B------:R-:W-:Y:S05]  /*4570*/  @!UPT UIADD3 URZ, URZ, URZ, URZ ;  /* 0x0000003f3f3ff290 */ /* 0x000fea000fffe03f */
[C---:B---3--:R-:W-:Y:S08]  /*4580*/  HMMA.16816.F32.BF16 R4, R44.reuse, R136, R4 ;  /* 0x000000882c04723c */ /* 0x048ff00000041804 */
[----:B------:R-:W-:Y:S01]  /*4590*/  HMMA.16816.F32.BF16 R8, R44, R138, R8 ;  /* 0x0000008a2c08723c */ /* 0x000fe20000041808 */
[----:B------:R-:W1:Y:S11]  /*45a0*/  LDSM.16.M88.4 R44, [R227+0x8000] ;  /* 0x00800000e32c783b */ /* 0x000e760000000200 */
[----:B------:R-:W-:Y:S04]  /*45b0*/  @!UPT UIADD3 URZ, URZ, URZ, URZ ;  /* 0x0000003f3f3ff290 */ /* 0x000fe8000fffe03f */
[C---:B------:R-:W-:Y:S08]  /*45c0*/  HMMA.16816.F32.BF16 R4, R48.reuse, R140, R4 ;  /* 0x0000008c3004723c */ /* 0x040ff00000041804 */
[----:B------:R-:W-:Y:S01]  /*45d0*/  HMMA.16816.F32.BF16 R8, R48, R142, R8 ;  /* 0x0000008e3008723c */ /* 0x000fe20000041808 */
[----:B------:R-:W3:Y:S11]  /*45e0*/  LDSM.16.M88.4 R48, [R2+0xa000] ;  /* 0x00a000000230783b */ /* 0x000ef60000000200 */
[----:B------:R-:W-:Y:S04]  /*45f0*/  @!UPT UIADD3 URZ, URZ, URZ, URZ ;  /* 0x0000003f3f3ff290 */ /* 0x000fe8000fffe03f */
[C---:B-1----:R-:W-:Y:S08]  /*4600*/  HMMA.16816.F32.BF16 R4, R44.reuse, R144, R4 ;  /* 0x000000902c04723c */ /* 0x042ff00000041804 */
[----:B------:R-:W-:Y:S01]  /*4610*/  HMMA.16816.F32.BF16 R8, R44, R146, R8 ;  /* 0x000000922c08723c */ /* 0x000fe20000041808 */
[----:B------:R-:W1:Y:S11]  /*4620*/  LDSM.16.M88.4 R44, [R3+0xa000] ;  /* 0x00a00000032c783b */ /* 0x000e760000000200 */
[----:B------:R-:W-:Y:S04]  /*4630*/  @!UPT UIADD3 URZ, URZ, URZ, URZ ;  /* 0x0000003f3f3ff290 */ /* 0x000fe8000fffe03f */
[C---:B---3--:R-:W-:Y:S08]  /*4640*/  HMMA.16816.F32.BF16 R4, R48.reuse, R148, R4 ;  /* 0x000000943004723c */ /* 0x048ff00000041804 */
        /* <DEDUP_REMOVED lines=40> */
[----:B------:R-:W-:Y:S11]  /*48d0*/  HMMA.16816.F32.BF16 R8, R48, R190, R8 ;  /* 0x000000be3008723c */ /* 0x000ff60000041808 */
[----:B------:R-:W-:Y:S05]  /*48e0*/  @!UPT UIADD3 URZ, URZ, URZ, URZ ;  /* 0x0000003f3f3ff290 */ /* 0x000fea000fffe03f */
[C---:B-1----:R-:W-:Y:S08]  /*48f0*/  HMMA.16816.F32.BF16 R4, R44.reuse, R192, R4 ;  /* 0x000000c02c04723c */ /* 0x042ff00000041804 */
[----:B------:R-:W-:Y:S11]  /*4900*/  HMMA.16816.F32.BF16 R8, R44, R194, R8 ;  /* 0x000000c22c08723c */ /* 0x000ff60000041808 */
[----:B------:R-:W-:Y:S05]  /*4910*/  @!UPT UIADD3 URZ, URZ, URZ, URZ ;  /* 0x0000003f3f3ff290 */ /* 0x000fea000fffe03f */
[C---:B----4-:R-:W-:Y:S02]  /*4920*/  FADD.FTZ R4, -R54.reuse, R4 ;  /* 0x0000000436047221 */ /* 0x050fe40000010100 */
[----:B------:R-:W-:Y:S02]  /*4930*/  FADD.FTZ R5, -R54, R5 ;  /* 0x0000000536057221 */ /* 0x000fe40000010100 */
[----:B------:R-:W-:Y:S02]  /*4940*/  FMUL.FTZ R44, R62, R4 ;  /* 0x000000043e2c7220 */ /* 0x000fe40000410000 */
[----:B------:R-:W-:Y:S02]  /*4950*/  FMUL.FTZ R5, R59, R5 ;  /* 0x000000053b057220 */ /* 0x000fe40000410000 */
[C---:B--2---:R-:W-:Y:S02]  /*4960*/  FADD.FTZ R4, -R52.reuse, R6 ;  /* 0x0000000634047221 */ /* 0x044fe40000010100 */
[----:B------:R-:W-:Y:S01]  /*4970*/  FADD.FTZ R6, -R52, R7 ;  /* 0x0000000734067221 */ /* 0x000fe20000010100 */
[----:B------:R-:W-:Y:S01]  /*4980*/  F2FP.BF16.PACK_AB R7, R5, R44 ;  /* 0x0000002c0507723e */ /* 0x000fe200000010ff */
[----:B------:R-:W-:Y:S02]  /*4990*/  FMUL.FTZ R4, R61, R4 ;  /* 0x000000043d047220 */ /* 0x000fe40000410000 */
[----:B------:R-:W-:Y:S02]  /*49a0*/  FMUL.FTZ R6, R60, R6 ;  /* 0x000000063c067220 */ /* 0x000fe40000410000 */
[C---:B------:R-:W-:Y:S01]  /*49b0*/  FADD.FTZ R8, -R54.reuse, R8 ;  /* 0x0000000836087221 */ /* 0x040fe20000010100 */
[----:B------:R-:W-:Y:S01]  /*49c0*/  STS [R249+0x14000], R7 ;  /* 0x01400007f9007388 */ /* 0x000fe20000000800 */
        /* <DEDUP_REMOVED lines=10> */
[----:B------:R-:W-:Y:S03]  /*4a70*/  STS [R250+0x14000], R5 ;  /* 0x01400005fa007388 */ /* 0x000fe60000000800 */
[----:B------:R-:W-:Y:S05]  /*4a80*/  F2FP.BF16.PACK_AB R4, R8, R9 ;  /* 0x000000090804723e */ /* 0x000fea00000010ff */
[----:B------:R-:W-:Y:S05]  /*4a90*/  STS [R251+0x14000], R4 ;  /* 0x01400004fb007388 */ /* 0x000fea0000000800 */
[----:B------:R-:W-:Y:S06]  /*4aa0*/  BAR.SYNC.DEFER_BLOCKING 0x0 ;  /* 0x0000000000007b1d */ /* 0x000fec0000010000 */
[----:B------:R-:W-:Y:S05]  /*4ab0*/  LDSM.16.MT88.4 R4, [R226+0x15000] ;  /* 0x01500000e204783b */ /* 0x000fea0000004200 */
[----:B------:R-:W1:Y:S05]  /*4ac0*/  LDSM.16.MT88.4 R8, [R0+0x8000] ;  /* 0x008000000008783b */ /* 0x000e6a0000004200 */
[----:B------:R-:W2:Y:S05]  /*4ad0*/  LDSM.16.MT88.4 R44, [R224+0x15000] ;  /* 0x01500000e02c783b */ /* 0x000eaa0000004200 */
[----:B------:R-:W3:Y:S05]  /*4ae0*/  LDSM.16.MT88.4 R48, [R0+0xc000] ;  /* 0x00c000000030783b */ /* 0x000eea0000004200 */
[----:B------:R-:W-:Y:S05]  /*4af0*/  LDSM.16.MT88.4 R52, [R226+0x15400] ;  /* 0x01540000e234783b */ /* 0x000fea0000004200 */
[----:B------:R-:W4:Y:S05]  /*4b00*/  LDSM.16.MT88.4 R56, [R0+0x8800] ;  /* 0x008800000038783b */ /* 0x000f2a0000004200 */
[----:B------:R-:W3:Y:S05]  /*4b10*/  LDSM.16.MT88.4 R60, [R224+0x15400] ;  /* 0x01540000e03c783b */ /* 0x000eea0000004200 */
[----:B------:R-:W3:Y:S01]  /*4b20*/  LDSM.16.MT88.4 R64, [R0+0xc800] ;  /* 0x00c800000040783b */ /* 0x000ee20000004200 */
[-C--:B-1----:R-:W-:Y:S08]  /*4b30*/  HMMA.16816.F32.BF16 R12, R4, R8.reuse, R12 ;  /* 0x00000008040c723c */ /* 0x082ff0000004180c */
[C---:B--2---:R-:W-:Y:S08]  /*4b40*/  HMMA.16816.F32.BF16 R16, R44.reuse, R8, R16 ;  /* 0x000000082c10723c */ /* 0x044ff00000041810 */
[-C--:B------:R-:W-:Y:S08]  /*4b50*/  HMMA.16816.F32.BF16 R20, R44, R10.reuse, R20 ;  /* 0x0000000a2c14723c */ /* 0x080ff00000041814 */
[C---:B------:R-:W-:Y:S01]  /*4b60*/  HMMA.16816.F32.BF16 R24, R4.reuse, R10, R24 ;  /* 0x0000000a0418723c */ /* 0x040fe20000041818 */
[----:B------:R-:W-:Y:S07]  /*4b70*/  LDSM.16.MT88.4 R8, [R0+0x9000] ;  /* 0x009000000008783b */ /* 0x000fee0000004200 */
[-C--:B---3--:R-:W-:Y:S08]  /*4b80*/  HMMA.16816.F32.BF16 R28, R4, R48.reuse, R28 ;  /* 0x00000030041c723c */ /* 0x088ff0000004181c */
[C---:B------:R-:W-:Y:S08]  /*4b90*/  HMMA.16816.F32.BF16 R32, R44.reuse, R48, R32 ;  /* 0x000000302c20723c */ /* 0x040ff00000041820 */
[-C--:B------:R-:W-:Y:S01]  /*4ba0*/  HMMA.16816.F32.BF16 R36, R44, R50.reuse, R36 ;  /* 0x000000322c24723c */ /* 0x080fe20000041824 */
[----:B------:R-:W-:Y:S07]  /*4bb0*/  LDSM.16.MT88.4 R44, [R224+0x15800] ;  /* 0x01580000e02c783b */ /* 0x000fee0000004200 */
[----:B------:R-:W-:Y:S01]  /*4bc0*/  HMMA.16816.F32.BF16 R40, R4, R50, R40 ;  /* 0x000000320428723c */ /* 0x000fe20000041828 */
[----:B------:R-:W1:Y:S05]  /*4bd0*/  LDSM.16.MT88.4 R4, [R226+0x15800] ;  /* 0x01580000e204783b */ /* 0x000e6a0000004200 */
[----:B------:R-:W2:Y:S02]  /*4be0*/  LDSM.16.MT88.4 R48, [R0+0xd000] ;  /* 0x00d000000030783b */ /* 0x000ea40000004200 */
[-C--:B----4-:R-:W-:Y:S08]  /*4bf0*/  HMMA.16816.F32.BF16 R12, R52, R56.reuse, R12 ;  /* 0x00000038340c723c */ /* 0x090ff0000004180c */
[C---:B------:R-:W-:Y:S08]  /*4c00*/  HMMA.16816.F32.BF16 R16, R60.reuse, R56, R16 ;  /* 0x000000383c10723c */ /* 0x040ff00000041810 */
[-C--:B------:R-:W-:Y:S08]  /*4c10*/  HMMA.16816.F32.BF16 R20, R60, R58.reuse, R20 ;  /* 0x0000003a3c14723c */ /* 0x080ff00000041814 */
[C---:B------:R-:W-:Y:S01]  /*4c20*/  HMMA.16816.F32.BF16 R24, R52.reuse, R58, R24 ;  /* 0x0000003a3418723c */ /* 0x040fe20000041818 */
[----:B------:R-:W-:Y:S07]  /*4c30*/  LDSM.16.MT88.4 R56, [R0+0x9800] ;  /* 0x009800000038783b */ /* 0x000fee0000004200 */
[-C--:B------:R-:W-:Y:S08]  /*4c40*/  HMMA.16816.F32.BF16 R28, R52, R64.reuse, R28 ;  /* 0x00000040341c723c */ /* 0x080ff0000004181c */
[C---:B------:R-:W-:Y:S08]  /*4c50*/  HMMA.16816.F32.BF16 R32, R60.reuse, R64, R32 ;  /* 0x000000403c20723c */ /* 0x040ff00000041820 */
[-C--:B------:R-:W-:Y:S01]  /*4c60*/  HMMA.16816.F32.BF16 R36, R60, R66.reuse, R36 ;  /* 0x000000423c24723c */ /* 0x080fe20000041824 */
[----:B------:R-:W-:Y:S07]  /*4c70*/  LDSM.16.MT88.4 R60, [R224+0x15c00] ;  /* 0x015c0000e03c783b */ /* 0x000fee0000004200 */
[----:B------:R-:W-:Y:S01]  /*4c80*/  HMMA.16816.F32.BF16 R40, R52, R66, R40 ;  /* 0x000000423428723c */ /* 0x000fe20000041828 */
[----:B------:R-:W3:Y:S05]  /*4c90*/  LDSM.16.MT88.4 R52, [R226+0x15c00] ;  /* 0x015c0000e234783b */ /* 0x000eea0000004200 */
[----:B------:R-:W4:Y:S02]  /*4ca0*/  LDSM.16.MT88.4 R64, [R0+0xd800] ;  /* 0x00d800000040783b */ /* 0x000f240000004200 */
[-C--:B-1----:R-:W-:Y:S03]  /*4cb0*/  HMMA.16816.F32.BF16 R12, R4, R8.reuse, R12 ;  /* 0x00000008040c723c */ /* 0x082fe6000004180c */
[----:B------:R-:W-:Y:S05]  /*4cc0*/  BAR.SYNC.DEFER_BLOCKING 0x0 ;  /* 0x0000000000007b1d */ /* 0x000fea0000010000 */
[C---:B------:R-:W-:Y:S08]  /*4cd0*/  HMMA.16816.F32.BF16 R16, R44.reuse, R8, R16 ;  /* 0x000000082c10723c */ /* 0x040ff00000041810 */
[-C--:B------:R-:W-:Y:S08]  /*4ce0*/  HMMA.16816.F32.BF16 R20, R44, R10.reuse, R20 ;  /* 0x0000000a2c14723c */ /* 0x080ff00000041814 */
[C---:B------:R-:W-:Y:S08]  /*4cf0*/  HMMA.16816.F32.BF16 R24, R4.reuse, R10, R24 ;  /* 0x0000000a0418723c */ /* 0x040ff00000041818 */
[-C--:B--2---:R-:W-:Y:S08]  /*4d00*/  HMMA.16816.F32.BF16 R28, R4, R48.reuse, R28 ;  /* 0x00000030041c723c */ /* 0x084ff0000004181c */
[C---:B------:R-:W-:Y:S08]  /*4d10*/  HMMA.16816.F32.BF16 R32, R44.reuse, R48, R32 ;  /* 0x000000302c20723c */ /* 0x040ff00000041820 */
[-C--:B------:R-:W-:Y:S08]  /*4d20*/  HMMA.16816.F32.BF16 R36, R44, R50.reuse, R36 ;  /* 0x000000322c24723c */ /* 0x080ff00000041824 */
[----:B------:R-:W-:Y:S08]  /*4d30*/  HMMA.16816.F32.BF16 R40, R4, R50, R40 ;  /* 0x000000320428723c */ /* 0x000ff00000041828 */
[-C--:B---3--:R-:W-:Y:S08]  /*4d40*/  HMMA.16816.F32.BF16 R12, R52, R56.reuse, R12 ;  /* 0x00000038340c723c */ /* 0x088ff0000004180c */
[C---:B------:R-:W-:Y:S08]  /*4d50*/  HMMA.16816.F32.BF16 R16, R60.reuse, R56, R16 ;  /* 0x000000383c10723c */ /* 0x040ff00000041810 */
[-C--:B------:R-:W-:Y:S08]  /*4d60*/  HMMA.16816.F32.BF16 R20, R60, R58.reuse, R20 ;  /* 0x0000003a3c14723c */ /* 0x080ff00000041814 */
[C---:B------:R-:W-:Y:S08]  /*4d70*/  HMMA.16816.F32.BF16 R24, R52.reuse, R58, R24 ;  /* 0x0000003a3418723c */ /* 0x040ff00000041818 */
[-C--:B----4-:R-:W-:Y:S08]  /*4d80*/  HMMA.16816.F32.BF16 R28, R52, R64.reuse, R28 ;  /* 0x00000040341c723c */ /* 0x090ff0000004181c */
[C---:B------:R-:W-:Y:S08]  /*4d90*/  HMMA.16816.F32.BF16 R32, R60.reuse, R64, R32 ;  /* 0x000000403c20723c */ /* 0x040ff00000041820 */
[-C--:B------:R-:W-:Y:S08]  /*4da0*/  HMMA.16816.F32.BF16 R36, R60, R66.reuse, R36 ;  /* 0x000000423c24723c */ /* 0x080ff00000041824 */
[----:B------:R-:W-:Y:S01]  /*4db0*/  HMMA.16816.F32.BF16 R40, R52, R66, R40 ;  /* 0x000000423428723c */ /* 0x000fe20000041828 */
[----:B------:R-:W-:-:S07]  /*4dc0*/  @!P2 BRA `(.L_x_29) ;  /* 0x000003d00000a947 */ /* 0x000fce0003800000 */
[----:B------:R1:W-:Y:S01]  /*4dd0*/  @P3 STS.128 [R237+0x8000], RZ ;  /* 0x008000ffed003388 */ /* 0x0003e20000000c00 */
[----:B------:R-:W-:Y:S02]  /*4de0*/  IMAD.MOV.U32 R47, RZ, RZ, c[0x0][0x370] ;  /* 0x0000dc00ff2f7624 */ /* 0x000fe400078e00ff */
[----:B------:R-:W-:Y:S02]  /*4df0*/  IMAD.MOV.U32 R4, RZ, RZ, R241 ;  /* 0x000000ffff047224 */ /* 0x000fe400078e00f1 */
[C---:B------:R-:W-:Y:S02]  /*4e00*/  IMAD.U32 R8, R47.reuse, -0x40, RZ ;  /* 0xffffffc02f087824 */ /* 0x040fe400078e00ff */
[----:B------:R-:W-:Y:S02]  /*4e10*/  IMAD.MOV.U32 R5, RZ, RZ, R243 ;  /* 0x000000ffff057224 */ /* 0x000fe400078e00f3 */
[----:B------:R-:W-:Y:S01]  /*4e20*/  IMAD.MOV.U32 R48, RZ, RZ, c[0x0][0x374] ;  /* 0x0000dd00ff307624 */ /* 0x000fe200078e00ff */
[C---:B------:R-:W-:Y:S02]  /*4e30*/  LEA R4, P0, R8.reuse, R4, 0x1 ;  /* 0x0000000408047211 */ /* 0x040fe400078008ff */
[----:B------:R-:W-:Y:S02]  /*4e40*/  SHF.R.S32.HI R7, RZ, 0x1f, R8 ;  /* 0x0000001fff077819 */ /* 0x000fe40000011408 */
[----:B------:R-:W-:Y:S02]  /*4e50*/  LEA.HI.X.SX32 R5, R8, R5, 0x1, P0 ;  /* 0x0000000508057211 */ /* 0x000fe400000f0eff */
[C---:B------:R-:W-:Y:S03]  /*4e60*/  LEA R6, P1, R47.reuse, R8, 0x5 ;  /* 0x000000082f067211 */ /* 0x040fe600078228ff */
[----:B------:R-:W-:Y:S01]  /*4e70*/  @!PT LDS RZ, [RZ] ;  /* 0x00000000fffff984 */ /* 0x000fe20000000800 */
[----:B------:R-:W-:Y:S01]  /*4e80*/  @!PT LDS RZ, [RZ] ;  /* 0x00000000fffff984 */ /* 0x000fe20000000800 */
[----:B------:R-:W-:Y:S01]  /*4e90*/  @!PT LDS RZ, [RZ] ;  /* 0x00000000fffff984 */ /* 0x000fe20000000800 */
[----:B------:R1:W-:Y:S01]  /*4ea0*/  @!P3 LDGSTS.E.BYPASS.LTC128B.128 [R237+0x8000], [R4.64] ;  /* 0x0800000004edbfae */ /* 0x0003e2000b901d44 */
[C---:B------:R-:W-:Y:S02]  /*4eb0*/  @!P4 LEA R10, P0, R6.reuse, R241, 0x1 ;  /* 0x000000f1060ac211 */ /* 0x040fe400078008ff */
[C-C-:B------:R-:W-:Y:S01]  /*4ec0*/  LEA.HI.X R7, R47.reuse, R7, R48.reuse, 0x5, P1 ;  /* 0x000000072f077211 */ /* 0x140fe200008f2c30 */
[----:B------:R1:W-:Y:S01]  /*4ed0*/  @P5 STS.128 [R237+0xa000], RZ ;  /* 0x00a000ffed005388 */ /* 0x0003e20000000c00 */
[C---:B------:R-:W-:Y:S02]  /*4ee0*/  @!P5 LEA R44, P1, R6.reuse, R241, 0x1 ;  /* 0x000000f1062cd211 */ /* 0x040fe400078208ff */
[CCC-:B------:R-:W-:Y:S01]  /*4ef0*/  @!P4 LEA.HI.X R11, R6.reuse, R243.reuse, R7.reuse, 0x1, P0 ;  /* 0x000000f3060bc211 */ /* 0x1c0fe200000f0c07 */
[----:B------:R-:W-:Y:S01]  /*4f00*/  @!PT LDS RZ, [RZ] ;  /* 0x00000000fffff984 */ /* 0x000fe20000000800 */
[----:B------:R-:W-:Y:S01]  /*4f10*/  @!PT LDS RZ, [RZ] ;  /* 0x00000000fffff984 */ /* 0x000fe20000000800 */
[----:B------:R-:W-:Y:S01]  /*4f20*/  @!PT LDS RZ, [RZ] ;  /* 0x00000000fffff984 */ /* 0x000fe20000000800 */
[----:B------:R1:W-:Y:S01]  /*4f30*/  @!P5 LDGSTS.E.BYPASS.LTC128B.128 [R237+0xa000], [R4.64+0x80] ;  /* 0x0a00008004eddfae */ /* 0x0003e2000b901d44 */
[C---:B------:R-:W-:Y:S02]  /*4f40*/  @!P3 LEA R46, P0, R47.reuse, R4, 0x6 ;  /* 0x000000042f2eb211 */ /* 0x040fe400078030ff */
[C-C-:B------:R-:W-:Y:S01]  /*4f50*/  @!P5 LEA.HI.X R45, R6.reuse, R243, R7.reuse, 0x1, P1 ;  /* 0x000000f3062dd211 */ /* 0x140fe200008f0c07 */
[----:B------:R1:W-:Y:S01]  /*4f60*/  @P4 STS.128 [R237+0xc000], RZ ;  /* 0x00c000ffed004388 */ /* 0x0003e20000000c00 */
[----:B------:R-:W-:Y:S02]  /*4f70*/  @!P3 LEA.HI.X R47, R47, R5, R48, 0x6, P0 ;  /* 0x000000052f2fb211 */ /* 0x000fe400000f3430 */
[C---:B------:R-:W-:Y:S01]  /*4f80*/  @!P6 LEA R8, P1, R6.reuse, R241, 0x1 ;  /* 0x000000f10608e211 */ /* 0x040fe200078208ff */
[----:B------:R-:W-:Y:S01]  /*4f90*/  @!PT LDS RZ, [RZ] ;  /* 0x00000000fffff984 */ /* 0x000fe20000000800 */
[----:B------:R-:W-:Y:S01]  /*4fa0*/  @!PT LDS RZ, [RZ] ;  /* 0x00000000fffff984 */ /* 0x000fe20000000800 */
[----:B------:R-:W-:Y:S01]  /*4fb0*/  @!PT LDS RZ, [RZ] ;  /* 0x00000000fffff984 */ /* 0x000fe20000000800 */
[----:B------:R1:W-:Y:S01]  /*4fc0*/  @!P4 LDGSTS.E.BYPASS.LTC128B.128 [R237+0xc000], [R4.64+0x100] ;  /* 0x0c00010004edcfae */ /* 0x0003e2000b901d44 */
[----:B------:R-:W-:Y:S02]  /*4fd0*/  IMAD.MOV.U32 R241, RZ, RZ, R4 ;  /* 0x000000fffff17224 */ /* 0x000fe400078e0004 */
[----:B------:R-:W-:Y:S01]  /*4fe0*/  @!P6 LEA.HI.X R9, R6, R243, R7, 0x1, P1 ;  /* 0x000000f30609e211 */ /* 0x000fe200008f0c07 */
[----:B------:R1:W-:Y:S01]  /*4ff0*/  @P6 STS.128 [R237+0xe000], RZ ;  /* 0x00e000ffed006388 */ /* 0x0003e20000000c00 */
[----:B------:R-:W-:Y:S03]  /*5000*/  IMAD.MOV.U32 R243, RZ, RZ, R5 ;  /* 0x000000fffff37224 */ /* 0x000fe600078e0005 */
        /* <DEDUP_REMOVED lines=24> */
[----:B------:R-:W0:Y:S02]  /*5190*/  LDGDEPBAR ;  /* 0x00000000000079af */ /* 0x000e240000000000 */
.L_x_29:
[----:B------:R-:W-:Y:S01]  /*51a0*/  LDSM.16.M88.4 R96, [R233] ;  /* 0x00000000e960783b */ /* 0x000fe20000000200 */
[----:B------:R-:W-:Y:S02]  /*51b0*/  @UP2 UIADD3 UR13, UP1, UR8, -0x100, URZ ;  /* 0xffffff00080d2890 */ /* 0x000fe4000ff3e03f */
[----:B------:R-:W-:Y:S01]  /*51c0*/  @UP2 UIADD3 UR10, UP0, UR10, -0x100, URZ ;  /* 0xffffff000a0a2890 */ /* 0x000fe2000ff1e03f */
[----:B------:R-:W2:Y:S01]  /*51d0*/  LDSM.16.MT88.4 R48, [R225] ;  /* 0x00000000e130783b */ /* 0x000ea20000004200 */
[----:B------:R-:W-:Y:S02]  /*51e0*/  @UP2 UIADD3.X UR11, UR7, -0x1, URZ, UP1, !UPT ;  /* 0xffffffff070b2890 */ /* 0x000fe40008ffe43f */
[----:B------:R-:W-:Y:S01]  /*51f0*/  @UP2 UIADD3.X UR9, UR9, -0x1, URZ, UP0, !UPT ;  /* 0xffffffff09092890 */ /* 0x000fe200087fe43f */
[----:B------:R-:W3:Y:S04]  /*5200*/  LDSM.16.M88.4 R92, [R233+0x800] ;  /* 0x00080000e95c783b */ /* 0x000ee80000000200 */
[----:B------:R-:W4:Y:S04]  /*5210*/  LDSM.16.MT88.4 R64, [R225+0x1000] ;  /* 0x00100000e140783b */ /* 0x000f280000004200 */
[----:B------:R-:W1:Y:S04]  /*5220*/  LDSM.16.MT88.4 R80, [R225+0x2000] ;  /* 0x00200000e150783b */ /* 0x000e680000004200 */
[----:B------:R-:W1:Y:S04]  /*5230*/  LDSM.16.MT88.4 R196, [R225+0x3000] ;  /* 0x00300000e1c4783b */ /* 0x000e680000004200 */
[----:B------:R-:W-:Y:S04]  /*5240*/  LDSM.16.M88.4 R200, [R234] ;  /* 0x00000000eac8783b */ /* 0x000fe80000000200 */
[----:B------:R-:W1:Y:S04]  /*5250*/  LDSM.16.MT88.4 R204, [R225+0x800] ;  /* 0x00080000e1cc783b */ /* 0x000e680000004200 */
[----:B------:R-:W1:Y:S04]  /*5260*/  LDSM.16.M88.4 R208, [R235] ;  /* 0x00000000ebd0783b */ /* 0x000e680000000200 */
[----:B------:R-:W1:Y:S04]  /*5270*/  LDSM.16.MT88.4 R212, [R225+0x1800] ;  /* 0x00180000e1d4783b */ /* 0x000e680000004200 */
[----:B------:R-:W1:Y:S02]  /*5280*/  LDSM.16.MT88.4 R216, [R225+0x2800] ;  /* 0x00280000e1d8783b */ /* 0x000e640000004200 */
[-C--:B-12---:R-:W-:Y:S02]  /*5290*/  HMMA.16816.F32.BF16 R4, R96, R48.reuse, RZ ;  /* 0x000000306004723c */ /* 0x086fe400000418ff */
[----:B------:R-:W1:Y:S06]  /*52a0*/  LDSM.16.MT88.4 R220, [R225+0x3800] ;  /* 0x00380000e1dc783b */ /* 0x000e6c0000004200 */
[C---:B---3--:R-:W-:Y:S08]  /*52b0*/  HMMA.16816.F32.BF16 R8, R92.reuse, R48, RZ ;  /* 0x000000305c08723c */ /* 0x048ff000000418ff */
[-C--:B------:R-:W-:Y:S08]  /*52c0*/  HMMA.16816.F32.BF16 R44, R92, R50.reuse, RZ ;  /* 0x000000325c2c723c */ /* 0x080ff000000418ff */
[C---:B------:R-:W-:Y:S08]  /*52d0*/  HMMA.16816.F32.BF16 R48, R96.reuse, R50, RZ ;  /* 0x000000326030723c */ /* 0x040ff000000418ff */
[-C--:B----4-:R-:W-:Y:S08]  /*52e0*/  HMMA.16816.F32.BF16 R52, R96, R64.reuse, RZ ;  /* 0x000000406034723c */ /* 0x090ff000000418ff */
[C---:B------:R-:W-:Y:S08]  /*52f0*/  HMMA.16816.F32.BF16 R56, R92.reuse, R64, RZ ;  /* 0x000000405c38723c */ /* 0x040ff000000418ff */
[-C--:B------:R-:W-:Y:S08]  /*5300*/  HMMA.16816.F32.BF16 R60, R92, R66.reuse, RZ ;  /* 0x000000425c3c723c */ /* 0x080ff000000418ff */
[C---:B------:R-:W-:Y:S08]  /*5310*/  HMMA.16816.F32.BF16 R64, R96.reuse, R66, RZ ;  /* 0x000000426040723c */ /* 0x040ff000000418ff */
[-C--:B------:R-:W-:Y:S08]  /*5320*/  HMMA.16816.F32.BF16 R68, R96, R80.reuse, RZ ;  /* 0x000000506044723c */ /* 0x080ff000000418ff */
[C---:B------:R-:W-:Y:S08]  /*5330*/  HMMA.16816.F32.BF16 R72, R92.reuse, R80, RZ ;  /* 0x000000505c48723c */ /* 0x040ff000000418ff */
[-C--:B------:R-:W-:Y:S08]  /*5340*/  HMMA.16816.F32.BF16 R76, R92, R82.reuse, RZ ;  /* 0x000000525c4c723c */ /* 0x080ff000000418ff */
[C---:B------:R-:W-:Y:S08]  /*5350*/  HMMA.16816.F32.BF16 R80, R96.reuse, R82, RZ ;  /* 0x000000526050723c */ /* 0x040ff000000418ff */
[-C--:B------:R-:W-:Y:S08]  /*5360*/  HMMA.16816.F32.BF16 R84, R96, R196.reuse, RZ ;  /* 0x000000c46054723c */ /* 0x080ff000000418ff */
[C---:B------:R-:W-:Y:S07]  /*5370*/  HMMA.16816.F32.BF16 R88, R92.reuse, R196, RZ ;  /* 0x000000c45c58723c */ /* 0x040fee00000418ff */
[----:B------:R-:W-:Y:S01]  /*5380*/  @P2 IADD3 R196, P0, R248, UR8, RZ ;  /* 0x00000008f8c42c10 */ /* 0x000fe2000ff1e0ff */
[-C--:B------:R-:W-:Y:S01]  /*5390*/  HMMA.16816.F32.BF16 R92, R92, R198.reuse, RZ ;  /* 0x000000c65c5c723c */ /* 0x080fe200000418ff */
[----:B------:R-:W-:Y:S03]  /*53a0*/  @UP2 UMOV UR8, UR13 ;  /* 0x0000000d00082c82 */ /* 0x000fe60008000000 */
[----:B------:R-:W-:Y:S01]  /*53b0*/  @P2 IADD3.X R197, R247, UR7, RZ, P0, !PT ;  /* 0x00000007f7c52c10 */ /* 0x000fe200087fe4ff */
[----:B------:R-:W-:Y:S03]  /*53c0*/  @UP2 UMOV UR7, UR11 ;  /* 0x0000000b00072c82 */ /* 0x000fe60008000000 */
[----:B------:R-:W-:Y:S01]  /*53d0*/  HMMA.16816.F32.BF16 R96, R96, R198, RZ ;  /* 0x000000c66060723c */ /* 0x000fe200000418ff */
[----:B------:R2:W5:Y:S04]  /*53e0*/  @P2 LDG.E R245, [R196.64+-0x100] ;  /* 0xffff0004c4f52981 */ /* 0x000568000c1e1900 */
[----:B------:R2:W5:Y:S03]  /*53f0*/  @P2 LDG.E R246, [R196.64+-0xe0] ;  /* 0xffff2004c4f62981 */ /* 0x000566000c1e1900 */
[-C--:B------:R-:W-:Y:S08]  /*5400*/  HMMA.16816.F32.BF16 R4, R200, R204.reuse, R4 ;  /* 0x000000ccc804723c */ /* 0x080ff00000041804 */
[C---:B------:R-:W-:Y:S08]  /*5410*/  HMMA.16816.F32.BF16 R8, R208.reuse, R204, R8 ;  /* 0x000000ccd008723c */ /* 0x040ff00000041808 */
[-C--:B------:R-:W-:Y:S07]  /*5420*/  HMMA.16816.F32.BF16 R44, R208, R206.reuse, R44 ;  /* 0x000000ced02c723c */ /* 0x080fee000004182c */
[----:B------:R3:W-:Y:S01]  /*5430*/  RED.E.ADD.F32.FTZ.RN.STRONG.GPU [R238.64], R4 ;  /* 0x00000004ee00798e */ /* 0x0007e2000c10e784 */
[C---:B------:R-:W-:Y:S07]  /*5440*/  HMMA.16816.F32.BF16 R48, R200.reuse, R206, R48 ;  /* 0x000000cec830723c */ /* 0x040fee0000041830 */
[----:B------:R-:W-:Y:S01]  /*5450*/  IMAD.MOV.U32 R207, RZ, RZ, c[0x0][0x22c] ;  /* 0x00008b00ffcf7624 */ /* 0x000fe200078e00ff */
[-C--:B------:R-:W-:Y:S04]  /*5460*/  HMMA.16816.F32.BF16 R52, R200, R212.reuse, R52 ;  /* 0x000000d4c834723c */ /* 0x080fe80000041834 */
[----:B------:R-:W-:Y:S04]  /*5470*/  IMAD R207, R207, c[0x0][0x1c0], RZ ;  /* 0x00007000cfcf7a24 */ /* 0x000fe800078e02ff */
[C---:B------:R-:W-:Y:S04]  /*5480*/  HMMA.16816.F32.BF16 R56, R208.reuse, R212, R56 ;  /* 0x000000d4d038723c */ /* 0x040fe80000041838 */
[C---:B------:R-:W-:Y:S02]  /*5490*/  IMAD.SHL.U32 R204, R207.reuse, 0x8, RZ ;  /* 0x00000008cfcc7824 */ /* 0x040fe400078e00ff */
[C---:B------:R-:W-:Y:S02]  /*54a0*/  IMAD.SHL.U32 R205, R207.reuse, 0x10, RZ ;  /* 0x00000010cfcd7824 */ /* 0x040fe400078e00ff */
[-C--:B------:R-:W-:Y:S04]  /*54b0*/  HMMA.16816.F32.BF16 R60, R208, R214.reuse, R60 ;  /* 0x000000d6d03c723c */ /* 0x080fe8000004183c */
[CC--:B--2---:R-:W-:Y:S01]  /*54c0*/  LEA R196, P0, R204.reuse, R238.reuse, 0x2 ;  /* 0x000000eeccc47211 */ /* 0x0c4fe200078010ff */
[----:B------:R-:W-:Y:S01]  /*54d0*/  IMAD R206, R207, 0x28, RZ ;  /* 0x00000028cfce7824 */ /* 0x000fe200078e02ff */
[CC--:B------:R-:W-:Y:S02]  /*54e0*/  LEA R198, P1, R205.reuse, R238.reuse, 0x2 ;  /* 0x000000eecdc67211 */ /* 0x0c0fe400078210ff */
[C---:B------:R-:W-:Y:S04]  /*54f0*/  HMMA.16816.F32.BF16 R64, R200.reuse, R214, R64 ;  /* 0x000000d6c840723c */ /* 0x040fe80000041840 */
[-C--:B------:R-:W-:Y:S02]  /*5500*/  LEA.HI.X.SX32 R197, R204, R239.reuse, 0x2, P0 ;  /* 0x000000efccc57211 */ /* 0x080fe400000f16ff */
[-C--:B------:R-:W-:Y:S02]  /*5510*/  LEA.HI.X.SX32 R199, R205, R239.reuse, 0x2, P1 ;  /* 0x000000efcdc77211 */ /* 0x080fe400008f16ff */
[-C--:B------:R-:W-:Y:S01]  /*5520*/  HMMA.16816.F32.BF16 R68, R200, R216.reuse, R68 ;  /* 0x000000d8c844723c */ /* 0x080fe20000041844 */
[----:B------:R2:W-:Y:S04]  /*5530*/  RED.E.ADD.F32.FTZ.RN.STRONG.GPU [R196.64], R5 ;  /* 0x00000005c400798e */ /* 0x0005e8000c10e784 */
[----:B------:R4:W-:Y:S03]  /*5540*/  RED.E.ADD.F32.FTZ.RN.STRONG.GPU [R198.64], R6 ;  /* 0x00000006c600798e */ /* 0x0009e6000c10e784 */
[C---:B------:R-:W-:Y:S08]  /*5550*/  HMMA.16816.F32.BF16 R72, R208.reuse, R216, R72 ;  /* 0x000000d8d048723c */ /* 0x040ff00000041848 */
[-C--:B------:R-:W-:Y:S08]  /*5560*/  HMMA.16816.F32.BF16 R76, R208, R218.reuse, R76 ;  /* 0x000000dad04c723c */ /* 0x080ff0000004184c */
[C---:B------:R-:W-:Y:S08]  /*5570*/  HMMA.16816.F32.BF16 R80, R200.reuse, R218, R80 ;  /* 0x000000dac850723c */ /* 0x040ff00000041850 */
[-C--:B-1----:R-:W-:Y:S08]  /*5580*/  HMMA.16816.F32.BF16 R84, R200, R220.reuse, R84 ;  /* 0x000000dcc854723c */ /* 0x082ff00000041854 */
[C---:B------:R-:W-:Y:S08]  /*5590*/  HMMA.16816.F32.BF16 R88, R208.reuse, R220, R88 ;  /* 0x000000dcd058723c */ /* 0x040ff00000041858 */
[-C--:B------:R-:W-:Y:S08]  /*55a0*/  HMMA.16816.F32.BF16 R92, R208, R222.reuse, R92 ;  /* 0x000000ded05c723c */ /* 0x080ff0000004185c */
[----:B------:R-:W-:Y:S07]  /*55b0*/  HMMA.16816.F32.BF16 R96, R200, R222, R96 ;  /* 0x000000dec860723c */ /* 0x000fee0000041860 */
[C---:B------:R-:W-:Y:S02]  /*55c0*/  IMAD R201, R207.reuse, 0x18, RZ ;  /* 0x00000018cfc97824 */ /* 0x040fe400078e02ff */
[----:B------:R-:W-:Y:S03]  /*55d0*/  IMAD.SHL.U32 R203, R207, 0x20, RZ ;  /* 0x00000020cfcb7824 */ /* 0x000fe600078e00ff */
[-C--:B---3--:R-:W-:Y:S01]  /*55e0*/  LEA R4, P0, R201, R238.reuse, 0x2 ;  /* 0x000000eec9047211 */ /* 0x088fe200078010ff */
[----:B------:R-:W-:Y:S01]  /*55f0*/  IMAD R202, R207, 0x30, RZ ;  /* 0x00000030cfca7824 */ /* 0x000fe200078e02ff */
[-C--:B------:R-:W-:Y:S02]  /*5600*/  LEA R200, P1, R203, R238.reuse, 0x2 ;  /* 0x000000eecbc87211 */ /* 0x080fe400078210ff */
[-C--:B--2---:R-:W-:Y:S02]  /*5610*/  LEA.HI.X.SX32 R5, R201, R239.reuse, 0x2, P0 ;  /* 0x000000efc9057211 */ /* 0x084fe400000f16ff */
[CC--:B----4-:R-:W-:Y:S02]  /*5620*/  LEA R198, P0, R206.reuse, R238.reuse, 0x2 ;  /* 0x000000eecec67211 */ /* 0x0d0fe400078010ff */
[-C--:B------:R-:W-:Y:S01]  /*5630*/  LEA.HI.X.SX32 R201, R203, R239.reuse, 0x2, P1 ;  /* 0x000000efcbc97211 */ /* 0x080fe200008f16ff */
[----:B------:R1:W-:Y:S01]  /*5640*/  RED.E.ADD.F32.FTZ.RN.STRONG.GPU [R4.64], R7 ;  /* 0x000000070400798e */ /* 0x0003e2000c10e784 */
[-C--:B------:R-:W-:Y:S03]  /*5650*/  LEA.HI.X.SX32 R199, R206, R239.reuse, 0x2, P0 ;  /* 0x000000efcec77211 */ /* 0x080fe600000f16ff */
[----:B------:R-:W-:Y:S04]  /*5660*/  RED.E.ADD.F32.FTZ.RN.STRONG.GPU [R200.64], R8 ;  /* 0x00000008c800798e */ /* 0x000fe8000c10e784 */
[----:B------:R2:W-:Y:S01]  /*5670*/  RED.E.ADD.F32.FTZ.RN.STRONG.GPU [R198.64], R9 ;  /* 0x00000009c600798e */ /* 0x0005e2000c10e784 */
[CC--:B-1----:R-:W-:Y:S01]  /*5680*/  LEA R4, P1, R202.reuse, R238.reuse, 0x2 ;  /* 0x000000eeca047211 */ /* 0x0c2fe200078210ff */
[----:B------:R-:W-:Y:S03]  /*5690*/  IMAD R7, R207, 0x38, RZ ;  /* 0x00000038cf077824 */ /* 0x000fe600078e02ff */
[-C--:B------:R-:W-:Y:S02]  /*56a0*/  LEA.HI.X.SX32 R5, R202, R239.reuse, 0x2, P1 ;  /* 0x000000efca057211 */ /* 0x080fe400008f16ff */
[-C--:B------:R-:W-:Y:S02]  /*56b0*/  LEA R6, P0, R7, R238.reuse, 0x2 ;  /* 0x000000ee07067211 */ /* 0x080fe400078010ff */
[----:B--2---:R-:W-:Y:S01]  /*56c0*/  IADD3 R9, R205, 0x20, RZ ;  /* 0x00000020cd097810 */ /* 0x004fe20007ffe0ff */
[----:B------:R1:W-:Y:S01]  /*56d0*/  RED.E.ADD.F32.FTZ.RN.STRONG.GPU [R4.64], R10 ;  /* 0x0000000a0400798e */ /* 0x0003e2000c10e784 */
[-C--:B------:R-:W-:Y:S02]  /*56e0*/  LEA.HI.X.SX32 R7, R7, R239.reuse, 0x2, P0 ;  /* 0x000000ef07077211 */ /* 0x080fe400000f16ff */
[CC--:B------:R-:W-:Y:S03]  /*56f0*/  LEA R8, P0, R9.reuse, R238.reuse, 0x2 ;  /* 0x000000ee09087211 */ /* 0x0c0fe600078010ff */
[----:B------:R2:W-:Y:S04]  /*5700*/  RED.E.ADD.F32.FTZ.RN.STRONG.GPU [R6.64], R11 ;  /* 0x0000000b0600798e */ /* 0x0005e8000c10e784 */
[----:B------:R3:W-:Y:S04]  /*5710*/  RED.E.ADD.F32.FTZ.RN.STRONG.GPU [R238.64+0x80], R48 ;  /* 0x00008030ee00798e */ /* 0x0007e8000c10e784 */
[----:B------:R4:W-:Y:S01]  /*5720*/  RED.E.ADD.F32.FTZ.RN.STRONG.GPU [R196.64+0x80], R49 ;  /* 0x00008031c400798e */ /* 0x0009e2000c10e784 */
[----:B-1----:R-:W-:Y:S01]  /*5730*/  IMAD.IADD R4, R204, 0x1, R9 ;  /* 0x00000001cc047824 */ /* 0x002fe200078e0209 */
[-C--:B------:R-:W-:Y:S04]  /*5740*/  LEA.HI.X.SX32 R9, R9, R239.reuse, 0x2, P0 ;  /* 0x000000ef09097211 */ /* 0x080fe800000f16ff */
[-C--:B------:R-:W-:Y:S01]  /*5750*/  LEA R198, P0, R4, R238.reuse, 0x2 ;  /* 0x000000ee04c67211 */ /* 0x080fe200078010ff */
[----:B------:R1:W-:Y:S01]  /*5760*/  RED.E.ADD.F32.FTZ.RN.STRONG.GPU [R8.64], R50 ;  /* 0x000000320800798e */ /* 0x0003e2000c10e784 */
[----:B--2---:R-:W-:Y:S02]  /*5770*/  IMAD.IADD R6, R204, 0x1, R4 ;  /* 0x00000001cc067824 */ /* 0x004fe400078e0204 */
[-C--:B------:R-:W-:Y:S02]  /*5780*/  LEA.HI.X.SX32 R199, R4, R239.reuse, 0x2, P0 ;  /* 0x000000ef04c77211 */ /* 0x080fe400000f16ff */
[----:B------:R-:W-:Y:S01]  /*5790*/  IMAD.IADD R5, R204, 0x1, R6 ;  /* 0x00000001cc057824 */ /* 0x000fe200078e0206 */
[-C--:B------:R-:W-:Y:S02]  /*57a0*/  LEA R10, P1, R6, R238.reuse, 0x2 ;  /* 0x000000ee060a7211 */ /* 0x080fe400078210ff */
[----:B------:R-:W-:Y:S01]  /*57b0*/  RED.E.ADD.F32.FTZ.RN.STRONG.GPU [R198.64], R51 ;  /* 0x00000033c600798e */ /* 0x000fe2000c10e784 */
[----:B------:R-:W-:Y:S01]  /*57c0*/  IMAD.IADD R4, R204, 0x1, R5 ;  /* 0x00000001cc047824 */ /* 0x000fe200078e0205 */
[CC--:B---3--:R-:W-:Y:S02]  /*57d0*/  LEA R48, P0, R5.reuse, R238.reuse, 0x2 ;  /* 0x000000ee05307211 */ /* 0x0c8fe400078010ff */
[-C--:B------:R-:W-:Y:S02]  /*57e0*/  LEA.HI.X.SX32 R11, R6, R239.reuse, 0x2, P1 ;  /* 0x000000ef060b7211 */ /* 0x080fe400008f16ff */
[-C--:B----4-:R-:W-:Y:S01]  /*57f0*/  LEA.HI.X.SX32 R49, R5, R239.reuse, 0x2, P0 ;  /* 0x000000ef05317211 */ /* 0x090fe200000f16ff */
[----:B------:R-:W-:Y:S02]  /*5800*/  IMAD.IADD R5, R204, 0x1, R4 ;  /* 0x00000001cc057824 */ /* 0x000fe400078e0204 */
[----:B------:R2:W-:Y:S04]  /*5810*/  RED.E.ADD.F32.FTZ.RN.STRONG.GPU [R10.64], R44 ;  /* 0x0000002c0a00798e */ /* 0x0005e8000c10e784 */
[----:B------:R-:W-:Y:S01]  /*5820*/  RED.E.ADD.F32.FTZ.RN.STRONG.GPU [R48.64], R45 ;  /* 0x0000002d3000798e */ /* 0x000fe2000c10e784 */
[CC--:B-1----:R-:W-:Y:S04]  /*5830*/  LEA R8, P0, R4.reuse, R238.reuse, 0x2 ;  /* 0x000000ee04087211 */ /* 0x0c2fe800078010ff */
[-C--:B------:R-:W-:Y:S02]  /*5840*/  LEA.HI.X.SX32 R9, R4, R239.reuse, 0x2, P0 ;  /* 0x000000ef04097211 */ /* 0x080fe400000f16ff */
[CC--:B------:R-:W-:Y:S03]  /*5850*/  LEA R6, P0, R5.reuse, R238.reuse, 0x2 ;  /* 0x000000ee05067211 */ /* 0x0c0fe600078010ff */
[----:B------:R1:W-:Y:S01]  /*5860*/  RED.E.ADD.F32.FTZ.RN.STRONG.GPU [R8.64], R46 ;  /* 0x0000002e0800798e */ /* 0x0003e2000c10e784 */
[-C--:B------:R-:W-:Y:S05]  /*5870*/  LEA.HI.X.SX32 R7, R5, R239.reuse, 0x2, P0 ;  /* 0x000000ef05077211 */ /* 0x080fea00000f16ff */
[----:B------:R3:W-:Y:S01]  /*5880*/  RED.E.ADD.F32.FTZ.RN.STRONG.GPU [R6.64], R47 ;  /* 0x0000002f0600798e */ /* 0x0007e2000c10e784 */
[----:B--2---:R-:W-:Y:S03]  /*5890*/  IADD3 R10, R205, 0x40, RZ ;  /* 0x00000040cd0a7810 */ /* 0x004fe60007ffe0ff */
[----:B------:R-:W-:Y:S02]  /*58a0*/  RED.E.ADD.F32.FTZ.RN.STRONG.GPU [R238.64+0x100], R52 ;  /* 0x00010034ee00798e */ /* 0x000fe4000c10e784 */
[----:B------:R-:W-:Y:S02]  /*58b0*/  IMAD.IADD R4, R204, 0x1, R10 ;  /* 0x00000001cc047824 */ /* 0x000fe400078e020a */
[----:B------:R-:W-:Y:S01]  /*58c0*/  RED.E.ADD.F32.FTZ.RN.STRONG.GPU [R196.64+0x100], R53 ;  /* 0x00010035c400798e */ /* 0x000fe2000c10e784 */
[CC--:B-1----:R-:W-:Y:S04]  /*58d0*/  LEA R8, P0, R10.reuse, R238.reuse, 0x2 ;  /* 0x000000ee0a087211 */ /* 0x0c2fe800078010ff */
[-C--:B------:R-:W-:Y:S01]  /*58e0*/  LEA.HI.X.SX32 R9, R10, R239.reuse, 0x2, P0 ;  /* 0x000000ef0a097211 */ /* 0x080fe200000f16ff */
[----:B---3--:R-:W-:Y:S01]  /*58f0*/  IMAD.IADD R6, R204, 0x1, R4 ;  /* 0x00000001cc067824 */ /* 0x008fe200078e0204 */
[-C--:B------:R-:W-:Y:S03]  /*5900*/  LEA R46, P0, R4, R238.reuse, 0x2 ;  /* 0x000000ee042e7211 */ /* 0x080fe600078010ff */
[----:B------:R1:W-:Y:S01]  /*5910*/  RED.E.ADD.F32.FTZ.RN.STRONG.GPU [R8.64], R54 ;  /* 0x000000360800798e */ /* 0x0003e2000c10e784 */
[----:B------:R-:W-:Y:S01]  /*5920*/  IMAD.IADD R5, R204, 0x1, R6 ;  /* 0x00000001cc057824 */ /* 0x000fe200078e0206 */
[-C--:B------:R-:W-:Y:S02]  /*5930*/  LEA.HI.X.SX32 R47, R4, R239.reuse, 0x2, P0 ;  /* 0x000000ef042f7211 */ /* 0x080fe400000f16ff */
[-C--:B------:R-:W-:Y:S01]  /*5940*/  LEA R10, P1, R6, R238.reuse, 0x2 ;  /* 0x000000ee060a7211 */ /* 0x080fe200078210ff */
[----:B------:R-:W-:Y:S01]  /*5950*/  IMAD.IADD R4, R204, 0x1, R5 ;  /* 0x00000001cc047824 */ /* 0x000fe200078e0205 */
[CC--:B------:R-:W-:Y:S01]  /*5960*/  LEA R44, P0, R5.reuse, R238.reuse, 0x2 ;  /* 0x000000ee052c7211 */ /* 0x0c0fe200078010ff */
[----:B------:R-:W-:Y:S01]  /*5970*/  RED.E.ADD.F32.FTZ.RN.STRONG.GPU [R46.64], R55 ;  /* 0x000000372e00798e */ /* 0x000fe2000c10e784 */
[-C--:B------:R-:W-:Y:S02]  /*5980*/  LEA.HI.X.SX32 R11, R6, R239.reuse, 0x2, P1 ;  /* 0x000000ef060b7211 */ /* 0x080fe400008f16ff */
[-C--:B------:R-:W-:Y:S01]  /*5990*/  LEA.HI.X.SX32 R45, R5, R239.reuse, 0x2, P0 ;  /* 0x000000ef052d7211 */ /* 0x080fe200000f16ff */
[----:B------:R-:W-:Y:S01]  /*59a0*/  IMAD.IADD R5, R204, 0x1, R4 ;  /* 0x00000001cc057824 */ /* 0x000fe200078e0204 */
[----:B------:R-:W-:Y:S04]  /*59b0*/  LDSM.16.MT88.4 R52, [R226+0x14400] ;  /* 0x01440000e234783b */ /* 0x000fe80000004200 */
        /* <DEDUP_REMOVED lines=11> */
[----:B------:R-:W-:Y:S04]  /*5a70*/  RED.E.ADD.F32.FTZ.RN.STRONG.GPU [R196.64+0x180], R65 ;  /* 0x00018041c400798e */ /* 0x000fe8000c10e784 */
[----:B------:R-:W-:Y:S01]  /*5a80*/  LDSM.16.MT88.4 R56, [R0+0x800] ;  /* 0x000800000038783b */ /* 0x000fe20000004200 */
        /* <DEDUP_REMOVED lines=41> */
[----:B------:R-:W-:Y:S02]  /*5d20*/  IMAD.IADD R5, R204, 0x1, R4 ;  /* 0x00000001cc057824 */ /* 0x000fe400078e0204 */
[----:B------:R2:W-:Y:S04]  /*5d30*/  RED.E.ADD.F32.FTZ.RN.STRONG.GPU [R10.64], R72 ;  /* 0x000000480a00798e */ /* 0x0005e8000c10e784 */
[----:B------:R-:W-:Y:S01]  /*5d40*/  RED.E.ADD.F32.FTZ.RN.STRONG.GPU [R44.64], R73 ;  /* 0x000000492c00798e */ /* 0x000fe2000c10e784 */
[CC--:B-1----:R-:W-:Y:S04]  /*5d50*/  LEA R8, P0, R4.reuse, R238.reuse, 0x2 ;  /* 0x000000ee04087211 */ /* 0x0c2fe800078010ff */
[-C--:B------:R-:W-:Y:S02]  /*5d60*/  LEA.HI.X.SX32 R9, R4, R239.reuse, 0x2, P0 ;  /* 0x000000ef04097211 */ /* 0x080fe400000f16ff */
[CC--:B------:R-:W-:Y:S03]  /*5d70*/  LEA R6, P0, R5.reuse, R238.reuse, 0x2 ;  /* 0x000000ee05067211 */ /* 0x0c0fe600078010ff */
[----:B------:R1:W-:Y:S01]  /*5d80*/  RED.E.ADD.F32.FTZ.RN.STRONG.GPU [R8.64], R74 ;  /* 0x0000004a0800798e */ /* 0x0003e2000c10e784 */
[-C--:B------:R-:W-:Y:S02]  /*5d90*/  LEA.HI.X.SX32 R7, R5, R239.reuse, 0x2, P0 ;  /* 0x000000ef05077211 */ /* 0x080fe400000f16ff */
[----:B--2---:R-:W-:Y:S03]  /*5da0*/  IADD3 R10, R205, 0xa0, RZ ;  /* 0x000000a0cd0a7810 */ /* 0x004fe60007ffe0ff */
[----:B------:R2:W-:Y:S02]  /*5db0*/  RED.E.ADD.F32.FTZ.RN.STRONG.GPU [R6.64], R75 ;  /* 0x0000004b0600798e */ /* 0x0005e4000c10e784 */
[----:B------:R-:W-:Y:S02]  /*5dc0*/  IMAD.IADD R4, R204, 0x1, R10 ;  /* 0x00000001cc047824 */ /* 0x000fe400078e020a */
[----:B------:R-:W-:Y:S04]  /*5dd0*/  RED.E.ADD.F32.FTZ.RN.STRONG.GPU [R238.64+0x280], R80 ;  /* 0x00028050ee00798e */ /* 0x000fe8000c10e784 */
[----:B------:R-:W-:Y:S01]  /*5de0*/  RED.E.ADD.F32.FTZ.RN.STRONG.GPU [R196.64+0x280], R81 ;  /* 0x00028051c400798e */ /* 0x000fe2000c10e784 */
[CC--:B-1----:R-:W-:Y:S04]  /*5df0*/  LEA R8, P0, R10.reuse, R238.reuse, 0x2 ;  /* 0x000000ee0a087211 */ /* 0x0c2fe800078010ff */
[-C--:B------:R-:W-:Y:S01]  /*5e00*/  LEA.HI.X.SX32 R9, R10, R239.reuse, 0x2, P0 ;  /* 0x000000ef0a097211 */ /* 0x080fe200000f16ff */
[----:B--2---:R-:W-:Y:S01]  /*5e10*/  IMAD.IADD R6, R204, 0x1, R4 ;  /* 0x00000001cc067824 */ /* 0x004fe200078e0204 */
        /* <DEDUP_REMOVED lines=29> */
[-C--:B------:R-:W-:Y:S03]  /*5ff0*/  LEA.HI.X.SX32 R45, R4, R239.reuse, 0x2, P0 ;  /* 0x000000ef042d7211 */ /* 0x080fe600000f16ff */
[C---:B------:R-:W-:Y:S01]  /*6000*/  IMAD.IADD R4, R204.reuse, 0x1, R5 ;  /* 0x00000001cc047824 */ /* 0x040fe200078e0205 */
[CC--:B------:R-:W-:Y:S01]  /*6010*/  LEA R10, P0, R5.reuse, R238.reuse, 0x2 ;  /* 0x000000ee050a7211 */ /* 0x0c0fe200078010ff */
[----:B------:R-:W-:Y:S03]  /*6020*/  RED.E.ADD.F32.FTZ.RN.STRONG.GPU [R44.64], R87 ;  /* 0x000000572c00798e */ /* 0x000fe6000c10e784 */
[-C--:B------:R-:W-:Y:S01]  /*6030*/  LEA.HI.X.SX32 R11, R5, R239.reuse, 0x2, P0 ;  /* 0x000000ef050b7211 */ /* 0x080fe200000f16ff */
[----:B------:R-:W-:Y:S01]  /*6040*/  IMAD.IADD R5, R204, 0x1, R4 ;  /* 0x00000001cc057824 */ /* 0x000fe200078e0204 */
[CC--:B-1----:R-:W-:Y:S04]  /*6050*/  LEA R8, P1, R6.reuse, R238.reuse, 0x2 ;  /* 0x000000ee06087211 */ /* 0x0c2fe800078210ff */
[-C--:B------:R-:W-:Y:S02]  /*6060*/  LEA.HI.X.SX32 R9, R6, R239.reuse, 0x2, P1 ;  /* 0x000000ef06097211 */ /* 0x080fe400008f16ff */
[CC--:B------:R-:W-:Y:S03]  /*6070*/  LEA R6, P0, R4.reuse, R238.reuse, 0x2 ;  /* 0x000000ee04067211 */ /* 0x0c0fe600078010ff */
[----:B------:R1:W-:Y:S01]  /*6080*/  RED.E.ADD.F32.FTZ.RN.STRONG.GPU [R8.64], R88 ;  /* 0x000000580800798e */ /* 0x0003e2000c10e784 */
[-C--:B------:R-:W-:Y:S02]  /*6090*/  LEA.HI.X.SX32 R7, R4, R239.reuse, 0x2, P0 ;  /* 0x000000ef04077211 */ /* 0x080fe400000f16ff */
[----:B------:R-:W-:Y:S01]  /*60a0*/  IADD3 R4, R205, 0xe0, RZ ;  /* 0x000000e0cd047810 */ /* 0x000fe20007ffe0ff */
[----:B------:R-:W-:Y:S04]  /*60b0*/  RED.E.ADD.F32.FTZ.RN.STRONG.GPU [R10.64], R89 ;  /* 0x000000590a00798e */ /* 0x000fe8000c10e784 */
[----:B------:R2:W-:Y:S01]  /*60c0*/  RED.E.ADD.F32.FTZ.RN.STRONG.GPU [R6.64], R90 ;  /* 0x0000005a0600798e */ /* 0x0005e2000c10e784 */
[CC--:B-1----:R-:W-:Y:S04]  /*60d0*/  LEA R8, P0, R5.reuse, R238.reuse, 0x2 ;  /* 0x000000ee05087211 */ /* 0x0c2fe800078010ff */
[-C--:B------:R-:W-:Y:S02]  /*60e0*/  LEA.HI.X.SX32 R9, R5, R239.reuse, 0x2, P0 ;  /* 0x000000ef05097211 */ /* 0x080fe400000f16ff */
[-C--:B------:R-:W-:Y:S01]  /*60f0*/  LEA R48, P0, R4, R238.reuse, 0x2 ;  /* 0x000000ee04307211 */ /* 0x080fe200078010ff */
[----:B--2---:R-:W-:Y:S02]  /*6100*/  IMAD.IADD R6, R204, 0x1, R4 ;  /* 0x00000001cc067824 */ /* 0x004fe400078e0204 */
[----:B------:R1:W-:Y:S01]  /*6110*/  RED.E.ADD.F32.FTZ.RN.STRONG.GPU [R8.64], R91 ;  /* 0x0000005b0800798e */ /* 0x0003e2000c10e784 */
[-C--:B------:R-:W-:Y:S03]  /*6120*/  LEA.HI.X.SX32 R49, R4, R239.reuse, 0x2, P0 ;  /* 0x000000ef04317211 */ /* 0x080fe600000f16ff */
[----:B------:R-:W-:Y:S01]  /*6130*/  RED.E.ADD.F32.FTZ.RN.STRONG.GPU [R238.64+0x380], R96 ;  /* 0x00038060ee00798e */ /* 0x000fe2000c10e784 */
[CC--:B------:R-:W-:Y:S03]  /*6140*/  LEA R46, P0, R6.reuse, R238.reuse, 0x2 ;  /* 0x000000ee062e7211 */ /* 0x0c0fe600078010ff */
[----:B------:R-:W-:Y:S01]  /*6150*/  RED.E.ADD.F32.FTZ.RN.STRONG.GPU [R196.64+0x380], R97 ;  /* 0x00038061c400798e */ /* 0x000fe2000c10e784 */
[-C--:B------:R-:W-:Y:S03]  /*6160*/  LEA.HI.X.SX32 R47, R6, R239.reuse, 0x2, P0 ;  /* 0x000000ef062f7211 */ /* 0x080fe600000f16ff */
[----:B------:R-:W-:Y:S04]  /*6170*/  RED.E.ADD.F32.FTZ.RN.STRONG.GPU [R48.64], R98 ;  /* 0x000000623000798e */ /* 0x000fe8000c10e784 */
[----:B------:R-:W-:Y:S04]  /*6180*/  RED.E.ADD.F32.FTZ.RN.STRONG.GPU [R46.64], R99 ;  /* 0x000000632e00798e */ /* 0x000fe8000c10e784 */
[----:B------:R-:W-:Y:S01]  /*6190*/  LDSM.16.MT88.4 R48, [R0+0x4000] ;  /* 0x004000000030783b */ /* 0x000fe20000004200 */
[C---:B-1----:R-:W-:Y:S04]  /*61a0*/  IMAD.IADD R8, R204.reuse, 0x1, R6 ;  /* 0x00000001cc087824 */ /* 0x042fe800078e0206 */
[----:B------:R-:W-:Y:S01]  /*61b0*/  IMAD.IADD R5, R204, 0x1, R8 ;  /* 0x00000001cc057824 */ /* 0x000fe200078e0208 */
[-C--:B------:R-:W-:Y:S03]  /*61c0*/  LEA R44, P1, R8, R238.reuse, 0x2 ;  /* 0x000000ee082c7211 */ /* 0x080fe600078210ff */
[----:B------:R-:W-:Y:S01]  /*61d0*/  IMAD.IADD R4, R204, 0x1, R5 ;  /* 0x00000001cc047824 */ /* 0x000fe200078e0205 */
[CC--:B------:R-:W-:Y:S02]  /*61e0*/  LEA R10, P0, R5.reuse, R238.reuse, 0x2 ;  /* 0x000000ee050a7211 */ /* 0x0c0fe400078010ff */
[-C--:B------:R-:W-:Y:S01]  /*61f0*/  LEA.HI.X.SX32 R45, R8, R239.reuse, 0x2, P1 ;  /* 0x000000ef082d7211 */ /* 0x080fe200008f16ff */
[----:B------:R-:W-:Y:S01]  /*6200*/  IMAD.IADD R7, R204, 0x1, R4 ;  /* 0x00000001cc077824 */ /* 0x000fe200078e0204 */
[-C--:B------:R-:W-:Y:S02]  /*6210*/  LEA.HI.X.SX32 R11, R5, R239.reuse, 0x2, P0 ;  /* 0x000000ef050b7211 */ /* 0x080fe400000f16ff */
[CC--:B------:R-:W-:Y:S01]  /*6220*/  LEA R8, P1, R4.reuse, R238.reuse, 0x2 ;  /* 0x000000ee04087211 */ /* 0x0c0fe200078210ff */
[----:B------:R-:W-:Y:S01]  /*6230*/  RED.E.ADD.F32.FTZ.RN.STRONG.GPU [R44.64], R92 ;  /* 0x0000005c2c00798e */ /* 0x000fe2000c10e784 */
[C---:B------:R-:W-:Y:S02]  /*6240*/  LEA R6, P0, R7.reuse, R238, 0x2 ;  /* 0x000000ee07067211 */ /* 0x040fe400078010ff */
[-C--:B------:R-:W-:Y:S01]  /*6250*/  LEA.HI.X.SX32 R9, R4, R239.reuse, 0x2, P1 ;  /* 0x000000ef04097211 */ /* 0x080fe200008f16ff */
[----:B------:R-:W-:Y:S01]  /*6260*/  RED.E.ADD.F32.FTZ.RN.STRONG.GPU [R10.64], R93 ;  /* 0x0000005d0a00798e */ /* 0x000fe2000c10e784 */
[----:B------:R-:W-:Y:S03]  /*6270*/  LEA.HI.X.SX32 R7, R7, R239, 0x2, P0 ;  /* 0x000000ef07077211 */ /* 0x000fe600000f16ff */
[----:B------:R-:W-:Y:S04]  /*6280*/  RED.E.ADD.F32.FTZ.RN.STRONG.GPU [R8.64], R94 ;  /* 0x0000005e0800798e */ /* 0x000fe8000c10e784 */
[----:B------:R-:W-:Y:S04]  /*6290*/  LDSM.16.MT88.4 R8, [R0] ;  /* 0x000000000008783b */ /* 0x000fe80000004200 */
[----:B------:R-:W-:Y:S04]  /*62a0*/  RED.E.ADD.F32.FTZ.RN.STRONG.GPU [R6.64], R95 ;  /* 0x0000005f0600798e */ /* 0x000fe8000c10e784 */
[----:B------:R-:W1:Y:S04]  /*62b0*/  LDSM.16.MT88.4 R4, [R226+0x14000] ;  /* 0x01400000e204783b */ /* 0x000e680000004200 */
[----:B------:R-:W2:Y:S01]  /*62c0*/  LDSM.16.MT88.4 R44, [R224+0x14000] ;  /* 0x01400000e02c783b */ /* 0x000ea20000004200 */
[-C--:B-1----:R-:W-:Y:S08]  /*62d0*/  HMMA.16816.F32.BF16 R100, R4, R8.reuse, R100 ;  /* 0x000000080464723c */ /* 0x082ff00000041864 */
[C---:B--2---:R-:W-:Y:S08]  /*62e0*/  HMMA.16816.F32.BF16 R104, R44.reuse, R8, R104 ;  /* 0x000000082c68723c */ /* 0x044ff00000041868 */
        /* <DEDUP_REMOVED lines=8> */
[----:B------:R-:W1:Y:S04]  /*6370*/  LDSM.16.MT88.4 R4, [R226+0x14800] ;  /* 0x01480000e204783b */ /* 0x000e680000004200 */
[----:B------:R-:W2:Y:S03]  /*6380*/  LDSM.16.MT88.4 R48, [R0+0x5000] ;  /* 0x005000000030783b */ /* 0x000ea60000004200 */
[-C--:B------:R-:W-:Y:S08]  /*6390*/  HMMA.16816.F32.BF16 R100, R52, R56.reuse, R100 ;  /* 0x000000383464723c */ /* 0x080ff00000041864 */
        /* <DEDUP_REMOVED lines=9> */
[----:B------:R-:W3:Y:S04]  /*6430*/  LDSM.16.MT88.4 R52, [R226+0x14c00] ;  /* 0x014c0000e234783b */ /* 0x000ee80000004200 */
[----:B------:R-:W4:Y:S03]  /*6440*/  LDSM.16.MT88.4 R64, [R0+0x5800] ;  /* 0x005800000040783b */ /* 0x000f260000004200 */
[-C--:B-1----:R-:W-:Y:S08]  /*6450*/  HMMA.16816.F32.BF16 R100, R4, R8.reuse, R100 ;  /* 0x000000080464723c */ /* 0x082ff00000041864 */
        /* <DEDUP_REMOVED lines=16> */
[----:B------:R-:W-:Y:S01]  /*6560*/  BAR.SYNC.DEFER_BLOCKING 0x0 ;  /* 0x0000000000007b1d */ /* 0x000fe20000010000 */
[----:B------:R-:W-:Y:S02]  /*6570*/  IMAD.MOV.U32 R47, RZ, RZ, c[0x0][0x190] ;  /* 0x00006400ff2f7624 */ /* 0x000fe400078e00ff */
[----:B------:R-:W-:Y:S02]  /*6580*/  IMAD.MOV.U32 R4, RZ, RZ, R240 ;  /* 0x000000ffff047224 */ /* 0x000fe400078e00f0 */
[----:B------:R-:W-:Y:S02]  /*6590*/  IMAD.U32 R7, R47, -0x40, RZ ;  /* 0xffffffc02f077824 */ /* 0x000fe400078e00ff */
[----:B------:R-:W-:Y:S02]  /*65a0*/  IMAD.MOV.U32 R5, RZ, RZ, R242 ;  /* 0x000000ffff057224 */ /* 0x000fe400078e00f2 */
[----:B------:R-:W-:Y:S01]  /*65b0*/  IMAD.MOV.U32 R48, RZ, RZ, c[0x0][0x194] ;  /* 0x00006500ff307624 */ /* 0x000fe200078e00ff */
[C---:B------:R-:W-:Y:S02]  /*65c0*/  LEA R4, P0, R7.reuse, R4, 0x1 ;  /* 0x0000000407047211 */ /* 0x040fe400078008ff */
[----:B------:R-:W-:Y:S02]  /*65d0*/  SHF.R.S32.HI R8, RZ, 0x1f, R7 ;  /* 0x0000001fff087819 */ /* 0x000fe40000011407 */
[----:B------:R-:W-:Y:S02]  /*65e0*/  LEA.HI.X.SX32 R5, R7, R5, 0x1, P0 ;  /* 0x0000000507057211 */ /* 0x000fe400000f0eff */
[C---:B------:R-:W-:Y:S04]  /*65f0*/  LEA R6, P1, R47.reuse, R7, 0x5 ;  /* 0x000000072f067211 */ /* 0x040fe800078228ff */
[CC--:B------:R-:W-:Y:S02]  /*6600*/  @!P5 LEA R44, P0, R6.reuse, R240.reuse, 0x1 ;  /* 0x000000f0062cd211 */ /* 0x0c0fe400078008ff */
[C---:B------:R-:W-:Y:S01]  /*6610*/  @!P4 LEA R10, P2, R6.reuse, R240, 0x1 ;  /* 0x000000f0060ac211 */ /* 0x040fe200078408ff */
[----:B------:R1:W-:Y:S01]  /*6620*/  @P3 STS.128 [R237], RZ ;  /* 0x000000ffed003388 */ /* 0x0003e20000000c00 */
[C---:B------:R-:W-:Y:S02]  /*6630*/  LEA.HI.X R7, R47.reuse, R8, R48, 0x5, P1 ;  /* 0x000000082f077211 */ /* 0x040fe400008f2c30 */
[C---:B------:R-:W-:Y:S01]  /*6640*/  @!P6 LEA R8, P1, R6.reuse, R240, 0x1 ;  /* 0x000000f00608e211 */ /* 0x040fe200078208ff */
[----:B------:R-:W-:Y:S01]  /*6650*/  @!PT LDS RZ, [RZ] ;  /* 0x00000000fffff984 */ /* 0x000fe20000000800 */
[----:B------:R-:W-:Y:S01]  /*6660*/  @!PT LDS RZ, [RZ] ;  /* 0x00000000fffff984 */ /* 0x000fe20000000800 */
[----:B------:R-:W-:Y:S01]  /*6670*/  @!PT LDS RZ, [RZ] ;  /* 0x00000000fffff984 */ /* 0x000fe20000000800 */
[----:B------:R1:W-:Y:S01]  /*6680*/  @!P3 LDGSTS.E.BYPASS.LTC128B.128 [R237], [R4.64] ;  /* 0x0000000004edbfae */ /* 0x0003e2000b901d44 */
[C-C-:B------:R-:W-:Y:S01]  /*6690*/  @!P5 LEA.HI.X R45, R6.reuse, R242, R7.reuse, 0x1, P0 ;  /* 0x000000f2062dd211 */ /* 0x140fe200000f0c07 */
[----:B------:R-:W-:Y:S01]  /*66a0*/  IMAD.MOV.U32 R240, RZ, RZ, R4 ;  /* 0x000000fffff07224 */ /* 0x000fe200078e0004 */
[C---:B------:R-:W-:Y:S01]  /*66b0*/  @!P3 LEA R46, P0, R47.reuse, R4, 0x6 ;  /* 0x000000042f2eb211 */ /* 0x040fe200078030ff */
[----:B------:R1:W-:Y:S01]  /*66c0*/  @P5 STS.128 [R237+0x2000], RZ ;  /* 0x002000ffed005388 */ /* 0x0003e20000000c00 */
[CCC-:B------:R-:W-:Y:S02]  /*66d0*/  @!P4 LEA.HI.X R11, R6.reuse, R242.reuse, R7.reuse, 0x1, P2 ;  /* 0x000000f2060bc211 */ /* 0x1c0fe400010f0c07 */
[----:B------:R-:W-:Y:S01]  /*66e0*/  @!P3 LEA.HI.X R47, R47, R5, R48, 0x6, P0 ;  /* 0x000000052f2fb211 */ /* 0x000fe200000f3430 */
[----:B------:R-:W-:Y:S01]  /*66f0*/  @!PT LDS RZ, [RZ] ;  /* 0x00000000fffff984 */ /* 0x000fe20000000800 */
[----:B------:R-:W-:Y:S01]  /*6700*/  @!PT LDS RZ, [RZ] ;  /* 0x00000000fffff984 */ /* 0x000fe20000000800 */
[----:B------:R-:W-:Y:S01]  /*6710*/  @!PT LDS RZ, [RZ] ;  /* 0x00000000fffff984 */ /* 0x000fe20000000800 */
[----:B------:R1:W-:Y:S01]  /*6720*/  @!P5 LDGSTS.E.BYPASS.LTC128B.128 [R237+0x2000], [R4.64+0x80] ;  /* 0x0200008004eddfae */ /* 0x0003e2000b901d44 */
[----:B------:R-:W-:Y:S01]  /*6730*/  @!P6 LEA.HI.X R9, R6, R242, R7, 0x1, P1 ;  /* 0x000000f20609e211 */ /* 0x000fe200008f0c07 */
[----:B------:R-:W-:Y:S02]  /*6740*/  IMAD.MOV.U32 R242, RZ, RZ, R5 ;  /* 0x000000fffff27224 */ /* 0x000fe400078e0005 */
        /* <DEDUP_REMOVED lines=31> */
.L_x_30:
[----:B------:R-:W-:Y:S02]  /*6940*/  UISETP.GT.AND UP0, UPT, UR6, UR12, UPT ;  /* 0x0000000c0600728c */ /* 0x000fe4000bf04270 */
[----:B------:R-:W-:Y:S04]  /*6950*/  UIADD3 UR6, UR6, -0x1, URZ ;  /* 0xffffffff06067890 */ /* 0x000fe8000fffe03f */
[----:B------:R-:W-:Y:S11]  /*6960*/  PLOP3.LUT P0, PT, PT, PT, UP0, 0x80, 0x0 ;  /* 0x000000000000781c */ /* 0x000ff60003f0f008 */
[----:B------:R-:W-:Y:S02]  /*6970*/  @!UPT UIADD3 URZ, URZ, URZ, URZ ;  /* 0x0000003f3f3ff290 */ /* 0x000fe4000fffe03f */
[----:B------:R-:W-:-:S05]  /*6980*/  @P0 BRA `(.L_x_31) ;  /* 0xffffd2e000000947 */ /* 0x000fca000383ffff */
[----:B------:R-:W2:Y:S01]  /*6990*/  LDL R48, [R1] ;  /* 0x0000000001307983 */ /* 0x000ea20000100800 */
[----:B-1----:R-:W-:Y:S01]  /*69a0*/  F2FP.BF16.PACK_AB R47, R13, R12 ;  /* 0x0000000c0d2f723e */ /* 0x002fe200000010ff */
[----:B------:R-:W-:Y:S01]  /*69b0*/  FMUL.FTZ R100, R100, c[0x0][0x2e0] ;  /* 0x0000b80064647a20 */ /* 0x000fe20000410000 */
[----:B------:R-:W-:Y:S01]  /*69c0*/  F2FP.BF16.PACK_AB R46, R15, R14 ;  /* 0x0000000e0f2e723e */ /* 0x000fe200000010ff */
[----:B------:R-:W-:Y:S01]  /*69d0*/  BAR.SYNC.DEFER_BLOCKING 0x0 ;  /* 0x0000000000007b1d */ /* 0x000fe20000010000 */
[----:B------:R-:W-:Y:S01]  /*69e0*/  F2FP.BF16.PACK_AB R24, R25, R24 ;  /* 0x000000181918723e */ /* 0x000fe200000010ff */
[----:B------:R-:W-:Y:S01]  /*69f0*/  FMUL.FTZ R102, R102, c[0x0][0x2e0] ;  /* 0x0000b80066667a20 */ /* 0x000fe20000410000 */
        /* <DEDUP_REMOVED lines=50> */
[----:B------:R-:W-:Y:S01]  /*6d20*/  UISETP.NE.AND UP0, UPT, UR23, -0x1, UPT ;  /* 0xffffffff1700788c */ /* 0x000fe2000bf05270 */
[----:B------:R-:W-:Y:S01]  /*6d30*/  FMUL.FTZ R8, R123, c[0x0][0x2e0] ;  /* 0x0000b8007b087a20 */ /* 0x000fe20000410000 */
[----:B------:R-:W-:Y:S01]  /*6d40*/  F2FP.BF16.PACK_AB R9, R9, R120 ;  /* 0x000000780909723e */ /* 0x000fe200000010ff */
[----:B------:R-:W-:Y:S01]  /*6d50*/  FMUL.FTZ R124, R124, c[0x0][0x2e0] ;  /* 0x0000b8007c7c7a20 */ /* 0x000fe20000410000 */
[----:B------:R-:W-:Y:S01]  /*6d60*/  ULDC.64 UR10, c[0x0][0x3a0] ;  /* 0x0000e800000a7ab9 */ /* 0x000fe20000000a00 */
[----:B------:R-:W-:Y:S01]  /*6d70*/  FMUL.FTZ R5, R125, c[0x0][0x2e0] ;  /* 0x0000b8007d057a20 */ /* 0x000fe20000410000 */
[----:B------:R-:W-:Y:S01]  /*6d80*/  F2FP.BF16.PACK_AB R8, R8, R122 ;  /* 0x0000007a0808723e */ /* 0x000fe200000010ff */
[----:B------:R-:W-:Y:S01]  /*6d90*/  FMUL.FTZ R126, R126, c[0x0][0x2e0] ;  /* 0x0000b8007e7e7a20 */ /* 0x000fe20000410000 */
[----:B------:R-:W-:Y:S01]  /*6da0*/  PLOP3.LUT P0, PT, PT, PT, UP0, 0x80, 0x0 ;  /* 0x000000000000781c */ /* 0x000fe20003f0f008 */
[----:B------:R-:W-:Y:S01]  /*6db0*/  FMUL.FTZ R4, R127, c[0x0][0x2e0] ;  /* 0x0000b8007f047a20 */ /* 0x000fe20000410000 */
[----:B------:R-:W-:Y:S01]  /*6dc0*/  F2FP.BF16.PACK_AB R5, R5, R124 ;  /* 0x0000007c0505723e */ /* 0x000fe200000010ff */
[----:B------:R-:W-:-:S03]  /*6dd0*/  @UP0 UIADD3 UR8, UR18, UR23, URZ ;  /* 0x0000001712080290 */ /* 0x000fc6000fffe03f */
[----:B------:R-:W-:Y:S01]  /*6de0*/  F2FP.BF16.PACK_AB R4, R4, R126 ;  /* 0x0000007e0404723e */ /* 0x000fe200000010ff */
[----:B------:R-:W-:-:S04]  /*6df0*/  @UP0 UIMAD.WIDE.U32 UR6, UR8, UR10, URZ ;  /* 0x0000000a080602a5 */ /* 0x000fc8000f8e003f */
[----:B------:R-:W-:-:S03]  /*6e00*/  @UP0 UIMAD UR13, UR8, UR11, UR7 ;  /* 0x0000000b080d02a4 */ /* 0x000fc6000f8e0207 */
[----:B------:R-:W-:Y:S01]  /*6e10*/  @UP0 UMOV UR12, UR6 ;  /* 0x00000006000c0c82 */ /* 0x000fe20008000000 */
[----:B--2---:R1:W-:Y:S04]  /*6e20*/  STS [R48+0x4000], R47 ;  /* 0x0040002f30007388 */ /* 0x0043e80000000800 */
[----:B------:R1:W-:Y:S04]  /*6e30*/  STS [R48+0x4400], R46 ;  /* 0x0044002e30007388 */ /* 0x0003e80000000800 */
        /* <DEDUP_REMOVED lines=14> */
[----:B------:R1:W-:Y:S04]  /*6f20*/  STS [R48], R19 ;  /* 0x0000001330007388 */ /* 0x0003e80000000800 */
        /* <DEDUP_REMOVED lines=14> */
[----:B------:R1:W-:Y:S01]  /*7010*/  STS [R48+0x3c00], R4 ;  /* 0x003c000430007388 */ /* 0x0003e20000000800 */
[----:B------:R-:W-:Y:S05]  /*7020*/  @P0 BRA `(.L_x_32) ;  /* 0x000000c000000947 */ /* 0x000fea0003800000 */
        /* <DEDUP_REMOVED lines=12> */
.L_x_32:
[----:B------:R-:W-:Y:S02]  /*70f0*/  @UP0 UIADD3 UR8, UR18, UR23, URZ ;  /* 0x0000001712080290 */ /* 0x000fe4000fffe03f */
[----:B------:R-:W-:Y:S02]  /*7100*/  ULDC.64 UR10, c[0x0][0x3a8] ;  /* 0x0000ea00000a7ab9 */ /* 0x000fe40000000a00 */
[----:B------:R-:W-:-:S04]  /*7110*/  @UP0 UIMAD.WIDE.U32 UR6, UR8, UR10, URZ ;  /* 0x0000000a080602a5 */ /* 0x000fc8000f8e003f */
[----:B------:R-:W-:-:S03]  /*7120*/  @UP0 UIMAD UR11, UR8, UR11, UR7 ;  /* 0x0000000b080b02a4 */ /* 0x000fc6000f8e0207 */
[----:B------:R-:W-:Y:S01]  /*7130*/  @UP0 UMOV UR8, UR6 ;  /* 0x0000000600080c82 */ /* 0x000fe20008000000 */
[----:B------:R-:W-:Y:S05]  /*7140*/  @P0 BRA `(.L_x_33) ;  /* 0x000000c000000947 */ /* 0x000fea0003800000 */
        /* <DEDUP_REMOVED lines=12> */
.L_x_33:
[----:B------:R-:W-:Y:S01]  /*7210*/  BAR.SYNC.DEFER_BLOCKING 0x0 ;  /* 0x0000000000007b1d */ /* 0x000fe20000010000 */
[----:B------:R-:W-:Y:S01]  /*7220*/  UIADD3 UR17, -UR16, UR17, URZ ;  /* 0x0000001110117290 */ /* 0x000fe2000fffe13f */
[----:B-1----:R-:W-:Y:S02]  /*7230*/  SHF.R.S32.HI R44, RZ, 0x1f, R244 ;  /* 0x0000001fff2c7819 */ /* 0x002fe400000114f4 */
[C---:B------:R-:W-:Y:S02]  /*7240*/  IADD3 R42, R244.reuse, 0x80, RZ ;  /* 0x00000080f42a7810 */ /* 0x040fe40007ffe0ff */
[----:B------:R-:W1:Y:S01]  /*7250*/  S2R R45, SR_TID.X ;  /* 0x00000000002d7919 */ /* 0x000e620000002100 */
[----:B------:R-:W-:Y:S01]  /*7260*/  BSSY B0, `(.L_x_34) ;  /* 0x000002c000007945 */ /* 0x000fe20003800000 */
[----:B------:R-:W-:-:S02]  /*7270*/  IADD3 R41, R244, 0xc0, RZ ;  /* 0x000000c0f4297810 */ /* 0x000fc40007ffe0ff */
[----:B------:R-:W2:Y:S01]  /*7280*/  S2R R46, SR_TID.X ;  /* 0x00000000002e7919 */ /* 0x000ea20000002100 */
[----:B------:R-:W-:-:S03]  /*7290*/  IADD3 R40, R244, 0x40, RZ ;  /* 0x00000040f4287810 */ /* 0x000fc60007ffe0ff */
[----:B------:R3:W4:Y:S04]  /*72a0*/  LDS.128 R36, [R237+0x14000] ;  /* 0x01400000ed247984 */ /* 0x0007280000000c00 */
[----:B------:R3:W3:Y:S01]  /*72b0*/  LDS.128 R32, [R237+0x15000] ;  /* 0x01500000ed207984 */ /* 0x0006e20000000c00 */
[----:B-1----:R-:W-:-:S03]  /*72c0*/  SHF.R.S32.HI R45, RZ, 0x1f, R45 ;  /* 0x0000001fff2d7819 */ /* 0x002fc6000001142d */
[----:B------:R1:W1:Y:S01]  /*72d0*/  LDS.128 R28, [R237+0x16000] ;  /* 0x01600000ed1c7984 */ /* 0x0002620000000c00 */
[----:B--2---:R-:W-:-:S03]  /*72e0*/  LEA.HI R45, R45, R46, RZ, 0x3 ;  /* 0x0000002e2d2d7211 */ /* 0x004fc600078f18ff */
[----:B------:R2:W1:Y:S01]  /*72f0*/  LDS.128 R24, [R237+0x17000] ;  /* 0x01700000ed187984 */ /* 0x0004620000000c00 */
[----:B------:R-:W-:-:S04]  /*7300*/  SHF.R.S32.HI R45, RZ, 0x3, R45 ;  /* 0x00000003ff2d7819 */ /* 0x000fc8000001142d */
[----:B------:R-:W-:Y:S02]  /*7310*/  ISETP.GE.AND P4, PT, R45, UR17, PT ;  /* 0x000000112d007c0c */ /* 0x000fe4000bf86270 */
[----:B------:R-:W-:-:S11]  /*7320*/  SHF.R.S32.HI R43, RZ, 0x1f, R45 ;  /* 0x0000001fff2b7819 */ /* 0x000fd6000001142d */
[----:B------:R-:W-:Y:S05]  /*7330*/  @P4 BRA `(.L_x_35) ;  /* 0x000001e000004947 */ /* 0x000fea0003800000 */
[----:B------:R-:W-:Y:S01]  /*7340*/  ISETP.GE.AND P3, PT, R244, c[0x0][0x220], PT ;  /* 0x00008800f4007a0c */ /* 0x000fe20003f66270 */
[----:B------:R-:W2:Y:S01]  /*7350*/  LDS.128 R20, [R237+0x11000] ;  /* 0x01100000ed147984 */ /* 0x000ea20000000c00 */
[----:B------:R-:W-:Y:S01]  /*7360*/  IMAD.U32 R4, RZ, RZ, UR16 ;  /* 0x00000010ff047e24 */ /* 0x000fe2000f8e00ff */
[----:B------:R-:W-:Y:S01]  /*7370*/  IADD3 R6, P0, R45, UR16, RZ ;  /* 0x000000102d067c10 */ /* 0x000fe2000ff1e0ff */
[----:B------:R-:W-:Y:S01]  /*7380*/  IMAD.MOV.U32 R5, RZ, RZ, R44 ;  /* 0x000000ffff057224 */ /* 0x000fe200078e002c */
[----:B------:R-:W4:Y:S01]  /*7390*/  LDS.128 R16, [R237+0x12000] ;  /* 0x01200000ed107984 */ /* 0x000f220000000c00 */
[----:B------:R-:W-:Y:S01]  /*73a0*/  ULDC.64 UR6, c[0x0][0x3b8] ;  /* 0x0000ee0000067ab9 */ /* 0x000fe20000000a00 */
[----:B------:R-:W-:Y:S01]  /*73b0*/  LEA.HI.X.SX32 R7, R4, R43, 0x1, P0 ;  /* 0x0000002b04077211 */ /* 0x000fe200000f0eff */
[----:B------:R-:W-:Y:S01]  /*73c0*/  IMAD.MOV.U32 R4, RZ, RZ, R244 ;  /* 0x000000ffff047224 */ /* 0x000fe200078e00f4 */
[----:B------:R-:W-:Y:S01]  /*73d0*/  LDS.128 R12, [R237+0x13000] ;  /* 0x01300000ed0c7984 */ /* 0x000fe20000000c00 */
[----:B------:R-:W-:Y:S01]  /*73e0*/  UIMAD UR6, UR56, UR6, URZ ;  /* 0x00000006380672a4 */ /* 0x000fe2000f8e023f */
[----:B------:R-:W-:Y:S01]  /*73f0*/  ISETP.GE.AND P2, PT, R40, c[0x0][0x220], PT ;  /* 0x0000880028007a0c */ /* 0x000fe20003f46270 */
[----:B------:R-:W-:Y:S01]  /*7400*/  IMAD.WIDE.U32 R4, R6, c[0x0][0x3a0], R4 ;  /* 0x0000e80006047a25 */ /* 0x000fe200078e0004 */
[----:B------:R-:W3:Y:S01]  /*7410*/  @!P3 LDS.128 R8, [R237+0x10000] ;  /* 0x01000000ed08b984 */ /* 0x000ee20000000c00 */
[----:B------:R-:W-:Y:S01]  /*7420*/  UIMAD UR6, UR33, UR7, UR6 ;  /* 0x00000007210672a4 */ /* 0x000fe2000f8e0206 */
[----:B------:R-:W-:Y:S01]  /*7430*/  ISETP.GE.AND P1, PT, R42, c[0x0][0x220], PT ;  /* 0x000088002a007a0c */ /* 0x000fe20003f26270 */
        /* <DEDUP_REMOVED lines=10> */
[----:B--2---:R2:W-:Y:S04]  /*74e0*/  @!P2 STG.E.128 [R4.64+0x80], R20 ;  /* 0x000080140400a986 */ /* 0x0045e8000c101d04 */
[----:B----4-:R2:W-:Y:S04]  /*74f0*/  @!P1 STG.E.128 [R4.64+0x100], R16 ;  /* 0x0001001004009986 */ /* 0x0105e8000c101d04 */
[----:B---3--:R2:W-:Y:S04]  /*7500*/  @!P3 STG.E.128 [R4.64], R8 ;  /* 0x000000080400b986 */ /* 0x0085e8000c101d04 */
[----:B------:R2:W-:Y:S02]  /*7510*/  @!P0 STG.E.128 [R4.64+0x180], R12 ;  /* 0x0001800c04008986 */ /* 0x0005e4000c101d04 */
.L_x_35:
[----:B------:R-:W-:Y:S05]  /*7520*/  BSYNC B0 ;  /* 0x0000000000007941 */ /* 0x000fea0003800000 */
.L_x_34:
[----:B------:R-:W-:Y:S05]  /*7530*/  @P4 BRA `(.L_x_16) ;  /* 0x000001a000004947 */ /* 0x000fea0003800000 */
[----:B--2---:R-:W-:Y:S01]  /*7540*/  IMAD.U32 R4, RZ, RZ, UR16 ;  /* 0x00000010ff047e24 */ /* 0x004fe2000f8e00ff */
[----:B------:R-:W-:Y:S01]  /*7550*/  IADD3 R6, P0, R45, UR16, RZ ;  /* 0x000000102d067c10 */ /* 0x000fe2000ff1e0ff */
[----:B------:R-:W-:Y:S01]  /*7560*/  IMAD.MOV.U32 R5, RZ, RZ, R44 ;  /* 0x000000ffff057224 */ /* 0x000fe200078e002c */
[----:B------:R-:W-:Y:S01]  /*7570*/  ULDC.64 UR6, c[0x0][0x3c0] ;  /* 0x0000f00000067ab9 */ /* 0x000fe20000000a00 */
[----:B------:R-:W-:Y:S01]  /*7580*/  ISETP.GE.AND P2, PT, R40, c[0x0][0x220], PT ;  /* 0x0000880028007a0c */ /* 0x000fe20003f46270 */
[----:B------:R-:W-:Y:S01]  /*7590*/  UIMAD UR6, UR56, UR6, URZ ;  /* 0x00000006380672a4 */ /* 0x000fe2000f8e023f */
[----:B------:R-:W-:Y:S01]  /*75a0*/  LEA.HI.X.SX32 R7, R4, R43, 0x1, P0 ;  /* 0x0000002b04077211 */ /* 0x000fe200000f0eff */
[----:B------:R-:W-:Y:S01]  /*75b0*/  IMAD.MOV.U32 R4, RZ, RZ, R244 ;  /* 0x000000ffff047224 */ /* 0x000fe200078e00f4 */
[----:B------:R-:W-:Y:S01]  /*75c0*/  ISETP.GE.AND P1, PT, R42, c[0x0][0x220], PT ;  /* 0x000088002a007a0c */ /* 0x000fe20003f26270 */
[----:B------:R-:W-:Y:S01]  /*75d0*/  UIMAD UR6, UR33, UR7, UR6 ;  /* 0x00000007210672a4 */ /* 0x000fe2000f8e0206 */
[----:B------:R-:W-:Y:S01]  /*75e0*/  ISETP.GE.AND P3, PT, R244, c[0x0][0x220], PT ;  /* 0x00008800f4007a0c */ /* 0x000fe20003f66270 */
[----:B------:R-:W-:-:S04]  /*75f0*/  IMAD.WIDE.U32 R4, R6, c[0x0][0x3a8], R4 ;  /* 0x0000ea0006047a25 */ /* 0x000fc800078e0004 */
        /* <DEDUP_REMOVED lines=10> */
[----:B----4-:R2:W-:Y:S04]  /*76a0*/  @!P3 STG.E.128 [R4.64], R36 ;  /* 0x000000240400b986 */ /* 0x0105e8000c101d04 */
[----:B---3--:R2:W-:Y:S04]  /*76b0*/  @!P2 STG.E.128 [R4.64+0x80], R32 ;  /* 0x000080200400a986 */ /* 0x0085e8000c101d04 */
[----:B-1----:R2:W-:Y:S04]  /*76c0*/  @!P1 STG.E.128 [R4.64+0x100], R28 ;  /* 0x0001001c04009986 */ /* 0x0025e8000c101d04 */
[----:B------:R2:W-:Y:S02]  /*76d0*/  @!P0 STG.E.128 [R4.64+0x180], R24 ;  /* 0x0001801804008986 */ /* 0x0005e4000c101d04 */
.L_x_16:
[----:B------:R-:W-:Y:S05]  /*76e0*/  BSYNC B1 ;  /* 0x0000000000017941 */ /* 0x000fea0003800000 */
.L_x_6:
[----:B------:R-:W-:Y:S02]  /*76f0*/  UMOV UR7, 0x1f ;  /* 0x0000001f00077882 */ /* 0x000fe40000000000 */
[----:B------:R-:W-:-:S02]  /*7700*/  ULDC UR6, c[0x0][0x218] ;  /* 0x0000860000067ab9 */ /* 0x000fc40000000800 */
[----:B------:R-:W-:-:S04]  /*7710*/  UIADD3 UR6, UR7, UR6, URZ ;  /* 0x0000000607067290 */ /* 0x000fc8000fffe03f */
[----:B------:R-:W-:-:S04]  /*7720*/  USHF.R.S32.HI UR7, URZ, 0x1f, UR6 ;  /* 0x0000001f3f077899 */ /* 0x000fc80008011406 */
[----:B------:R-:W-:-:S03]  /*7730*/  ULEA.HI UR6, UR7, UR6, URZ, 0x5 ;  /* 0x0000000607067291 */ /* 0x000fc6000f8f283f */
[----:B------:R-:W-:Y:S02]  /*7740*/  ULDC UR7, c[0x0][0xc] ;  /* 0x0000030000077ab9 */ /* 0x000fe40000000800 */
[----:B------:R-:W-:Y:S02]  /*7750*/  UIADD3 UR37, UR37, UR7, URZ ;  /* 0x0000000725257290 */ /* 0x000fe4000fffe03f */
[----:B------:R-:W-:-:S04]  /*7760*/  USHF.R.S32.HI UR6, URZ, 0x5, UR6 ;  /* 0x000000053f067899 */ /* 0x000fc80008011406 */
[----:B------:R-:W-:-:S06]  /*7770*/  UISETP.GE.AND UP0, UPT, UR37, UR6, UPT ;  /* 0x000000062500728c */ /* 0x000fcc000bf06270 */
[----:B------:R-:W-:-:S13]  /*7780*/  PLOP3.LUT P0, PT, PT, PT, UP0, 0x80, 0x0 ;  /* 0x000000000000781c */ /* 0x000fda0003f0f008 */
[----:B------:R-:W-:Y:S01]  /*7790*/  @P0 CALL.REL.NOINC `(.L_x_36) ;  /* 0x0000001000000944 */ /* 0x000fe20003c00000 */
[----:B------:R-:W-:Y:S05]  /*77a0*/  BRA `(.L_x_37) ;  /* 0xffff954000007947 */ /* 0x000fea000383ffff */
.L_x_36:
[----:B------:R-:W-:Y:S05]  /*77b0*/  EXIT ;  /* 0x000000000000794d */ /* 0x000fea0003800000 */
.L_x_38:
        /* <DEDUP_REMOVED lines=12> */
.L_x_1016:


//--------------------- .text._ZN5flash44flash_bwd_dq_dk_dv_loop_seqk_parallel_kernelI23Flash_bwd_kernel_traitsILi256ELi64ELi32ELi8ELi4ELi1ELi2ELb1ELb1EN7cutlass10bfloat16_tE19Flash_kernel_traitsILi256ELi64ELi32ELi8ES3_EELb0ELb1ELb0ELb0ELb0ELb0ELb1EEEvNS_16Flash_bwd_paramsE --------------------------
	.section	.text._ZN5flash44flash_bwd_dq_dk_dv_loop_seqk_parallel_kernelI23Flash_bwd_kernel_traitsILi256ELi64ELi32ELi8ELi4ELi1ELi2ELb1ELb1EN7cutlass10bfloat16_tE19Flash_kernel_traitsILi256ELi64ELi32ELi8ES3_EELb0ELb1ELb0ELb0ELb0ELb0ELb1EEEvNS_16Flash_bwd_paramsE,"ax",@progbits
	.sectioninfo	@"SHI_REGISTERS=255"
	.align	128
        .global         _ZN5flash44flash_bwd_dq_dk_dv_loop_seqk_parallel_kernelI23Flash_bwd_kernel_traitsILi256ELi64ELi32ELi8ELi4ELi1ELi2ELb1ELb1EN7cutlass10bfloat16_tE19Flash_kernel_traitsILi256ELi64ELi32ELi8ES3_EELb0ELb1ELb0ELb0ELb0ELb0ELb1EEEvNS_16Flash_bwd_paramsE
        .type           _ZN5flash44flash_bwd_dq_dk_dv_loop_seqk_parallel_kernelI23Flash_bwd_kernel_traitsILi256ELi64ELi32ELi8ELi4ELi1ELi2ELb1ELb1EN7cutlass10bfloat16_tE19Flash_kernel_traitsILi256ELi64ELi32ELi8ES3_EELb0ELb1ELb0ELb0ELb0ELb0ELb1EEEvNS_16Flash_bwd_paramsE,@function
        .size           _ZN5flash44flash_bwd_dq_dk_dv_loop_seqk_parallel_kernelI23Flash_bwd_kernel_traitsILi256ELi64ELi32ELi8ELi4ELi1ELi2ELb1ELb1EN7cutlass10bfloat16_tE19Flash_kernel_traitsILi256ELi64ELi32ELi8ES3_EELb0ELb1ELb0ELb0ELb0ELb0ELb1EEEvNS_16Flash_bwd_paramsE,(.L_x_1017 - _ZN5flash44flash_bwd_dq_dk_dv_loop_seqk_parallel_kernelI23Flash_bwd_kernel_traitsILi256ELi64ELi32ELi8ELi4ELi1ELi2ELb1ELb1EN7cutlass10bfloat16_tE19Flash_kernel_traitsILi256ELi64ELi32ELi8ES3_EELb0ELb1ELb0ELb0ELb0ELb0ELb1EEEvNS_16Flash_bwd_paramsE)
        .other          _ZN5flash44flash_bwd_dq_dk_dv_loop_seqk_parallel_kernelI23Flash_bwd_kernel_traitsILi256ELi64ELi32ELi8ELi4ELi1ELi2ELb1ELb1EN7cutlass10bfloat16_tE19Flash_kernel_traitsILi256ELi64ELi32ELi8ES3_EELb0ELb1ELb0ELb0ELb0ELb0ELb1EEEvNS_16Flash_bwd_paramsE,@"STO_CUDA_ENTRY STV_DEFAULT"
_ZN5flash44flash_bwd_dq_dk_dv_loop_seqk_parallel_kernelI23Flash_bwd_kernel_traitsILi256ELi64ELi32ELi8ELi4ELi1ELi2ELb1ELb1EN7cutlass10bfloat16_tE19Flash_kernel_traitsILi256ELi64ELi32ELi8ES3_EELb0ELb1ELb0ELb0ELb0ELb0ELb1EEEvNS_16Flash_bwd_paramsE:
.text._ZN5flash44flash_bwd_dq_dk_dv_loop_seqk_parallel_kernelI23Flash_bwd_kernel_traitsILi256ELi64ELi32ELi8ELi4ELi1ELi2ELb1ELb1EN7cutlass10bfloat16_tE19Flash_kernel_traitsILi256ELi64ELi32ELi8ES3_EELb0ELb1ELb0ELb0ELb0ELb0ELb1EEEvNS_16Flash_bwd_paramsE:
        /* <DEDUP_REMOVED lines=207> */
.L_x_71:
        /* <DEDUP_REMOVED lines=53> */
.L_x_39:
        /* <DEDUP_REMOVED lines=59> */
.L_x_41:
        /* <DEDUP_REMOVED lines=19> */
.L_x_42:
        /* <DEDUP_REMOVED lines=68> */
.L_x_43:
[----:B------:R-:W-:Y:S02]  /*1960*/  UMOV UR8, UR48 ;  /* 0x0000003000087c82 */ /* 0x000fe40008000000 */
.L_x_44:
        /* <DEDUP_REMOVED lines=118> */
.L_x_46:
        /* <DEDUP_REMOVED lines=17> */
.L_x_47:
        /* <DEDUP_REMOVED lines=28> */
.L_x_49:
[----:B------:R-:W-:Y:S05]  /*23a0*/  BSYNC B0 ;  /* 0x0000000000007941 */ /* 0x000fea0003800000 */
.L_x_48:
        /* <DEDUP_REMOVED lines=27> */
.L_x_45:
        /* <DEDUP_REMOVED lines=62> */
.L_x_52:
[----:B------:R-:W-:Y:S05]  /*2940*/  BSYNC B0 ;  /* 0x0000000000007941 */ /* 0x000fea0003800000 */
.L_x_51:
        /* <DEDUP_REMOVED lines=45> */
.L_x_54:
[----:B------:R-:W-:Y:S05]  /*2c20*/  BSYNC B0 ;  /* 0x0000000000007941 */ /* 0x000fea0003800000 */
.L_x_53:
        /* <DEDUP_REMOVED lines=48> */
.L_x_56:
[----:B------:R-:W-:Y:S05]  /*2f30*/  BSYNC B0 ;  /* 0x0000000000007941 */ /* 0x000fea0003800000 */
.L_x_55:
        /* <DEDUP_REMOVED lines=40> */
.L_x_58:
[----:B------:R-:W-:Y:S05]  /*31c0*/  BSYNC B0 ;  /* 0x0000000000007941 */ /* 0x000fea0003800000 */
.L_x_57:
        /* <DEDUP_REMOVED lines=41> */
.L_x_60:
[----:B------:R-:W-:Y:S05]  /*3460*/  BSYNC B0 ;  /* 0x0000000000007941 */ /* 0x000fea0003800000 */
.L_x_59:
        /* <DEDUP_REMOVED lines=69> */
.L_x_62:
[----:B------:R-:W-:Y:S05]  /*38c0*/  BSYNC B0 ;  /* 0x0000000000007941 */ /* 0x000fea0003800000 */
.L_x_61:
        /* <DEDUP_REMOVED lines=58> */
.L_x_65:
[----:B------:R-:W0:Y:S01]  /*3c70*/  LDGDEPBAR ;  /* 0x00000000000079af */ /* 0x000e220000000000 */
[----:B------:R-:W-:Y:S01]  /*3c80*/  USHF.L.U32 UR11, UR6, 0x6, URZ ;  /* 0x00000006060b7899 */ /* 0x000fe2000800063f */
[----:B-----5:R-:W-:Y:S01]  /*3c90*/  FSETP.NEU.FTZ.AND P1, PT, R245, -INF , PT ;  /* 0xff800000f500780b */ /* 0x020fe20003f3d000 */
[----:B------:R-:W-:Y:S01]  /*3ca0*/  UISETP.GT.AND UP2, UPT, UR6, UR12, UPT ;  /* 0x0000000c0600728c */ /* 0x000fe2000bf44270 */
[----:B------:R-:W-:Y:S01]  /*3cb0*/  MOV R71, c[0x0][0x22c] ;  /* 0x00008b0000477a02 */ /* 0x000fe20000000f00 */
[----:B------:R-:W-:Y:S01]  /*3cc0*/  UISETP.GE.AND UP0, UPT, UR11, UR15, UPT ;  /* 0x0000000f0b00728c */ /* 0x000fe2000bf06270 */
[----:B------:R-:W2:Y:S03]  /*3cd0*/  LDL R69, [R1+0x4] ;  /* 0x0000040001457983 */ /* 0x000ea60000100800 */
[----:B------:R-:W-:Y:S01]  /*3ce0*/  UISETP.LT.AND UP0, UPT, UR14, UR17, UP0 ;  /* 0x000000110e00728c */ /* 0x000fe20008701270 */
[----:B------:R-:W-:Y:S02]  /*3cf0*/  IMAD R71, R71, c[0x0][0x1c0], RZ ;  /* 0x0000700047477a24 */ /* 0x000fe400078e02ff */
[----:B------:R-:W3:Y:S03]  /*3d00*/  LDL R68, [R1+0x8] ;  /* 0x0000080001447983 */ /* 0x000ee60000100800 */
[----:B------:R-:W-:Y:S02]  /*3d10*/  PLOP3.LUT P0, PT, PT, PT, UP0, 0x80, 0x0 ;  /* 0x000000000000781c */ /* 0x000fe40003f0f008 */
[----:B------:R-:W-:Y:S01]  /*3d20*/  LEA R71, -R71, RZ, 0x6 ;  /* 0x000000ff47477211 */ /* 0x000fe200078e31ff */
[----:B------:R-:W-:Y:S04]  /*3d30*/  DEPBAR.LE SB0, 0x0 ;  /* 0x000080000000791a */ /* 0x000fe80000000000 */
[----:B------:R-:W-:Y:S06]  /*3d40*/  BAR.SYNC.DEFER_BLOCKING 0x0 ;  /* 0x0000000000007b1d */ /* 0x000fec0000010000 */
[----:B-1----:R-:W-:Y:S06]  /*3d50*/  LDSM.16.M88.4 R8, [R2] ;  /* 0x000000000208783b */ /* 0x002fec0000000200 */
[----:B------:R-:W4:Y:S06]  /*3d60*/  LDSM.16.M88.4 R44, [R229+0x10000] ;  /* 0x01000000e52c783b */ /* 0x000f2c0000000200 */
[----:B------:R-:W-:Y:S06]  /*3d70*/  LDSM.16.M88.4 R48, [R3] ;  /* 0x000000000330783b */ /* 0x000fec0000000200 */
[----:B------:R-:W1:Y:S06]  /*3d80*/  LDSM.16.M88.4 R52, [R230+0x10000] ;  /* 0x01000000e634783b */ /* 0x000e6c0000000200 */
[----:B------:R-:W-:Y:S06]  /*3d90*/  LDSM.16.M88.4 R56, [R228] ;  /* 0x00000000e438783b */ /* 0x000fec0000000200 */
[----:B------:R-:W1:Y:S06]  /*3da0*/  LDSM.16.M88.4 R60, [R231+0x10000] ;  /* 0x01000000e73c783b */ /* 0x000e6c0000000200 */
[----:B------:R-:W-:Y:S01]  /*3db0*/  LDSM.16.M88.4 R64, [R232+0x10000] ;  /* 0x01000000e840783b */ /* 0x000fe20000000200 */
[C---:B-1--4-:R-:W-:Y:S08]  /*3dc0*/  HMMA.16816.F32.BF16 R4, R8.reuse, R44, RZ ;  /* 0x0000002c0804723c */ /* 0x052ff000000418ff */
[----:B------:R-:W-:Y:S01]  /*3dd0*/  HMMA.16816.F32.BF16 R8, R8, R46, RZ ;  /* 0x0000002e0808723c */ /* 0x000fe200000418ff */
[----:B------:R-:W1:Y:S11]  /*3de0*/  LDSM.16.M88.4 R44, [R227] ;  /* 0x00000000e32c783b */ /* 0x000e760000000200 */
[----:B------:R-:W-:Y:S04]  /*3df0*/  @!UPT UIADD3 URZ, URZ, URZ, URZ ;  /* 0x0000003f3f3ff290 */ /* 0x000fe8000fffe03f */
[C---:B------:R-:W-:Y:S08]  /*3e00*/  HMMA.16816.F32.BF16 R4, R48.reuse, R52, R4 ;  /* 0x000000343004723c */ /* 0x040ff00000041804 */
[----:B------:R-:W-:Y:S01]  /*3e10*/  HMMA.16816.F32.BF16 R8, R48, R54, R8 ;  /* 0x000000363008723c */ /* 0x000fe20000041808 */
[----:B------:R-:W-:Y:S06]  /*3e20*/  LDSM.16.M88.4 R48, [R2+0x2000] ;  /* 0x002000000230783b */ /* 0x000fec0000000200 */
[----:B------:R-:W4:Y:S09]  /*3e30*/  LDSM.16.M88.4 R52, [R229+0x11000] ;  /* 0x01100000e534783b */ /* 0x000f320000000200 */
[C---:B------:R-:W-:Y:S08]  /*3e40*/  HMMA.16816.F32.BF16 R4, R56.reuse, R60, R4 ;  /* 0x0000003c3804723c */ /* 0x040ff00000041804 */
[----:B------:R-:W-:Y:S01]  /*3e50*/  HMMA.16816.F32.BF16 R8, R56, R62, R8 ;  /* 0x0000003e3808723c */ /* 0x000fe20000041808 */
[----:B------:R-:W-:Y:S06]  /*3e60*/  LDSM.16.M88.4 R56, [R3+0x2000] ;  /* 0x002000000338783b */ /* 0x000fec0000000200 */
[----:B------:R-:W4:Y:S09]  /*3e70*/  LDSM.16.M88.4 R60, [R230+0x11000] ;  /* 0x01100000e63c783b */ /* 0x000f320000000200 */
[C---:B-1----:R-:W-:Y:S08]  /*3e80*/  HMMA.16816.F32.BF16 R4, R44.reuse, R64, R4 ;  /* 0x000000402c04723c */ /* 0x042ff00000041804 */
[----:B------:R-:W-:Y:S01]  /*3e90*/  HMMA.16816.F32.BF16 R8, R44, R66, R8 ;  /* 0x000000422c08723c */ /* 0x000fe20000041808 */
[----:B------:R-:W-:Y:S06]  /*3ea0*/  LDSM.16.M88.4 R44, [R228+0x2000] ;  /* 0x00200000e42c783b */ /* 0x000fec0000000200 */
[----:B------:R-:W1:Y:S09]  /*3eb0*/  LDSM.16.M88.4 R64, [R231+0x11000] ;  /* 0x01100000e740783b */ /* 0x000e720000000200 */
[C---:B----4-:R-:W-:Y:S08]  /*3ec0*/  HMMA.16816.F32.BF16 R4, R48.reuse, R52, R4 ;  /* 0x000000343004723c */ /* 0x050ff00000041804 */
        /* <DEDUP_REMOVED lines=18> */
[----:B------:R-:W2:Y:S09]  /*3ff0*/  LDSM.16.M88.4 R60, [R232+0x12000] ;  /* 0x01200000e83c783b */ /* 0x000eb20000000200 */
        /* <DEDUP_REMOVED lines=8> */
[C---:B--2---:R-:W-:Y:S08]  /*4080*/  HMMA.16816.F32.BF16 R4, R56.reuse, R60, R4 ;  /* 0x0000003c3804723c */ /* 0x044ff00000041804 */
        /* <DEDUP_REMOVED lines=8> */
[----:B------:R-:W-:Y:S11]  /*4110*/  HMMA.16816.F32.BF16 R8, R48, R54, R8 ;  /* 0x000000363008723c */ /* 0x000ff60000041808 */
[----:B------:R-:W-:Y:S05]  /*4120*/  @!UPT UIADD3 URZ, URZ, URZ, URZ ;  /* 0x0000003f3f3ff290 */ /* 0x000fea000fffe03f */
[C---:B--2---:R-:W-:Y:S08]  /*4130*/  HMMA.16816.F32.BF16 R4, R56.reuse, R60, R4 ;  /* 0x0000003c3804723c */ /* 0x044ff00000041804 */
[----:B------:R-:W-:Y:S11]  /*4140*/  HMMA.16816.F32.BF16 R8, R56, R62, R8 ;  /* 0x0000003e3808723c */ /* 0x000ff60000041808 */
[----:B------:R-:W-:Y:S05]  /*4150*/  @!UPT UIADD3 URZ, URZ, URZ, URZ ;  /* 0x0000003f3f3ff290 */ /* 0x000fea000fffe03f */
[C---:B-1----:R-:W-:Y:S08]  /*4160*/  HMMA.16816.F32.BF16 R4, R44.reuse, R64, R4 ;  /* 0x000000402c04723c */ /* 0x042ff00000041804 */
[----:B------:R-:W-:Y:S11]  /*4170*/  HMMA.16816.F32.BF16 R8, R44, R66, R8 ;  /* 0x000000422c08723c */ /* 0x000ff60000041808 */
[----:B------:R-:W-:Y:S05]  /*4180*/  @!UPT UIADD3 URZ, URZ, URZ, URZ ;  /* 0x0000003f3f3ff290 */ /* 0x000fea000fffe03f */
[----:B------:R-:W-:Y:S02]  /*4190*/  FMUL.FTZ R7, R7, c[0x0][0x2ec] ;  /* 0x0000bb0007077a20 */ /* 0x000fe40000410000 */
[----:B------:R-:W-:Y:S02]  /*41a0*/  FMUL.FTZ R4, R4, c[0x0][0x2ec] ;  /* 0x0000bb0004047a20 */ /* 0x000fe40000410000 */
[----:B------:R1:W-:Y:S01]  /*41b0*/  MUFU.TANH R61, R7 ;  /* 0x00000007003d7308 */ /* 0x0003e20000002400 */
[----:B------:R-:W-:Y:S02]  /*41c0*/  FMUL.FTZ R6, R6, c[0x0][0x2ec] ;  /* 0x0000bb0006067a20 */ /* 0x000fe40000410000 */
[----:B------:R-:W-:Y:S02]  /*41d0*/  FMUL.FTZ R5, R5, c[0x0][0x2ec] ;  /* 0x0000bb0005057a20 */ /* 0x000fe40000410000 */
[----:B------:R-:W-:Y:S02]  /*41e0*/  FMUL.FTZ R8, R8, c[0x0][0x2ec] ;  /* 0x0000bb0008087a20 */ /* 0x000fe40000410000 */
[----:B------:R-:W-:Y:S02]  /*41f0*/  FMUL.FTZ R9, R9, c[0x0][0x2ec] ;  /* 0x0000bb0009097a20 */ /* 0x000fe40000410000 */
[----:B------:R-:W-:Y:S01]  /*4200*/  FMUL.FTZ R10, R10, c[0x0][0x2ec] ;  /* 0x0000bb000a0a7a20 */ /* 0x000fe20000410000 */
[----:B------:R3:W2:Y:S01]  /*4210*/  MUFU.TANH R60, R4 ;  /* 0x00000004003c7308 */ /* 0x0006a20000002400 */
[----:B------:R-:W-:Y:S09]  /*4220*/  FMUL.FTZ R11, R11, c[0x0][0x2ec] ;  /* 0x0000bb000b0b7a20 */ /* 0x000ff20000410000 */
[----:B------:R4:W-:Y:S01]  /*4230*/  MUFU.TANH R56, R8 ;  /* 0x0000000800387308 */ /* 0x0009e20000002400 */
[----:B-1----:R-:W-:Y:S09]  /*4240*/  @!P0 IADD3 R7, R69, UR11, RZ ;  /* 0x0000000b45078c10 */ /* 0x002ff2000fffe0ff */
[----:B------:R1:W-:Y:S01]  /*4250*/  MUFU.TANH R62, R6 ;  /* 0x00000006003e7308 */ /* 0x0003e20000002400 */
[----:B---3--:R-:W-:Y:S09]  /*4260*/  @!P0 IADD3 R4, R68, UR16, RZ ;  /* 0x0000001044048c10 */ /* 0x008ff2000fffe0ff */
[----:B------:R2:W3:Y:S01]  /*4270*/  MUFU.TANH R57, R5 ;  /* 0x0000000500397308 */ /* 0x0004e20000002400 */
[C---:B----4-:R-:W-:Y:S02]  /*4280*/  @!P0 IMNMX R8, R7.reuse, UR17, PT ;  /* 0x0000001107088c17 */ /* 0x050fe4000b800200 */
[----:B------:R-:W-:Y:S02]  /*4290*/  @!P0 IADD3 R7, R7, 0x8, RZ ;  /* 0x0000000807078810 */ /* 0x000fe40007ffe0ff */
[----:B------:R-:W-:Y:S05]  /*42a0*/  @!P0 ISETP.GE.AND P2, PT, R4, R8, PT ;  /* 0x000000080400820c */ /* 0x000fea0003f46270 */
[----:B------:R4:W3:Y:S01]  /*42b0*/  MUFU.TANH R55, R9 ;  /* 0x0000000900377308 */ /* 0x0008e20000002400 */
[----:B------:R-:W-:Y:S01]  /*42c0*/  @!P0 IMNMX R7, R7, UR17, PT ;  /* 0x0000001107078c17 */ /* 0x000fe2000b800200 */
[----:B-1----:R-:W-:Y:S05]  /*42d0*/  FMUL.FTZ R6, R245, 1.4426950216293334961 ;  /* 0x3fb8aa3bf5067820 */ /* 0x002fea0000410000 */
[----:B------:R-:W-:Y:S03]  /*42e0*/  FSEL R6, R6, RZ, P1 ;  /* 0x000000ff06067208 */ /* 0x000fe60000800000 */
[----:B------:R1:W1:Y:S01]  /*42f0*/  MUFU.TANH R59, R10 ;  /* 0x0000000a003b7308 */ /* 0x0002620000002400 */
[----:B--2---:R-:W-:Y:S02]  /*4300*/  MOV R5, R60 ;  /* 0x0000003c00057202 */ /* 0x004fe40000000f00 */
[----:B------:R-:W-:Y:S02]  /*4310*/  @!P0 FSEL R5, R60, -INF , !P2 ;  /* 0xff8000003c058808 */ /* 0x000fe40005000000 */
[C---:B------:R-:W-:Y:S05]  /*4320*/  @!P0 ISETP.GE.AND P2, PT, R4.reuse, R7, PT ;  /* 0x000000070400820c */ /* 0x040fea0003f46270 */
[----:B------:R2:W-:Y:S01]  /*4330*/  MUFU.TANH R58, R11 ;  /* 0x0000000b003a7308 */ /* 0x0005e20000002400 */
[--C-:B----4-:R-:W-:Y:S01]  /*4340*/  FFMA.FTZ R9, R5, c[0x0][0x23c], -R6.reuse ;  /* 0x00008f0005097a23 */ /* 0x110fe20000010806 */
[----:B---3--:R-:W-:Y:S08]  /*4350*/  MOV R5, R57 ;  /* 0x0000003900057202 */ /* 0x008ff00000000f00 */
[----:B------:R3:W-:Y:S01]  /*4360*/  MUFU.EX2 R67, R9 ;  /* 0x0000000900437308 */ /* 0x0007e20000000800 */
[----:B-1----:R-:W-:Y:S04]  /*4370*/  @!P0 IADD3 R10, R4, 0x1, RZ ;  /* 0x00000001040a8810 */ /* 0x002fe80007ffe0ff */
[----:B------:R-:W-:Y:S04]  /*4380*/  @!P0 ISETP.GE.AND P1, PT, R10, R8, PT ;  /* 0x000000080a00820c */ /* 0x000fe80003f26270 */
[----:B------:R-:W-:Y:S01]  /*4390*/  @!P0 FSEL R5, R57, -INF , !P1 ;  /* 0xff80000039058808 */ /* 0x000fe20004800000 */
[C---:B--2---:R-:W-:Y:S01]  /*43a0*/  FMUL.FTZ R11, R246.reuse, 1.4426950216293334961 ;  /* 0x3fb8aa3bf60b7820 */ /* 0x044fe20000410000 */
[----:B------:R-:W-:Y:S03]  /*43b0*/  FSETP.NEU.FTZ.AND P1, PT, R246, -INF , PT ;  /* 0xff800000f600780b */ /* 0x000fe60003f3d000 */
[--C-:B------:R-:W-:Y:S01]  /*43c0*/  FFMA.FTZ R44, R5, c[0x0][0x23c], -R6.reuse ;  /* 0x00008f00052c7a23 */ /* 0x100fe20000010806 */
[----:B------:R-:W-:Y:S02]  /*43d0*/  FSEL R5, R11, RZ, P1 ;  /* 0x000000ff0b057208 */ /* 0x000fe40000800000 */
[----:B------:R-:W-:Y:S01]  /*43e0*/  @!P0 ISETP.GE.AND P1, PT, R10, R7, PT ;  /* 0x000000070a00820c */ /* 0x000fe20003f26270 */
[----:B------:R1:W2:Y:S01]  /*43f0*/  MUFU.EX2 R65, R44 ;  /* 0x0000002c00417308 */ /* 0x0002a20000000800 */
[----:B------:R-:W-:Y:S02]  /*4400*/  @!P0 IADD3 R11, R4, 0x8, RZ ;  /* 0x00000008040b8810 */ /* 0x000fe40007ffe0ff */
[----:B---3--:R-:W-:Y:S02]  /*4410*/  MOV R9, R62 ;  /* 0x0000003e00097202 */ /* 0x008fe40000000f00 */
[----:B------:R-:W-:Y:S02]  /*4420*/  @!P0 FSEL R9, R62, -INF , !P2 ;  /* 0xff8000003e098808 */ /* 0x000fe40005000000 */
[----:B------:R-:W-:Y:S03]  /*4430*/  PLOP3.LUT P2, PT, PT, PT, UP2, 0x80, 0x0 ;  /* 0x000000000000781c */ /* 0x000fe60003f4f028 */
[--C-:B------:R-:W-:Y:S01]  /*4440*/  FFMA.FTZ R10, R9, c[0x0][0x23c], -R5.reuse ;  /* 0x00008f00090a7a23 */ /* 0x100fe20000010805 */
[----:B------:R-:W-:Y:S02]  /*4450*/  MOV R9, R61 ;  /* 0x0000003d00097202 */ /* 0x000fe40000000f00 */
[----:B------:R-:W-:Y:S01]  /*4460*/  @!P0 FSEL R9, R61, -INF , !P1 ;  /* 0xff8000003d098808 */ /* 0x000fe20004800000 */
[----:B------:R3:W-:Y:S01]  /*4470*/  MUFU.EX2 R70, R10 ;  /* 0x0000000a00467308 */ /* 0x0007e20000000800 */
[----:B------:R-:W-:Y:S03]  /*4480*/  @!P0 ISETP.GE.AND P1, PT, R11, R8, PT ;  /* 0x000000080b00820c */ /* 0x000fe60003f26270 */
[--C-:B-1----:R-:W-:Y:S01]  /*4490*/  FFMA.FTZ R44, R9, c[0x0][0x23c], -R5.reuse ;  /* 0x00008f00092c7a23 */ /* 0x102fe20000010805 */
[----:B------:R-:W-:Y:S02]  /*44a0*/  MOV R9, R56 ;  /* 0x0000003800097202 */ /* 0x000fe40000000f00 */
[----:B------:R-:W-:Y:S03]  /*44b0*/  @!P0 FSEL R9, R56, -INF , !P1 ;  /* 0xff80000038098808 */ /* 0x000fe60004800000 */
[----:B------:R-:W1:Y:S01]  /*44c0*/  MUFU.EX2 R69, R44 ;  /* 0x0000002c00457308 */ /* 0x000e620000000800 */
[----:B---3--:R-:W-:Y:S02]  /*44d0*/  @!P0 IADD3 R10, R4, 0x9, RZ ;  /* 0x00000009040a8810 */ /* 0x008fe40007ffe0ff */
[----:B------:R-:W-:Y:S02]  /*44e0*/  MOV R4, R55 ;  /* 0x0000003700047202 */ /* 0x000fe40000000f00 */
[----:B------:R-:W-:Y:S01]  /*44f0*/  @!P0 ISETP.GE.AND P1, PT, R10, R8, PT ;  /* 0x000000080a00820c */ /* 0x000fe20003f26270 */
[--C-:B------:R-:W-:Y:S03]  /*4500*/  FFMA.FTZ R8, R9, c[0x0][0x23c], -R6.reuse ;  /* 0x00008f0009087a23 */ /* 0x100fe60000010806 */
[----:B------:R-:W-:Y:S01]  /*4510*/  @!P0 FSEL R4, R55, -INF , !P1 ;  /* 0xff80000037048808 */ /* 0x000fe20004800000 */
[----:B------:R-:W-:Y:S01]  /*4520*/  MUFU.EX2 R64, R8 ;  /* 0x0000000800407308 */ /* 0x000fe20000000800 */
[----:B------:R-:W-:Y:S03]  /*4530*/  @!P0 ISETP.GE.AND P1, PT, R11, R7, PT ;  /* 0x000000070b00820c */ /* 0x000fe60003f26270 */
[----:B------:R-:W-:Y:S01]  /*4540*/  FFMA.FTZ R6, R4, c[0x0][0x23c], -R6 ;  /* 0x00008f0004067a23 */ /* 0x000fe20000010806 */
[----:B------:R-:W-:Y:S02]  /*4550*/  MOV R4, R59 ;  /* 0x0000003b00047202 */ /* 0x000fe40000000f00 */
[----:B------:R-:W-:Y:S02]  /*4560*/  @!P0 FSEL R4, R59, -INF , !P1 ;  /* 0xff8000003b048808 */ /* 0x000fe40004800000 */
[----:B------:R-:W-:Y:S01]  /*4570*/  @!P0 ISETP.GE.AND P1, PT, R10, R7, PT ;  /* 0x000000070a00820c */ /* 0x000fe20003f26270 */
[----:B------:R3:W4:Y:S01]  /*4580*/  MUFU.EX2 R63, R6 ;  /* 0x00000006003f7308 */ /* 0x0007220000000800 */
[----:B--2---:R-:W-:Y:S05]  /*4590*/  F2FP.BF16.PACK_AB R7, R65, R67 ;  /* 0x000000434107723e */ /* 0x004fea00000010ff */
[----:B------:R-:W-:Y:S01]  /*45a0*/  STS [R249+0x15000], R7 ;  /* 0x01500007f9007388 */ /* 0x000fe20000000800 */
[--C-:B---3--:R-:W-:Y:S01]  /*45b0*/  FFMA.FTZ R6, R4, c[0x0][0x23c], -R5.reuse ;  /* 0x00008f0004067a23 */ /* 0x108fe20000010805 */
[----:B------:R-:W-:Y:S02]  /*45c0*/  MOV R4, R58 ;  /* 0x0000003a00047202 */ /* 0x000fe40000000f00 */
[----:B------:R-:W-:Y:S01]  /*45d0*/  @!P0 FSEL R4, R58, -INF , !P1 ;  /* 0xff8000003a048808 */ /* 0x000fe20004800000 */
[----:B------:R1:W-:Y:S01]  /*45e0*/  MUFU.EX2 R68, R6 ;  /* 0x0000000600447308 */ /* 0x0003e20000000800 */
[----:B------:R-:W-:Y:S03]  /*45f0*/  IADD3 R52, P0, R248, UR10, RZ ;  /* 0x0000000af8347c10 */ /* 0x000fe6000ff1e0ff */
[----:B------:R-:W-:Y:S01]  /*4600*/  FFMA.FTZ R5, R4, c[0x0][0x23c], -R5 ;  /* 0x00008f0004057a23 */ /* 0x000fe20000010805 */
[----:B------:R-:W-:Y:S02]  /*4610*/  IADD3.X R53, R247, UR9, RZ, P0, !PT ;  /* 0x00000009f7357c10 */ /* 0x000fe400087fe4ff */
[C---:B------:R-:W-:Y:S03]  /*4620*/  LEA R238, P0, R71.reuse, R238, 0x2 ;  /* 0x000000ee47ee7211 */ /* 0x040fe600078010ff */
[----:B------:R4:W2:Y:S01]  /*4630*/  MUFU.EX2 R66, R5 ;  /* 0x0000000500427308 */ /* 0x0008a20000000800 */
[----:B------:R2:W3:Y:S01]  /*4640*/  LDG.E R54, [R52.64] ;  /* 0x0000000434367981 */ /* 0x0004e2000c1e1900 */
[----:B------:R-:W-:Y:S02]  /*4650*/  LEA.HI.X.SX32 R239, R71, R239, 0x2, P0 ;  /* 0x000000ef47ef7211 */ /* 0x000fe400000f16ff */
[----:B-1----:R-:W-:Y:S05]  /*4660*/  F2FP.BF16.PACK_AB R6, R69, R70 ;  /* 0x000000464506723e */ /* 0x002fea00000010ff */
[----:B------:R-:W-:Y:S01]  /*4670*/  STS [R252+0x15000], R6 ;  /* 0x01500006fc007388 */ /* 0x000fe20000000800 */
[----:B----4-:R-:W-:Y:S02]  /*4680*/  F2FP.BF16.PACK_AB R5, R63, R64 ;  /* 0x000000403f05723e */ /* 0x010fe400000010ff */
[----:B--2---:R-:W-:Y:S03]  /*4690*/  F2FP.BF16.PACK_AB R4, R66, R68 ;  /* 0x000000444204723e */ /* 0x004fe600000010ff */
[----:B------:R-:W2:Y:S06]  /*46a0*/  LDG.E R52, [R52.64+0x20] ;  /* 0x0000200434347981 */ /* 0x000eac000c1e1900 */
[----:B------:R-:W-:Y:S06]  /*46b0*/  STS [R250+0x15000], R5 ;  /* 0x01500005fa007388 */ /* 0x000fec0000000800 */
[----:B------:R-:W-:Y:S06]  /*46c0*/  STS [R251+0x15000], R4 ;  /* 0x01500004fb007388 */ /* 0x000fec0000000800 */
[----:B------:R-:W1:Y:S06]  /*46d0*/  LDSM.16.M88.4 R8, [R2+0x8000] ;  /* 0x008000000208783b */ /* 0x000e6c0000000200 */
[----:B------:R-:W4:Y:S06]  /*46e0*/  LDSM.16.M88.4 R44, [R3+0x8000] ;  /* 0x00800000032c783b */ /* 0x000f2c0000000200 */
[----:B------:R-:W4:Y:S01]  /*46f0*/  LDSM.16.M88.4 R48, [R228+0x8000] ;  /* 0x00800000e430783b */ /* 0x000f220000000200 */
[C---:B-1----:R-:W-:Y:S08]  /*4700*/  HMMA.16816.F32.BF16 R4, R8.reuse, R132, RZ ;  /* 0x000000840804723c */ /* 0x042ff000000418ff */
[----:B------:R-:W-:Y:S11]  /*4710*/  HMMA.16816.F32.BF16 R8, R8, R134, RZ ;  /* 0x000000860808723c */ /* 0x000ff600000418ff */
[----:B------:R-:W-:Y:S05]  /*4720*/  @!UPT UIADD3 URZ, URZ, URZ, URZ ;  /* 0x0000003f3f3ff290 */ /* 0x000fea000fffe03f */
[C---:B----4-:R-:W-:Y:S08]  /*4730*/  HMMA.16816.F32.BF16 R4, R44.reuse, R136, R4 ;  /* 0x000000882c04723c */ /* 0x050ff00000041804 */
[----:B------:R-:W-:Y:S01]  /*4740*/  HMMA.16816.F32.BF16 R8, R44, R138, R8 ;  /* 0x0000008a2c08723c */ /* 0x000fe20000041808 */
[----:B------:R-:W1:Y:S11]  /*4750*/  LDSM.16.M88.4 R44, [R227+0x8000] ;  /* 0x00800000e32c783b */ /* 0x000e760000000200 */
[----:B------:R-:W-:Y:S04]  /*4760*/  @!UPT UIADD3 URZ, URZ, URZ, URZ ;  /* 0x0000003f3f3ff290 */ /* 0x000fe8000fffe03f */
[C---:B------:R-:W-:Y:S08]  /*4770*/  HMMA.16816.F32.BF16 R4, R48.reuse, R140, R4 ;  /* 0x0000008c3004723c */ /* 0x040ff00000041804 */
[----:B------:R-:W-:Y:S01]  /*4780*/  HMMA.16816.F32.BF16 R8, R48, R142, R8 ;  /* 0x0000008e3008723c */ /* 0x000fe20000041808 */
[----:B------:R-:W4:Y:S11]  /*4790*/  LDSM.16.M88.4 R48, [R2+0xa000] ;  /* 0x00a000000230783b */ /* 0x000f360000000200 */
[----:B------:R-:W-:Y:S04]  /*47a0*/  @!UPT UIADD3 URZ, URZ, URZ, URZ ;  /* 0x0000003f3f3ff290 */ /* 0x000fe8000fffe03f */
[C---:B-1----:R-:W-:Y:S08]  /*47b0*/  HMMA.16816.F32.BF16 R4, R44.reuse, R144, R4 ;  /* 0x000000902c04723c */ /* 0x042ff00000041804 */
[----:B------:R-:W-:Y:S01]  /*47c0*/  HMMA.16816.F32.BF16 R8, R44, R146, R8 ;  /* 0x000000922c08723c */ /* 0x000fe20000041808 */
[----:B------:R-:W1:Y:S11]  /*47d0*/  LDSM.16.M88.4 R44, [R3+0xa000] ;  /* 0x00a00000032c783b */ /* 0x000e760000000200 */
[----:B------:R-:W-:Y:S04]  /*47e0*/  @!UPT UIADD3 URZ, URZ, URZ, URZ ;  /* 0x0000003f3f3ff290 */ /* 0x000fe8000fffe03f */
[C---:B----4-:R-:W-:Y:S08]  /*47f0*/  HMMA.16816.F32.BF16 R4, R48.reuse, R148, R4 ;  /* 0x000000943004723c */ /* 0x050ff00000041804 */
        /* <DEDUP_REMOVED lines=40> */
[----:B------:R-:W-:Y:S11]  /*4a80*/  HMMA.16816.F32.BF16 R8, R48, R190, R8 ;  /* 0x000000be3008723c */ /* 0x000ff60000041808 */
[----:B------:R-:W-:Y:S05]  /*4a90*/  @!UPT UIADD3 URZ, URZ, URZ, URZ ;  /* 0x0000003f3f3ff290 */ /* 0x000fea000fffe03f */
[C---:B-1----:R-:W-:Y:S08]  /*4aa0*/  HMMA.16816.F32.BF16 R4, R44.reuse, R192, R4 ;  /* 0x000000c02c04723c */ /* 0x042ff00000041804 */
[----:B------:R-:W-:Y:S07]  /*4ab0*/  HMMA.16816.F32.BF16 R8, R44, R194, R8 ;  /* 0x000000c22c08723c */ /* 0x000fee0000041808 */
[----:B------:R-:W-:Y:S02]  /*4ac0*/  FFMA.FTZ R45, -R55, R55, 1 ;  /* 0x3f800000372d7423 */ /* 0x000fe40000010137 */
[----:B------:R-:W-:Y:S03]  /*4ad0*/  FFMA.FTZ R46, -R56, R56, 1 ;  /* 0x3f800000382e7423 */ /* 0x000fe60000010138 */
[----:B------:R-:W-:Y:S02]  /*4ae0*/  FMUL.FTZ R45, R45, c[0x0][0x2ec] ;  /* 0x0000bb002d2d7a20 */ /* 0x000fe40000410000 */
[----:B------:R-:W-:Y:S02]  /*4af0*/  FMUL.FTZ R46, R46, c[0x0][0x2ec] ;  /* 0x0000bb002e2e7a20 */ /* 0x000fe40000410000 */
[C---:B---3--:R-:W-:Y:S02]  /*4b00*/  FADD.FTZ R44, -R54.reuse, R5 ;  /* 0x00000005362c7221 */ /* 0x048fe40000010100 */
[C---:B------:R-:W-:Y:S04]  /*4b10*/  FADD.FTZ R4, -R54.reuse, R4 ;  /* 0x0000000436047221 */ /* 0x040fe80000010100 */
[----:B------:R-:W-:Y:S02]  /*4b20*/  FMUL.FTZ R4, R67, R4 ;  /* 0x0000000443047220 */ /* 0x000fe40000410000 */
[----:B------:R-:W-:Y:S02]  /*4b30*/  FADD.FTZ R5, -R54, R8 ;  /* 0x0000000836057221 */ /* 0x000fe40000010100 */
[----:B------:R-:W-:Y:S02]  /*4b40*/  FMUL.FTZ R8, R65, R44 ;  /* 0x0000002c41087220 */ /* 0x000fe40000410000 */
[----:B------:R-:W-:Y:S02]  /*4b50*/  FFMA.FTZ R44, -R60, R60, 1 ;  /* 0x3f8000003c2c7423 */ /* 0x000fe4000001013c */
[----:B------:R-:W-:Y:S02]  /*4b60*/  FADD.FTZ R47, -R54, R9 ;  /* 0x00000009362f7221 */ /* 0x000fe40000010100 */
[----:B------:R-:W-:Y:S02]  /*4b70*/  FMUL.FTZ R9, R64, R5 ;  /* 0x0000000540097220 */ /* 0x000fe40000410000 */
[----:B------:R-:W-:Y:S02]  /*4b80*/  FFMA.FTZ R5, -R57, R57, 1 ;  /* 0x3f80000039057423 */ /* 0x000fe40000010139 */
[----:B------:R-:W-:Y:S02]  /*4b90*/  FMUL.FTZ R44, R44, c[0x0][0x2ec] ;  /* 0x0000bb002c2c7a20 */ /* 0x000fe40000410000 */
[----:B------:R-:W-:Y:S02]  /*4ba0*/  FMUL.FTZ R5, R5, c[0x0][0x2ec] ;  /* 0x0000bb0005057a20 */ /* 0x000fe40000410000 */
[----:B------:R-:W-:Y:S02]  /*4bb0*/  FMUL.FTZ R47, R63, R47 ;  /* 0x0000002f3f2f7220 */ /* 0x000fe40000410000 */
[----:B------:R-:W-:Y:S02]  /*4bc0*/  FMUL.FTZ R44, R4, R44 ;  /* 0x0000002c042c7220 */ /* 0x000fe40000410000 */
[----:B--2---:R-:W-:Y:S02]  /*4bd0*/  FADD.FTZ R4, -R52, R10 ;  /* 0x0000000a34047221 */ /* 0x004fe40000010100 */
[----:B------:R-:W-:Y:S02]  /*4be0*/  FMUL.FTZ R5, R8, R5 ;  /* 0x0000000508057220 */ /* 0x000fe40000410000 */
[C---:B------:R-:W-:Y:S02]  /*4bf0*/  FADD.FTZ R8, -R52.reuse, R6 ;  /* 0x0000000634087221 */ /* 0x040fe40000010100 */
[C---:B------:R-:W-:Y:S02]  /*4c00*/  FADD.FTZ R6, -R52.reuse, R7 ;  /* 0x0000000734067221 */ /* 0x040fe40000010100 */
[----:B------:R-:W-:Y:S02]  /*4c10*/  FMUL.FTZ R45, R47, R45 ;  /* 0x0000002d2f2d7220 */ /* 0x000fe40000410000 */
[----:B------:R-:W-:Y:S02]  /*4c20*/  FADD.FTZ R47, -R52, R11 ;  /* 0x0000000b342f7221 */ /* 0x000fe40000010100 */
[----:B------:R-:W-:Y:S02]  /*4c30*/  FMUL.FTZ R11, R68, R4 ;  /* 0x00000004440b7220 */ /* 0x000fe40000410000 */
[----:B------:R-:W-:Y:S02]  /*4c40*/  FFMA.FTZ R4, -R62, R62, 1 ;  /* 0x3f8000003e047423 */ /* 0x000fe4000001013e */
[----:B------:R-:W-:Y:S02]  /*4c50*/  FMUL.FTZ R10, R69, R6 ;  /* 0x00000006450a7220 */ /* 0x000fe40000410000 */
[----:B------:R-:W-:Y:S02]  /*4c60*/  FFMA.FTZ R6, -R61, R61, 1 ;  /* 0x3f8000003d067423 */ /* 0x000fe4000001013d */
[----:B------:R-:W-:Y:S02]  /*4c70*/  FMUL.FTZ R7, R70, R8 ;  /* 0x0000000846077220 */ /* 0x000fe40000410000 */
[----:B------:R-:W-:Y:S02]  /*4c80*/  FMUL.FTZ R4, R4, c[0x0][0x2ec] ;  /* 0x0000bb0004047a20 */ /* 0x000fe40000410000 */
[----:B------:R-:W-:Y:S02]  /*4c90*/  FMUL.FTZ R6, R6, c[0x0][0x2ec] ;  /* 0x0000bb0006067a20 */ /* 0x000fe40000410000 */
[----:B------:R-:W-:Y:S01]  /*4ca0*/  FMUL.FTZ R4, R7, R4 ;  /* 0x0000000407047220 */ /* 0x000fe20000410000 */
[----:B------:R-:W-:Y:S01]  /*4cb0*/  F2FP.BF16.PACK_AB R7, R5, R44 ;  /* 0x0000002c0507723e */ /* 0x000fe200000010ff */
[----:B------:R-:W-:Y:S02]  /*4cc0*/  FMUL.FTZ R6, R10, R6 ;  /* 0x000000060a067220 */ /* 0x000fe40000410000 */
[----:B------:R-:W-:Y:S02]  /*4cd0*/  FMUL.FTZ R46, R9, R46 ;  /* 0x0000002e092e7220 */ /* 0x000fe40000410000 */
[----:B------:R-:W-:Y:S01]  /*4ce0*/  STS [R249+0x14000], R7 ;  /* 0x01400007f9007388 */ /* 0x000fe20000000800 */
[----:B------:R-:W-:Y:S01]  /*4cf0*/  FFMA.FTZ R9, -R59, R59, 1 ;  /* 0x3f8000003b097423 */ /* 0x000fe2000001013b */
[----:B------:R-:W-:Y:S01]  /*4d00*/  F2FP.BF16.PACK_AB R6, R6, R4 ;  /* 0x000000040606723e */ /* 0x000fe200000010ff */
[----:B------:R-:W-:Y:S01]  /*4d10*/  FFMA.FTZ R8, -R58, R58, 1 ;  /* 0x3f8000003a087423 */ /* 0x000fe2000001013a */
[----:B------:R-:W-:Y:S01]  /*4d20*/  F2FP.BF16.PACK_AB R5, R45, R46 ;  /* 0x0000002e2d05723e */ /* 0x000fe200000010ff */
[----:B------:R-:W-:Y:S02]  /*4d30*/  FMUL.FTZ R47, R66, R47 ;  /* 0x0000002f422f7220 */ /* 0x000fe40000410000 */
[----:B------:R-:W-:Y:S01]  /*4d40*/  FMUL.FTZ R9, R9, c[0x0][0x2ec] ;  /* 0x0000bb0009097a20 */ /* 0x000fe20000410000 */
[----:B------:R-:W-:Y:S01]  /*4d50*/  STS [R252+0x14000], R6 ;  /* 0x01400006fc007388 */ /* 0x000fe20000000800 */
[----:B------:R-:W-:Y:S02]  /*4d60*/  FMUL.FTZ R8, R8, c[0x0][0x2ec] ;  /* 0x0000bb0008087a20 */ /* 0x000fe40000410000 */
[----:B------:R-:W-:Y:S02]  /*4d70*/  FMUL.FTZ R9, R11, R9 ;  /* 0x000000090b097220 */ /* 0x000fe40000410000 */
[----:B------:R-:W-:Y:S01]  /*4d80*/  FMUL.FTZ R8, R47, R8 ;  /* 0x000000082f087220 */ /* 0x000fe20000410000 */
[----:B------:R-:W-:Y:S04]  /*4d90*/  STS [R250+0x14000], R5 ;  /* 0x01400005fa007388 */ /* 0x000fe80000000800 */
[----:B------:R-:W-:Y:S05]  /*4da0*/  F2FP.BF16.PACK_AB R4, R8, R9 ;  /* 0x000000090804723e */ /* 0x000fea00000010ff */
[----:B------:R-:W-:Y:S06]  /*4db0*/  STS [R251+0x14000], R4 ;  /* 0x01400004fb007388 */ /* 0x000fec0000000800 */
[----:B------:R-:W-:Y:S06]  /*4dc0*/  BAR.SYNC.DEFER_BLOCKING 0x0 ;  /* 0x0000000000007b1d */ /* 0x000fec0000010000 */
[----:B------:R-:W-:Y:S06]  /*4dd0*/  LDSM.16.MT88.4 R4, [R226+0x15000] ;  /* 0x01500000e204783b */ /* 0x000fec0000004200 */
[----:B------:R-:W1:Y:S06]  /*4de0*/  LDSM.16.MT88.4 R8, [R0+0x8000] ;  /* 0x008000000008783b */ /* 0x000e6c0000004200 */
[----:B------:R-:W2:Y:S06]  /*4df0*/  LDSM.16.MT88.4 R44, [R224+0x15000] ;  /* 0x01500000e02c783b */ /* 0x000eac0000004200 */
[----:B------:R-:W3:Y:S06]  /*4e00*/  LDSM.16.MT88.4 R48, [R0+0xc000] ;  /* 0x00c000000030783b */ /* 0x000eec0000004200 */
[----:B------:R-:W-:Y:S06]  /*4e10*/  LDSM.16.MT88.4 R52, [R226+0x15400] ;  /* 0x01540000e234783b */ /* 0x000fec0000004200 */
[----:B------:R-:W4:Y:S06]  /*4e20*/  LDSM.16.MT88.4 R56, [R0+0x8800] ;  /* 0x008800000038783b */ /* 0x000f2c0000004200 */
[----:B------:R-:W3:Y:S06]  /*4e30*/  LDSM.16.MT88.4 R60, [R224+0x15400] ;  /* 0x01540000e03c783b */ /* 0x000eec0000004200 */
[----:B------:R-:W4:Y:S01]  /*4e40*/  LDSM.16.MT88.4 R64, [R0+0xc800] ;  /* 0x00c800000040783b */ /* 0x000f220000004200 */
        /* <DEDUP_REMOVED lines=10> */
[----:B------:R-:W1:Y:S06]  /*4ef0*/  LDSM.16.MT88.4 R4, [R226+0x15800] ;  /* 0x01580000e204783b */ /* 0x000e6c0000004200 */
[----:B------:R-:W2:Y:S01]  /*4f00*/  LDSM.16.MT88.4 R48, [R0+0xd000] ;  /* 0x00d000000030783b */ /* 0x000ea20000004200 */
        /* <DEDUP_REMOVED lines=10> */
[----:B------:R-:W3:Y:S06]  /*4fb0*/  LDSM.16.MT88.4 R52, [R226+0x15c00] ;  /* 0x015c0000e234783b */ /* 0x000eec0000004200 */
[----:B------:R-:W4:Y:S01]  /*4fc0*/  LDSM.16.MT88.4 R64, [R0+0xd800] ;  /* 0x00d800000040783b */ /* 0x000f220000004200 */
[-C--:B-1----:R-:W-:Y:S05]  /*4fd0*/  HMMA.16816.F32.BF16 R12, R4, R8.reuse, R12 ;  /* 0x00000008040c723c */ /* 0x082fea000004180c */
[----:B------:R-:W-:Y:S03]  /*4fe0*/  BAR.SYNC.DEFER_BLOCKING 0x0 ;  /* 0x0000000000007b1d */ /* 0x000fe60000010000 */
        /* <DEDUP_REMOVED lines=77> */
.L_x_63:
        /* <DEDUP_REMOVED lines=378> */
.L_x_64:
        /* <DEDUP_REMOVED lines=123> */
.L_x_66:
        /* <DEDUP_REMOVED lines=18> */
.L_x_67:
        /* <DEDUP_REMOVED lines=49> */
.L_x_69:
[----:B------:R-:W-:Y:S05]  /*7840*/  BSYNC B0 ;  /* 0x0000000000007941 */ /* 0x000fea0003800000 */
.L_x_68:
        /* <DEDUP_REMOVED lines=27> */
.L_x_50:
[----:B------:R-:W-:Y:S05]  /*7a00*/  BSYNC B1 ;  /* 0x0000000000017941 */ /* 0x000fea0003800000 */
.L_x_40:
        /* <DEDUP_REMOVED lines=12> */
.L_x_70:
[----:B------:R-:W-:Y:S05]  /*7ad0*/  EXIT ;  /* 0x000000000000794d */ /* 0x000fea0003800000 */
.L_x_72:
        /* <DEDUP_REMOVED lines=10> */
.L_x_1017:


//--------------------- .text._ZN5flash44flash_bwd_dq_dk_dv_loop_seqk_parallel_kernelI23Flash_bwd_kernel_traitsILi256ELi64ELi32ELi8ELi4ELi1ELi2ELb1ELb1EN7cutlass10bfloat16_tE19Flash_kernel_traitsILi256ELi64ELi32ELi8ES3_EELb0ELb1ELb0ELb0ELb0ELb1ELb0EEEvNS_16Flash_bwd_paramsE --------------------------
	.section	.text._ZN5flash44flash_bwd_dq_dk_dv_loop_seqk_parallel_kernelI23Flash_bwd_kernel_traitsILi256ELi64ELi32ELi8ELi4ELi1ELi2ELb1ELb1EN7cutlass10bfloat16_tE19Flash_kernel_traitsILi256ELi64ELi32ELi8ES3_EELb0ELb1ELb0ELb0ELb0ELb1ELb0EEEvNS_16Flash_bwd_paramsE,"ax",@progbits
	.sectioninfo	@"SHI_REGISTERS=255"
	.align	128
        .global         _ZN5flash44flash_bwd_dq_dk_dv_loop_seqk_parallel_kernelI23Flash_bwd_kernel_traitsILi256ELi64ELi32ELi8ELi4ELi1ELi2ELb1ELb1EN7cutlass10bfloat16_tE19Flash_kernel_traitsILi256ELi64ELi32ELi8ES3_EELb0ELb1ELb0ELb0ELb0ELb1ELb0EEEvNS_16Flash_bwd_paramsE
        .type           _ZN5flash44flash_bwd_dq_dk_dv_loop_seqk_parallel_kernelI23Flash_bwd_kernel_traitsILi256ELi64ELi32ELi8ELi4ELi1ELi2ELb1ELb1EN7cutlass10bfloat16_tE19Flash_kernel_traitsILi256ELi64ELi32ELi8ES3_EELb0ELb1ELb0ELb0ELb0ELb1ELb0EEEvNS_16Flash_bwd_paramsE,@function
        .size           _ZN5flash44flash_bwd_dq_dk_dv_loop_seqk_parallel_kernelI23Flash_bwd_kernel_traitsILi256ELi64ELi32ELi8ELi4ELi1ELi2ELb1ELb1EN7cutlass10bfloat16_tE19Flash_kernel_traitsILi256ELi64ELi32ELi8ES3_EELb0ELb1ELb0ELb0ELb0ELb1ELb0EEEvNS_16Flash_bwd_paramsE,(.L_x_1018 - _ZN5flash44flash_bwd_dq_dk_dv_loop_seqk_parallel_kernelI23Flash_bwd_kernel_traitsILi256ELi64ELi32ELi8ELi4ELi1ELi2ELb1ELb1EN7cutlass10bfloat16_tE19Flash_kernel_traitsILi256ELi64ELi32ELi8ES3_EELb0ELb1ELb0ELb0ELb0ELb1ELb0EEEvNS_16Flash_bwd_paramsE)
        .other          _ZN5flash44flash_bwd_dq_dk_dv_loop_seqk_parallel_kernelI23Flash_bwd_kernel_traitsILi256ELi64ELi32ELi8ELi4ELi1ELi2ELb1ELb1EN7cutlass10bfloat16_tE19Flash_kernel_traitsILi256ELi64ELi32ELi8ES3_EELb0ELb1ELb0ELb0ELb0ELb1ELb0EEEvNS_16Flash_bwd_paramsE,@"STO_CUDA_ENTRY STV_DEFAULT"
_ZN5flash44flash_bwd_dq_dk_dv_loop_seqk_parallel_kernelI23Flash_bwd_kernel_traitsILi256ELi64ELi32ELi8ELi4ELi1ELi2ELb1ELb1EN7cutlass10bfloat16_tE19Flash_kernel_traitsILi256ELi64ELi32ELi8ES3_EELb0ELb1ELb0ELb0ELb0ELb1ELb0EEEvNS_16Flash_bwd_paramsE:
.text._ZN5flash44flash_bwd_dq_dk_dv_loop_seqk_parallel_kernelI23Flash_bwd_kernel_traitsILi256ELi64ELi32ELi8ELi4ELi1ELi2ELb1ELb1EN7cutlass10bfloat16_tE19Flash_kernel_traitsILi256ELi64ELi32ELi8ES3_EELb0ELb1ELb0ELb0ELb0ELb1ELb0EEEvNS_16Flash_bwd_paramsE:
        /* <DEDUP_REMOVED lines=33> */
[CC--:B------:R-:W-:Y:S01]  /*0210*/  LEA.HI R10, R233.reuse, R11.reuse, RZ, 0x4 ;  /* 0x0000000be90a7211 */ /* 0x0c0fe200078f20ff */
[----:B------:R-:W-:Y:S01]  /*0220*/  ULDC UR13, c[0x0][0x1c0] ;  /* 0x00007000000d7ab9 */ /* 0x000fe20000000800 */
[----:B------:R-:W-:Y:S01]  /*0230*/  LEA.HI R12, R233, R11, RZ, 0x2 ;  /* 0x0000000be90c7211 */ /* 0x000fe200078f10ff */
[----:B------:R-:W-:Y:S01]  /*0240*/  ULDC UR11, c[0x0][0x1c0] ;  /* 0x00007000000b7ab9 */ /* 0x000fe20000000800 */
[----:B------:R-:W-:Y:S01]  /*0250*/  SHF.R.S32.HI R5, RZ, 0x3, R13 ;  /* 0x00000003ff057819 */ /* 0x000fe2000001140d */
[----:B------:R-:W-:Y:S01]  /*0260*/  UIMAD UR52, UR8, UR6, UR52 ;  /* 0x00000006083472a4 */ /* 0x000fe2000f8e0234 */
[----:B------:R-:W-:Y:S01]  /*0270*/  SHF.R.S32.HI R6, RZ, 0x4, R10 ;  /* 0x00000004ff067819 */ /* 0x000fe2000001140a */
[----:B---3--:R-:W-:Y:S01]  /*0280*/  UIMAD UR49, UR7, UR28, URZ ;  /* 0x0000001c073172a4 */ /* 0x008fe2000f8e023f */
[--C-:B------:R-:W-:Y:S01]  /*0290*/  SHF.R.S32.HI R8, RZ, 0x2, R12.reuse ;  /* 0x00000002ff087819 */ /* 0x100fe2000001140c */
[----:B------:R-:W-:Y:S01]  /*02a0*/  IMAD.SHL.U32 R5, R5, 0x40, RZ ;  /* 0x0000004005057824 */ /* 0x000fe200078e00ff */
[----:B------:R-:W-:Y:S01]  /*02b0*/  SHF.R.S32.HI R0, RZ, 0x1f, R12 ;  /* 0x0000001fff007819 */ /* 0x000fe2000001140c */
[----:B------:R-:W-:Y:S01]  /*02c0*/  UIMAD.WIDE.U32 UR40, UR28, UR14, URZ ;  /* 0x0000000e1c2872a5 */ /* 0x000fe2000f8e003f */
[----:B------:R-:W-:Y:S01]  /*02d0*/  LOP3.LUT R3, R13, 0xfffffff8, RZ, 0xc0, !PT ;  /* 0xfffffff80d037812 */ /* 0x000fe200078ec0ff */
[----:B------:R-:W-:Y:S01]  /*02e0*/  UIMAD UR6, UR28, UR11, UR31 ;  /* 0x0000000b1c0672a4 */ /* 0x000fe2000f8e021f */
[----:B------:R-:W-:Y:S01]  /*02f0*/  LEA.HI R4, R10, R6, RZ, 0x1 ;  /* 0x000000060a047211 */ /* 0x000fe200078f08ff */
[----:B------:R-:W-:Y:S01]  /*0300*/  @!UP5 UIMAD UR7, UR28, UR13, UR31 ;  /* 0x0000000d1c07d2a4 */ /* 0x000fe2000f8e021f */
[----:B------:R-:W-:Y:S01]  /*0310*/  LEA.HI R2, R0, R8, RZ, 0x3 ;  /* 0x0000000800027211 */ /* 0x000fe200078f18ff */
[----:B------:R-:W-:Y:S01]  /*0320*/  IMAD.IADD R0, R11, 0x1, -R3 ;  /* 0x000000010b007824 */ /* 0x000fe200078e0a03 */
[----:B------:R-:W-:Y:S01]  /*0330*/  LOP3.LUT R4, R4, 0xfffffffe, RZ, 0xc0, !PT ;  /* 0xfffffffe04047812 */ /* 0x000fe200078ec0ff */
[----:B------:R-:W-:Y:S01]  /*0340*/  USHF.L.U32 UR42, UR43, 0x6, URZ ;  /* 0x000000062b2a7899 */ /* 0x000fe2000800063f */
[----:B------:R-:W-:Y:S01]  /*0350*/  LOP3.LUT R3, R2, 0xfffffff8, RZ, 0xc0, !PT ;  /* 0xfffffff802037812 */ /* 0x000fe200078ec0ff */
[C---:B------:R-:W-:Y:S01]  /*0360*/  IMAD.SHL.U32 R14, R0.reuse, 0x8, RZ ;  /* 0x00000008000e7824 */ /* 0x040fe200078e00ff */
[----:B------:R-:W-:Y:S01]  /*0370*/  LOP3.LUT R2, R5, 0x1c0, RZ, 0xc0, !PT ;  /* 0x000001c005027812 */ /* 0x000fe200078ec0ff */
[C---:B------:R-:W-:Y:S01]  /*0380*/  IMAD.SHL.U32 R5, R0.reuse, 0x40, RZ ;  /* 0x0000004000057824 */ /* 0x040fe200078e00ff */
[----:B------:R-:W-:Y:S01]  /*0390*/  LOP3.LUT P4, RZ, R0, 0x2, RZ, 0xc0, !PT ;  /* 0x0000000200ff7812 */ /* 0x000fe2000788c0ff */
[----:B------:R-:W-:Y:S01]  /*03a0*/  IMAD.IADD R9, R6, 0x1, -R4 ;  /* 0x0000000106097824 */ /* 0x000fe200078e0a04 */
[----:B------:R-:W-:Y:S01]  /*03b0*/  SHF.R.U32.HI R4, RZ, 0x3, R2 ;  /* 0x00000003ff047819 */ /* 0x000fe20000011602 */
[----:B------:R-:W-:Y:S01]  /*03c0*/  IMAD.IADD R8, R8, 0x1, -R3 ;  /* 0x0000000108087824 */ /* 0x000fe200078e0a03 */
[----:B------:R-:W-:Y:S01]  /*03d0*/  LOP3.LUT R3, R2, 0x38, R14, 0xf8, !PT ;  /* 0x0000003802037812 */ /* 0x000fe200078ef80e */
[----:B------:R1:W-:Y:S01]  /*03e0*/  STL [R1+0x8], R14 ;  /* 0x0000080e01007387 */ /* 0x0003e20000100800 */
[----:B------:R-:W-:Y:S01]  /*03f0*/  LOP3.LUT R2, R5, 0x1c0, RZ, 0xc0, !PT ;  /* 0x000001c005027812 */ /* 0x000fe200078ec0ff */
[----:B------:R-:W-:Y:S01]  /*0400*/  ULDC UR46, c[0x0][0x214] ;  /* 0x00008500002e7ab9 */ /* 0x000fe20000000800 */
[----:B------:R-:W-:Y:S01]  /*0410*/  LOP3.LUT R7, R3, R4, RZ, 0x3c, !PT ;  /* 0x0000000403077212 */ /* 0x000fe200078e3cff */
[----:B------:R-:W-:Y:S01]  /*0420*/  ULDC UR53, c[0x0][0x1c8] ;  /* 0x0000720000357ab9 */ /* 0x000fe20000000800 */
[----:B------:R-:W-:Y:S01]  /*0430*/  LOP3.LUT R4, R2, 0x8, R13, 0xf8, !PT ;  /* 0x0000000802047812 */ /* 0x000fe200078ef80d */
[----:B------:R-:W-:Y:S01]  /*0440*/  ULDC.U8 UR10, c[0x0][0x3d0] ;  /* 0x0000f400000a7ab9 */ /* 0x000fe20000000000 */
[----:B------:R-:W-:Y:S01]  /*0450*/  SHF.R.U32.HI R3, RZ, 0x3, R2 ;  /* 0x00000003ff037819 */ /* 0x000fe20000011602 */
[----:B------:R-:W-:Y:S01]  /*0460*/  ULDC UR47, c[0x0][0x224] ;  /* 0x00008900002f7ab9 */ /* 0x000fe20000000800 */
[----:B------:R-:W-:Y:S01]  /*0470*/  LOP3.LUT R2, R8, 0x1, RZ, 0xc0, !PT ;  /* 0x0000000108027812 */ /* 0x000fe200078ec0ff */
[----:B------:R-:W-:Y:S01]  /*0480*/  @UP5 UIMAD UR51, UR28, UR46, URZ ;  /* 0x0000002e1c3352a4 */ /* 0x000fe2000f8e023f */
[----:B------:R-:W-:Y:S01]  /*0490*/  LOP3.LUT R6, R4, R3, RZ, 0x3c, !PT ;  /* 0x0000000304067212 */ /* 0x000fe200078e3cff */
[----:B------:R-:W-:Y:S01]  /*04a0*/  IMAD.SHL.U32 R3, R0, 0x20, RZ ;  /* 0x0000002000037824 */ /* 0x000fe200078e00ff */
[----:B------:R-:W-:Y:S01]  /*04b0*/  ISETP.NE.U32.AND P1, PT, R2, 0x1, PT ;  /* 0x000000010200780c */ /* 0x000fe20003f25070 */
[----:B------:R-:W-:Y:S01]  /*04c0*/  IMAD.SHL.U32 R2, R9, 0x100, RZ ;  /* 0x0000010009027824 */ /* 0x000fe200078e00ff */
[----:B------:R-:W-:Y:S01]  /*04d0*/  LOP3.LUT P3, RZ, R0, 0x4, RZ, 0xc0, !PT ;  /* 0x0000000400ff7812 */ /* 0x000fe2000786c0ff */
[----:B------:R-:W-:Y:S01]  /*04e0*/  ULDC.64 UR4, c[0x0][0x118] ;  /* 0x0000460000047ab9 */ /* 0x000fe20000000a00 */
[CC--:B------:R-:W-:Y:S01]  /*04f0*/  LEA.HI R4, R233.reuse, R11.reuse, RZ, 0x6 ;  /* 0x0000000be9047211 */ /* 0x0c0fe200078f30ff */
[----:B------:R-:W-:Y:S01]  /*0500*/  UMOV UR58, 0x4 ;  /* 0x00000004003a7882 */ /* 0x000fe20000000000 */
[----:B------:R-:W-:Y:S01]  /*0510*/  LOP3.LUT R0, R2, 0x100, RZ, 0xc0, !PT ;  /* 0x0000010002007812 */ /* 0x000fe200078ec0ff */
[----:B------:R-:W-:Y:S01]  /*0520*/  ULDC.64 UR60, c[0x0][0x3c8] ;  /* 0x0000f200003c7ab9 */ /* 0x000fe20000000a00 */
[-C--:B------:R-:W-:Y:S01]  /*0530*/  LEA.HI R2, R233, R11.reuse, RZ, 0x7 ;  /* 0x0000000be9027211 */ /* 0x080fe200078f38ff */
[----:B------:R-:W-:Y:S01]  /*0540*/  ULOP3.LUT UR53, UR31, UR53, URZ, 0x3c, !UPT ;  /* 0x000000351f357292 */ /* 0x000fe2000f8e3c3f */
[----:B------:R-:W-:Y:S01]  /*0550*/  LOP3.LUT R226, R0, 0xe0, R3, 0xf8, !PT ;  /* 0x000000e000e27812 */ /* 0x000fe200078ef803 */
[----:B------:R-:W-:Y:S01]  /*0560*/  USHF.R.S32.HI UR54, URZ, 0x1f, UR31 ;  /* 0x0000001f3f367899 */ /* 0x000fe2000801141f */
[----:B------:R-:W-:Y:S01]  /*0570*/  SHF.R.S32.HI R5, RZ, 0x7, R2 ;  /* 0x00000007ff057819 */ /* 0x000fe20000011402 */
[----:B------:R-:W-:Y:S01]  /*0580*/  IMAD.SHL.U32 R2, R9, 0x20, RZ ;  /* 0x0000002009027824 */ /* 0x000fe200078e00ff */
[----:B------:R-:W-:Y:S01]  /*0590*/  SHF.R.S32.HI R0, RZ, 0x6, R4 ;  /* 0x00000006ff007819 */ /* 0x000fe20000011404 */
[----:B------:R-:W-:Y:S01]  /*05a0*/  USHF.L.U32 UR59, UR28, 0x7, URZ ;  /* 0x000000071c3b7899 */ /* 0x000fe2000800063f */
[----:B------:R-:W-:Y:S01]  /*05b0*/  LEA.HI R233, R233, R11, RZ, 0x5 ;  /* 0x0000000be9e97211 */ /* 0x000fe200078f28ff */
[----:B------:R-:W-:Y:S01]  /*05c0*/  IMAD R3, R5, 0x2, R9 ;  /* 0x0000000205037824 */ /* 0x000fe200078e0209 */
[----:B------:R-:W-:Y:S01]  /*05d0*/  LOP3.LUT R2, R2, 0x20, RZ, 0xc0, !PT ;  /* 0x0000002002027812 */ /* 0x000fe200078ec0ff */
[C---:B------:R-:W-:Y:S01]  /*05e0*/  IMAD.SHL.U32 R4, R0.reuse, 0x8, RZ ;  /* 0x0000000800047824 */ /* 0x040fe200078e00ff */
[----:B------:R-:W-:Y:S01]  /*05f0*/  SHF.R.S32.HI R16, RZ, 0x5, R233 ;  /* 0x00000005ff107819 */ /* 0x000fe200000114e9 */
[----:B------:R-:W-:Y:S01]  /*0600*/  IMAD R237, R0, 0x200, R7 ;  /* 0x0000020000ed7824 */ /* 0x000fe200078e0207 */
[----:B------:R-:W-:Y:S01]  /*0610*/  LOP3.LUT P2, RZ, R8, 0x2, RZ, 0xc0, !PT ;  /* 0x0000000208ff7812 */ /* 0x000fe2000784c0ff */
[----:B------:R-:W-:Y:S01]  /*0620*/  IMAD.U32 R0, R3, 0x200, R6 ;  /* 0x0000020003007824 */ /* 0x000fe200078e0006 */
[----:B-1----:R-:W-:Y:S01]  /*0630*/  LOP3.LUT R14, R2, 0x18, R4, 0xf8, !PT ;  /* 0x00000018020e7812 */ /* 0x002fe200078ef804 */
[----:B------:R-:W-:Y:S01]  /*0640*/  IMAD.SHL.U32 R237, R237, 0x2, RZ ;  /* 0x00000002eded7824 */ /* 0x000fe200078e00ff */
[----:B------:R-:W-:Y:S01]  /*0650*/  LOP3.LUT R2, R10, 0xfffffff0, RZ, 0xc0, !PT ;  /* 0xfffffff00a027812 */ /* 0x000fe200078ec0ff */
[----:B------:R-:W-:Y:S01]  /*0660*/  IMAD.SHL.U32 R10, R11, 0x2, RZ ;  /* 0x000000020b0a7824 */ /* 0x000fe200078e00ff */
[----:B------:R-:W-:Y:S01]  /*0670*/  LOP3.LUT R3, R12, 0x7ffffffc, RZ, 0xc0, !PT ;  /* 0x7ffffffc0c037812 */ /* 0x000fe200078ec0ff */
[----:B------:R-:W-:Y:S01]  /*0680*/  IMAD.SHL.U32 R229, R0, 0x2, RZ ;  /* 0x0000000200e57824 */ /* 0x000fe200078e00ff */
[----:B------:R-:W-:Y:S01]  /*0690*/  LOP3.LUT R6, R233, 0xffffffe0, RZ, 0xc0, !PT ;  /* 0xffffffe0e9067812 */ /* 0x000fe200078ec0ff */
[----:B------:R-:W-:Y:S01]  /*06a0*/  IMAD.IADD R2, R11, 0x1, -R2 ;  /* 0x000000010b027824 */ /* 0x000fe200078e0a02 */
[----:B------:R-:W-:Y:S01]  /*06b0*/  SEL R232, R227, 0xffffffc0, !P3 ;  /* 0xffffffc0e3e87807 */ /* 0x000fe20005800000 */
[----:B------:R-:W-:Y:S01]  /*06c0*/  IMAD.IADD R12, R11, 0x1, -R3 ;  /* 0x000000010b0c7824 */ /* 0x000fe200078e0a03 */
[----:B------:R-:W-:Y:S01]  /*06d0*/  SEL R250, R250, 0x240, !P1 ;  /* 0x00000240fafa7807 */ /* 0x000fe20004800000 */
[----:B------:R-:W-:Y:S01]  /*06e0*/  IMAD.SHL.U32 R3, R5, 0x10, RZ ;  /* 0x0000001005037824 */ /* 0x000fe200078e00ff */
[----:B------:R-:W-:Y:S01]  /*06f0*/  SHF.R.S32.HI R4, RZ, 0x1f, R2 ;  /* 0x0000001fff047819 */ /* 0x000fe20000011402 */
[----:B------:R-:W-:Y:S01]  /*0700*/  IMAD.SHL.U32 R5, R9, 0x8, RZ ;  /* 0x0000000809057824 */ /* 0x000fe200078e00ff */
[----:B------:R-:W-:Y:S01]  /*0710*/  LOP3.LUT P0, RZ, R2, 0x4, RZ, 0xc0, !PT ;  /* 0x0000000402ff7812 */ /* 0x000fe2000780c0ff */
[----:B------:R-:W-:Y:S01]  /*0720*/  IMAD.IADD R15, R11, 0x1, -R6 ;  /* 0x000000010b0f7824 */ /* 0x000fe200078e0a06 */
[----:B------:R-:W-:Y:S01]  /*0730*/  LEA.HI R225, R4, R2, RZ, 0x3 ;  /* 0x0000000204e17211 */ /* 0x000fe200078f18ff */
[----:B------:R-:W-:Y:S01]  /*0740*/  IMAD.SHL.U32 R4, R8, 0x20, RZ ;  /* 0x0000002008047824 */ /* 0x000fe200078e00ff */
[----:B------:R-:W-:Y:S01]  /*0750*/  LOP3.LUT R11, R5, 0x8, RZ, 0xc0, !PT ;  /* 0x00000008050b7812 */ /* 0x000fe200078ec0ff */
[----:B------:R-:W-:Y:S01]  /*0760*/  IMAD.SHL.U32 R7, R2, 0x20, RZ ;  /* 0x0000002002077824 */ /* 0x000fe200078e00ff */
[----:B------:R-:W-:Y:S01]  /*0770*/  LOP3.LUT R6, R225, 0xfffffff8, RZ, 0xc0, !PT ;  /* 0xfffffff8e1067812 */ /* 0x000fe200078ec0ff */
[----:B------:R-:W-:Y:S01]  /*0780*/  STL [R1+0x14], R15 ;  /* 0x0000140f01007387 */ /* 0x000fe20000100800 */
[----:B------:R-:W-:Y:S01]  /*0790*/  LOP3.LUT R5, R4, 0xe0, RZ, 0xc0, !PT ;  /* 0x000000e004057812 */ /* 0x000fe200078ec0ff */
[----:B------:R-:W-:Y:S01]  /*07a0*/  IMAD.SHL.U32 R4, R2, 0x4, RZ ;  /* 0x0000000402047824 */ /* 0x000fe200078e00ff */
[----:B------:R-:W-:Y:S01]  /*07b0*/  IADD3 R236, R232, 0x14000, R229 ;  /* 0x00014000e8ec7810 */ /* 0x000fe20007ffe0e5 */
[----:B------:R-:W-:Y:S01]  /*07c0*/  IMAD.IADD R6, R2, 0x1, -R6 ;  /* 0x0000000102067824 */ /* 0x000fe200078e0a06 */
[----:B------:R-:W-:Y:S01]  /*07d0*/  LOP3.LUT R2, R11, 0x1e0, R7, 0xf8, !PT ;  /* 0x000001e00b027812 */ /* 0x000fe200078ef807 */
[----:B------:R-:W-:Y:S01]  /*07e0*/  IMAD.SHL.U32 R225, R225, 0x40, RZ ;  /* 0x00000040e1e17824 */ /* 0x000fe200078e00ff */
[----:B------:R-:W-:Y:S01]  /*07f0*/  LOP3.LUT R7, R3, 0x6, R10, 0xf8, !PT ;  /* 0x0000000603077812 */ /* 0x000fe200078ef80a */
[----:B------:R-:W-:Y:S01]  /*0800*/  IMAD.IADD R231, R229, 0x1, R232 ;  /* 0x00000001e5e77824 */ /* 0x000fe200078e02e8 */
[----:B------:R-:W-:Y:S01]  /*0810*/  LOP3.LUT R10, R2, 0x38, R4, 0x78, !PT ;  /* 0x00000038020a7812 */ /* 0x000fe200078e7804 */
[C---:B------:R-:W-:Y:S01]  /*0820*/  IMAD.SHL.U32 R2, R8.reuse, 0x40, RZ ;  /* 0x0000004008027824 */ /* 0x040fe200078e00ff */
[----:B------:R-:W-:Y:S01]  /*0830*/  LOP3.LUT R5, R5, 0x10, R3, 0xf8, !PT ;  /* 0x0000001005057812 */ /* 0x000fe200078ef803 */
[----:B------:R1:W-:Y:S01]  /*0840*/  STL [R1+0x4], R7 ;  /* 0x0000040701007387 */ /* 0x0003e20000100800 */
[----:B------:R-:W-:Y:S01]  /*0850*/  IMAD.SHL.U32 R4, R8, 0x4, RZ ;  /* 0x0000000408047824 */ /* 0x000fe200078e00ff */
[----:B------:R-:W-:Y:S01]  /*0860*/  LOP3.LUT P6, RZ, R6, 0x2, RZ, 0xc0, !PT ;  /* 0x0000000206ff7812 */ /* 0x000fe200078cc0ff */
[----:B------:R-:W-:Y:S01]  /*0870*/  UISETP.NE.AND UP6, UPT, UR10, URZ, UPT ;  /* 0x0000003f0a00728c */ /* 0x000fe2000bfc5270 */
[----:B------:R-:W-:Y:S01]  /*0880*/  LOP3.LUT R2, R2, 0x1c0, RZ, 0xc0, !PT ;  /* 0x000001c002027812 */ /* 0x000fe200078ec0ff */
[----:B------:R-:W-:Y:S01]  /*0890*/  USHF.R.S32.HI UR56, URZ, 0x1f, UR28 ;  /* 0x0000001f3f387899 */ /* 0x000fe2000801141c */
[----:B------:R-:W-:Y:S01]  /*08a0*/  LOP3.LUT R8, R5, 0x18, R4, 0x78, !PT ;  /* 0x0000001805087812 */ /* 0x000fe200078e7804 */
[----:B------:R-:W-:Y:S01]  /*08b0*/  USHF.R.S32.HI UR55, URZ, 0x1f, UR31 ;  /* 0x0000001f3f377899 */ /* 0x000fe2000801141f */
[----:B------:R-:W-:Y:S01]  /*08c0*/  SHF.R.U32.HI R3, RZ, 0x3, R2 ;  /* 0x00000003ff037819 */ /* 0x000fe20000011602 */
[----:B------:R-:W-:Y:S01]  /*08d0*/  UIMAD.WIDE.U32 UR38, UR32, UR40, URZ ;  /* 0x00000028202672a5 */ /* 0x000fe2000f8e003f */
[----:B------:R-:W-:Y:S01]  /*08e0*/  LOP3.LUT P5, RZ, R6, 0x4, RZ, 0xc0, !PT ;  /* 0x0000000406ff7812 */ /* 0x000fe200078ac0ff */
[----:B------:R-:W-:Y:S01]  /*08f0*/  UIMAD UR48, UR33, UR40, URZ ;  /* 0x00000028213072a4 */ /* 0x000fe2000f8e023f */
[----:B------:R-:W-:Y:S01]  /*0900*/  LOP3.LUT R225, R225, 0xfffffe00, RZ, 0xc0, !PT ;  /* 0xfffffe00e1e17812 */ /* 0x000fe200078ec0ff */
[----:B------:R-:W-:Y:S01]  /*0910*/  USHF.R.S32.HI UR50, URZ, 0x1f, UR44 ;  /* 0x0000001f3f327899 */ /* 0x000fe2000801142c */
[----:B------:R-:W-:Y:S01]  /*0920*/  SEL R227, R227, 0xffffffc0, !P5 ;  /* 0xffffffc0e3e37807 */ /* 0x000fe20006800000 */
[----:B------:R-:W-:-:S02]  /*0930*/  UIMAD UR47, UR6, UR47, URZ ;  /* 0x0000002f062f72a4 */ /* 0x000fc4000f8e023f */
[----:B------:R-:W-:Y:S02]  /*0940*/  @!UP5 UIMAD UR46, UR7, UR46, URZ ;  /* 0x0000002e072ed2a4 */ /* 0x000fe4000f8e023f */
[----:B------:R-:W-:Y:S01]  /*0950*/  USHF.R.S32.HI UR45, URZ, 0x1f, UR42 ;  /* 0x0000001f3f2d7899 */ /* 0x000fe2000801142a */
[----:B-1----:R-:W-:-:S05]  /*0960*/  IMAD.SHL.U32 R7, R16, 0x8, RZ ;  /* 0x0000000810077824 */ /* 0x002fca00078e00ff */
[----:B------:R-:W-:-:S04]  /*0970*/  LOP3.LUT R7, R7, 0x38, RZ, 0xc0, !PT ;  /* 0x0000003807077812 */ /* 0x000fc800078ec0ff */
[----:B------:R-:W-:Y:S02]  /*0980*/  LOP3.LUT R4, R3, R2, R7, 0x1e, !PT ;  /* 0x0000000203047212 */ /* 0x000fe400078e1e07 */
[----:B------:R-:W-:Y:S02]  /*0990*/  LOP3.LUT R2, R226, 0x8, R13, 0xf8, !PT ;  /* 0x00000008e2027812 */ /* 0x000fe400078ef80d */
[----:B------:R-:W-:Y:S02]  /*09a0*/  SHF.R.U32.HI R226, RZ, 0x3, R226 ;  /* 0x00000003ffe27819 */ /* 0x000fe400000116e2 */
[----:B------:R-:W-:Y:S02]  /*09b0*/  SHF.R.S32.HI R3, RZ, 0x1f, R233 ;  /* 0x0000001fff037819 */ /* 0x000fe400000114e9 */
[----:B------:R-:W-:Y:S02]  /*09c0*/  LOP3.LUT R226, R2, 0x38, R226, 0x78, !PT ;  /* 0x0000003802e27812 */ /* 0x000fe400078e78e2 */
[----:B------:R-:W-:-:S02]  /*09d0*/  LEA.HI R2, R3, R16, RZ, 0x2 ;  /* 0x0000001003027211 */ /* 0x000fc400078f10ff */
[----:B------:R-:W-:Y:S02]  /*09e0*/  LEA.HI R233, R233, R16, RZ, 0x1 ;  /* 0x00000010e9e97211 */ /* 0x000fe400078f08ff */
[----:B------:R-:W-:Y:S01]  /*09f0*/  LOP3.LUT R3, R2, 0xfffffffc, RZ, 0xc0, !PT ;  /* 0xfffffffc02037812 */ /* 0x000fe200078ec0ff */
[----:B------:R-:W-:Y:S01]  /*0a00*/  IMAD.SHL.U32 R2, R12, 0x2, RZ ;  /* 0x000000020c027824 */ /* 0x000fe200078e00ff */
[----:B------:R-:W-:-:S03]  /*0a10*/  LOP3.LUT R233, R233, 0x3ffffe, RZ, 0xc0, !PT ;  /* 0x003ffffee9e97812 */ /* 0x000fc600078ec0ff */
[----:B------:R-:W-:Y:S02]  /*0a20*/  IMAD.IADD R5, R16, 0x1, -R3 ;  /* 0x0000000110057824 */ /* 0x000fe400078e0a03 */
[----:B------:R-:W-:Y:S01]  /*0a30*/  IMAD.IADD R252, R2, 0x1, R4 ;  /* 0x0000000102fc7824 */ /* 0x000fe200078e0204 */
[----:B------:R-:W-:Y:S01]  /*0a40*/  SHF.R.S32.HI R4, RZ, 0x1f, R15 ;  /* 0x0000001fff047819 */ /* 0x000fe2000001140f */
[----:B------:R-:W-:Y:S02]  /*0a50*/  IMAD R3, R5, 0x200, R2 ;  /* 0x0000020005037824 */ /* 0x000fe400078e0202 */
[----:B------:R-:W-:Y:S01]  /*0a60*/  IMAD.SHL.U32 R2, R6, 0x40, RZ ;  /* 0x0000004006027824 */ /* 0x000fe200078e00ff */
[----:B------:R-:W-:Y:S01]  /*0a70*/  LEA.HI R4, R4, R15, RZ, 0x2 ;  /* 0x0000000f04047211 */ /* 0x000fe200078f10ff */
[----:B------:R-:W-:Y:S01]  /*0a80*/  IMAD.IADD R248, R3, 0x1, R8 ;  /* 0x0000000103f87824 */ /* 0x000fe200078e0208 */
[----:B------:R-:W-:Y:S01]  /*0a90*/  LEA R252, R252, 0x10000, 0x1 ;  /* 0x00010000fcfc7811 */ /* 0x000fe200078e08ff */
[----:B------:R-:W-:Y:S01]  /*0aa0*/  IMAD.IADD R233, R16, 0x1, -R233 ;  /* 0x0000000110e97824 */ /* 0x000fe200078e0ae9 */
[----:B------:R-:W-:Y:S01]  /*0ab0*/  SHF.R.S32.HI R6, RZ, 0x2, R4 ;  /* 0x00000002ff067819 */ /* 0x000fe20000011404 */
[----:B------:R-:W-:Y:S01]  /*0ac0*/  IMAD R4, R9, 0x1000, R225 ;  /* 0x0000100009047824 */ /* 0x000fe200078e02e1 */
[----:B------:R-:W-:Y:S01]  /*0ad0*/  LOP3.LUT R2, R2, 0x1c0, RZ, 0xc0, !PT ;  /* 0x000001c002027812 */ /* 0x000fe200078ec0ff */
[----:B------:R-:W-:-:S02]  /*0ae0*/  IMAD R233, R233, 0x200, R10 ;  /* 0x00000200e9e97824 */ /* 0x000fc400078e020a */
[----:B------:R-:W-:Y:S01]  /*0af0*/  IMAD R6, R5, 0x10, R6 ;  /* 0x0000001005067824 */ /* 0x000fe200078e0206 */
[----:B------:R-:W-:Y:S01]  /*0b00*/  SHF.R.U32.HI R3, RZ, 0x3, R2 ;  /* 0x00000003ff037819 */ /* 0x000fe20000011602 */
[----:B------:R-:W-:Y:S01]  /*0b10*/  IMAD.SHL.U32 R248, R248, 0x2, RZ ;  /* 0x00000002f8f87824 */ /* 0x000fe200078e00ff */
[----:B------:R-:W-:Y:S02]  /*0b20*/  LEA R233, R233, 0x14000, 0x1 ;  /* 0x00014000e9e97811 */ /* 0x000fe400078e08ff */
[CC--:B------:R-:W-:Y:S01]  /*0b30*/  LOP3.LUT R7, R3.reuse, R2.reuse, R7, 0x1e, !PT ;  /* 0x0000000203077212 */ /* 0x0c0fe200078e1e07 */
[----:B------:R1:W-:Y:S01]  /*0b40*/  STL [R1+0x10], R6 ;  /* 0x0000100601007387 */ /* 0x0003e20000100800 */
[C---:B------:R-:W-:Y:S01]  /*0b50*/  LOP3.LUT R8, R3.reuse, R2, R11, 0x1e, !PT ;  /* 0x0000000203087212 */ /* 0x040fe200078e1e0b */
[C---:B------:R-:W-:Y:S01]  /*0b60*/  IMAD.IADD R251, R248.reuse, 0x1, R250 ;  /* 0x00000001f8fb7824 */ /* 0x040fe200078e02fa */
[----:B------:R-:W-:Y:S01]  /*0b70*/  LOP3.LUT R3, R3, R14, R2, 0x1e, !PT ;  /* 0x0000000e03037212 */ /* 0x000fe200078e1e02 */
[----:B------:R-:W-:Y:S01]  /*0b80*/  IMAD R2, R5, 0x400, R225 ;  /* 0x0000040005027824 */ /* 0x000fe200078e02e1 */
[----:B------:R-:W-:Y:S01]  /*0b90*/  IADD3 R249, R248, 0x10, RZ ;  /* 0x00000010f8f97810 */ /* 0x000fe20007ffe0ff */
[----:B------:R-:W-:Y:S01]  /*0ba0*/  IMAD.IADD R4, R4, 0x1, R7 ;  /* 0x0000000104047824 */ /* 0x000fe200078e0207 */
[----:B------:R-:W-:Y:S01]  /*0bb0*/  LOP3.LUT R225, R3, R225, RZ, 0xfc, !PT ;  /* 0x000000e103e17212 */ /* 0x000fe200078efcff */
[----:B------:R-:W-:Y:S01]  /*0bc0*/  IMAD.MOV.U32 R3, RZ, RZ, 0x20 ;  /* 0x00000020ff037424 */ /* 0x000fe200078e00ff */
[----:B------:R-:W-:Y:S01]  /*0bd0*/  IADD3 R234, R233, 0x20, RZ ;  /* 0x00000020e9ea7810 */ /* 0x000fe20007ffe0ff */
[----:B------:R-:W-:Y:S01]  /*0be0*/  IMAD.IADD R2, R2, 0x1, R8 ;  /* 0x0000000102027824 */ /* 0x000fe200078e0208 */
[----:B------:R-:W-:-:S02]  /*0bf0*/  @P2 IADD3 R249, R248, -0x10, RZ ;  /* 0xfffffff0f8f92810 */ /* 0x000fc40007ffe0ff */
[C---:B------:R-:W-:Y:S01]  /*0c00*/  SEL R0, R3.reuse, 0xffffffe0, !P4 ;  /* 0xffffffe003007807 */ /* 0x040fe20006000000 */
[----:B------:R-:W-:Y:S01]  /*0c10*/  IMAD.SHL.U32 R2, R2, 0x2, RZ ;  /* 0x0000000202027824 */ /* 0x000fe200078e00ff */
[C---:B------:R-:W-:Y:S01]  /*0c20*/  SEL R224, R3.reuse, 0xffffffe0, !P3 ;  /* 0xffffffe003e07807 */ /* 0x040fe20005800000 */
[----:B------:R-:W-:Y:S01]  /*0c30*/  IMAD.IADD R250, R250, 0x1, R249 ;  /* 0x00000001fafa7824 */ /* 0x000fe200078e02f9 */
[----:B------:R-:W-:Y:S01]  /*0c40*/  SEL R3, R3, 0xffffffe0, !P6 ;  /* 0xffffffe003037807 */ /* 0x000fe20007000000 */
[----:B------:R-:W-:Y:S01]  /*0c50*/  IMAD.IADD R230, R229, 0x1, R0 ;  /* 0x00000001e5e67824 */ /* 0x000fe200078e0200 */
[----:B------:R-:W-:Y:S01]  /*0c60*/  @P0 IADD3 R234, R233, -0x20, RZ ;  /* 0xffffffe0e9ea0810 */ /* 0x000fe20007ffe0ff */
[----:B------:R-:W-:Y:S01]  /*0c70*/  IMAD.IADD R236, R0, 0x1, R236 ;  /* 0x0000000100ec7824 */ /* 0x000fe200078e02ec */
[----:B------:R-:W-:Y:S01]  /*0c80*/  LEA R225, R225, 0x10000, 0x1 ;  /* 0x00010000e1e17811 */ /* 0x000fe200078e08ff */
[----:B------:R-:W-:Y:S01]  /*0c90*/  IMAD.IADD R3, R2, 0x1, R3 ;  /* 0x0000000102037824 */ /* 0x000fe200078e0203 */
[----:B------:R-:W-:Y:S01]  /*0ca0*/  IADD3 R235, R234, 0x800, RZ ;  /* 0x00000800eaeb7810 */ /* 0x000fe20007ffe0ff */
[----:B------:R-:W-:-:S02]  /*0cb0*/  IMAD R224, R226, 0x2, R224 ;  /* 0x00000002e2e07824 */ /* 0x000fc400078e02e0 */
[--C-:B------:R-:W-:Y:S02]  /*0cc0*/  IMAD.IADD R228, R2, 0x1, R227.reuse ;  /* 0x0000000102e47824 */ /* 0x100fe400078e02e3 */
[----:B------:R-:W-:Y:S02]  /*0cd0*/  IMAD.IADD R232, R232, 0x1, R230 ;  /* 0x00000001e8e87824 */ /* 0x000fe400078e02e6 */
[----:B------:R-:W-:Y:S02]  /*0ce0*/  IMAD.SHL.U32 R226, R226, 0x2, RZ ;  /* 0x00000002e2e27824 */ /* 0x000fe400078e00ff */
[----:B------:R-:W-:Y:S02]  /*0cf0*/  IMAD.IADD R227, R3, 0x1, R227 ;  /* 0x0000000103e37824 */ /* 0x000fe400078e02e3 */
[----:B-1--4-:R-:W-:Y:S02]  /*0d00*/  IMAD.SHL.U32 R0, R4, 0x2, RZ ;  /* 0x0000000204007824 */ /* 0x012fe400078e00ff */
.L_x_89:
[----:B------:R-:W-:Y:S02]  /*0d10*/  ULDC.64 UR6, c[0x0][0x240] ;  /* 0x0000900000067ab9 */ /* 0x000fe40000000a00 */
[----:B------:R-:W-:-:S02]  /*0d20*/  UISETP.NE.U32.AND UP1, UPT, URZ, UR6, UPT ;  /* 0x000000063f00728c */ /* 0x000fc4000bf25070 */
[----:B------:R-:W-:Y:S02]  /*0d30*/  USHF.L.U32 UR13, UR28, 0x2, URZ ;  /* 0x000000021c0d7899 */ /* 0x000fe4000800063f */
[----:B------:R-:W-:Y:S02]  /*0d40*/  USHF.R.S32.HI UR37, URZ, 0x1f, UR28 ;  /* 0x0000001f3f257899 */ /* 0x000fe4000801141c */
[----:B------:R-:W-:Y:S02]  /*0d50*/  UISETP.NE.AND.EX UP1, UPT, URZ, UR7, UPT, UP1 ;  /* 0x000000073f00728c */ /* 0x000fe4000bf25310 */
[----:B------:R-:W-:Y:S02]  /*0d60*/  ULDC.64 UR10, c[0x0][0x250] ;  /* 0x00009400000a7ab9 */ /* 0x000fe40000000a00 */
[----:B------:R-:W-:Y:S02]  /*0d70*/  UISETP.NE.U32.AND UP3, UPT, URZ, UR10, UPT ;  /* 0x0000000a3f00728c */ /* 0x000fe4000bf65070 */
[----:B------:R-:W-:Y:S01]  /*0d80*/  USHF.L.U64.HI UR12, UR28, 0x2, UR37 ;  /* 0x000000021c0c7899 */ /* 0x000fe20008010225 */
[----:B------:R-:W-:Y:S01]  /*0d90*/  PLOP3.LUT P2, PT, PT, PT, UP1, 0x80, 0x0 ;  /* 0x000000000000781c */ /* 0x000fe20003f4f018 */
[----:B------:R-:W-:-:S02]  /*0da0*/  UIADD3 UR6, UP0, UR13, UR6, URZ ;  /* 0x000000060d067290 */ /* 0x000fc4000ff1e03f */
[----:B------:R-:W-:Y:S02]  /*0db0*/  UISETP.NE.AND.EX UP3, UPT, URZ, UR11, UPT, UP3 ;  /* 0x0000000b3f00728c */ /* 0x000fe4000bf65330 */
[----:B------:R-:W-:Y:S02]  /*0dc0*/  UIADD3.X UR7, UR12, UR7, URZ, UP0, !UPT ;  /* 0x000000070c077290 */ /* 0x000fe400087fe43f */
[----:B-1----:R-:W-:Y:S01]  /*0dd0*/  IMAD.U32 R4, RZ, RZ, UR6 ;  /* 0x00000006ff047e24 */ /* 0x002fe2000f8e00ff */
[----:B------:R-:W-:Y:S01]  /*0de0*/  ULDC.U8 UR14, c[0x0][0x312] ;  /* 0x0000c480000e7ab9 */ /* 0x000fe20000000000 */
[----:B------:R-:W-:Y:S01]  /*0df0*/  PLOP3.LUT P0, PT, PT, PT, UP3, 0x80, 0x0 ;  /* 0x000000000000781c */ /* 0x000fe20003f0f038 */
[----:B------:R-:W-:Y:S01]  /*0e00*/  ULDC.64 UR8, c[0x0][0x248] ;  /* 0x0000920000087ab9 */ /* 0x000fe20000000a00 */
[----:B------:R-:W-:Y:S01]  /*0e10*/  IMAD.U32 R5, RZ, RZ, UR7 ;  /* 0x00000007ff057e24 */ /* 0x000fe2000f8e00ff */
[----:B------:R-:W-:Y:S02]  /*0e20*/  UISETP.NE.AND UP4, UPT, UR14, URZ, UPT ;  /* 0x0000003f0e00728c */ /* 0x000fe4000bf85270 */
[----:B------:R-:W-:-:S02]  /*0e30*/  @UP3 UIADD3 UR6, UP0, UR13, UR10, URZ ;  /* 0x0000000a0d063290 */ /* 0x000fc4000ff1e03f */
[----:B--2---:R1:W2:Y:S01]  /*0e40*/  @P2 LDG.E R9, [R4.64] ;  /* 0x0000000404092981 */ /* 0x0042a2000c1e1900 */
[----:B------:R-:W-:Y:S02]  /*0e50*/  UISETP.EQ.U32.AND UP2, UPT, URZ, UR8, UPT ;  /* 0x000000083f00728c */ /* 0x000fe4000bf42070 */
[----:B------:R-:W-:Y:S01]  /*0e60*/  @UP3 UIADD3.X UR7, UR12, UR11, URZ, UP0, !UPT ;  /* 0x0000000b0c073290 */ /* 0x000fe200087fe43f */
[----:B------:R1:W3:Y:S01]  /*0e70*/  @P2 LDG.E R8, [R4.64+0x4] ;  /* 0x0000040404082981 */ /* 0x0002e2000c1e1900 */
[----:B------:R-:W-:Y:S01]  /*0e80*/  MOV R6, UR6 ;  /* 0x0000000600067c02 */ /* 0x000fe20008000f00 */
[----:B------:R-:W-:-:S03]  /*0e90*/  UISETP.EQ.OR.EX UP2, UPT, URZ, UR9, !UP4, UP2 ;  /* 0x000000093f00728c */ /* 0x000fc6000e742720 */
[----:B------:R-:W-:Y:S01]  /*0ea0*/  IMAD.U32 R7, RZ, RZ, UR7 ;  /* 0x00000007ff077e24 */ /* 0x000fe2000f8e00ff */
[----:B------:R-:W-:-:S04]  /*0eb0*/  UIADD3 UR8, UP0, UR13, UR8, URZ ;  /* 0x000000080d087290 */ /* 0x000fc8000ff1e03f */
[----:B-----5:R4:W5:Y:S01]  /*0ec0*/  @P0 LDG.E R6, [R6.64] ;  /* 0x0000000406060981 */ /* 0x020962000c1e1900 */
[----:B------:R-:W-:Y:S01]  /*0ed0*/  PLOP3.LUT P1, PT, PT, PT, UP2, 0x80, 0x0 ;  /* 0x000000000000781c */ /* 0x000fe20003f2f028 */
[----:B------:R-:W-:Y:S01]  /*0ee0*/  UIADD3.X UR9, UR12, UR9, URZ, UP0, !UPT ;  /* 0x000000090c097290 */ /* 0x000fe200087fe43f */
[----:B-1----:R-:W-:-:S05]  /*0ef0*/  IMAD.U32 R4, RZ, RZ, UR8 ;  /* 0x00000008ff047e24 */ /* 0x002fca000f8e00ff */
[----:B------:R-:W-:-:S06]  /*0f00*/  MOV R5, UR9 ;  /* 0x0000000900057c02 */ /* 0x000fcc0008000f00 */
[----:B----4-:R-:W4:Y:S01]  /*0f10*/  @!P1 LDG.E R7, [R4.64] ;  /* 0x0000000404079981 */ /* 0x010f22000c1e1900 */
[----:B------:R-:W-:Y:S02]  /*0f20*/  UMOV UR18, 0xffffffff ;  /* 0xffffffff00127882 */ /* 0x000fe40000000000 */
[----:B------:R-:W-:Y:S02]  /*0f30*/  UMOV UR17, URZ ;  /* 0x0000003f00117c82 */ /* 0x000fe40008000000 */
[----:B------:R-:W-:Y:S02]  /*0f40*/  UMOV UR24, 0xffffffff ;  /* 0xffffffff00187882 */ /* 0x000fe40000000000 */
[----:B------:R-:W-:Y:S01]  /*0f50*/  ULDC UR8, c[0x0][0x218] ;  /* 0x0000860000087ab9 */ /* 0x000fe20000000800 */
[----:B--2---:R-:W1:Y:S08]  /*0f60*/  @P2 R2UR UR18, R9 ;  /* 0x00000000091223c2 */ /* 0x004e7000000e0000 */
[----:B---3--:R-:W1:Y:S08]  /*0f70*/  @P2 R2UR UR6, R8 ;  /* 0x00000000080623c2 */ /* 0x008e7000000e0000 */
[----:B-----5:R2:W3:Y:S01]  /*0f80*/  @P0 R2UR UR17, R6 ;  /* 0x00000000061103c2 */ /* 0x0204e200000e0000 */
[----:B------:R-:W-:-:S04]  /*0f90*/  ISETP.NE.U32.AND P0, PT, RZ, c[0x0][0x248], PT ;  /* 0x00009200ff007a0c */ /* 0x000fc80003f05070 */
[----:B------:R-:W-:Y:S01]  /*0fa0*/  ISETP.NE.AND.EX P0, PT, RZ, c[0x0][0x24c], PT, P0 ;  /* 0x00009300ff007a0c */ /* 0x000fe20003f05300 */
[----:B-1----:R-:W-:Y:S02]  /*0fb0*/  @UP1 UIADD3 UR25, UR6, -UR18, URZ ;  /* 0x8000001206191290 */ /* 0x002fe4000fffe03f */
[----:B----4-:R2:W1:Y:S05]  /*0fc0*/  @!P1 R2UR UR24, R7 ;  /* 0x00000000071893c2 */ /* 0x01046a00000e0000 */
[----:B------:R-:W-:-:S05]  /*0fd0*/  @!UP1 ULDC UR25, c[0x0][0x214] ;  /* 0x0000850000199ab9 */ /* 0x000fca0000000800 */
        /* <DEDUP_REMOVED lines=8> */
.L_x_73:
        /* <DEDUP_REMOVED lines=21> */
[----:B-1----:R-:W-:Y:S02]  /*11b0*/  UISETP.NE.AND UP0, UPT, UR24, -0x1, UPT ;  /* 0xffffffff1800788c */ /* 0x002fe4000bf05270 */
[----:B------:R-:W-:Y:S02]  /*11c0*/  ULDC.64 UR12, c[0x0][0x178] ;  /* 0x00005e00000c7ab9 */ /* 0x000fe40000000a00 */
[----:B------:R-:W-:Y:S02]  /*11d0*/  UIMAD UR14, UR37, UR12, URZ ;  /* 0x0000000c250e72a4 */ /* 0x000fe4000f8e023f */
[----:B------:R-:W-:Y:S01]  /*11e0*/  UIMAD.WIDE.U32 UR10, UR28, UR12, URZ ;  /* 0x0000000c1c0a72a5 */ /* 0x000fe2000f8e003f */
[----:B------:R-:W-:Y:S01]  /*11f0*/  PLOP3.LUT P1, PT, PT, PT, UP0, 0x80, 0x0 ;  /* 0x000000000000781c */ /* 0x000fe20003f2f008 */
[----:B------:R-:W-:Y:S02]  /*1200*/  UIADD3 UR12, UR25, 0x3f, URZ ;  /* 0x0000003f190c7890 */ /* 0x000fe4000fffe03f */
[----:B------:R-:W-:-:S02]  /*1210*/  UIMAD UR21, UR28, UR13, UR14 ;  /* 0x0000000d1c1572a4 */ /* 0x000fc4000f8e020e */
[----:B------:R-:W-:Y:S02]  /*1220*/  USHF.R.S32.HI UR19, URZ, 0x1f, UR12 ;  /* 0x0000001f3f137899 */ /* 0x000fe4000801140c */
[----:B------:R-:W-:Y:S02]  /*1230*/  @UP0 UIADD3 UR13, UR17, UR24, URZ ;  /* 0x00000018110d0290 */ /* 0x000fe4000fffe03f */
[----:B------:R-:W-:Y:S02]  /*1240*/  ULEA.HI UR12, UR19, UR12, URZ, 0x6 ;  /* 0x0000000c130c7291 */ /* 0x000fe4000f8f303f */
[----:B------:R-:W-:Y:S02]  /*1250*/  ULDC.64 UR6, c[0x0][0x190] ;  /* 0x0000640000067ab9 */ /* 0x000fe40000000a00 */
[----:B------:R-:W-:Y:S02]  /*1260*/  UISETP.NE.AND UP2, UPT, UR18, -0x1, UPT ;  /* 0xffffffff1200788c */ /* 0x000fe4000bf45270 */
[----:B------:R-:W-:-:S02]  /*1270*/  ULDC.64 UR14, c[0x0][0x198] ;  /* 0x00006600000e7ab9 */ /* 0x000fc40000000a00 */
[----:B------:R-:W-:Y:S02]  /*1280*/  UIMAD.WIDE.U32 UR8, UR18, UR6, URZ ;  /* 0x00000006120872a5 */ /* 0x000fe4000f8e003f */
[----:B------:R-:W-:Y:S02]  /*1290*/  UIMAD UR22, UR18, UR7, URZ ;  /* 0x00000007121672a4 */ /* 0x000fe4000f8e023f */
[----:B------:R-:W-:Y:S02]  /*12a0*/  @UP0 UIMAD.WIDE.U32 UR6, UR13, UR14, URZ ;  /* 0x0000000e0d0602a5 */ /* 0x000fe4000f8e003f */
[----:B------:R-:W-:Y:S02]  /*12b0*/  USHF.R.S32.HI UR35, URZ, 0x6, UR12 ;  /* 0x000000063f237899 */ /* 0x000fe4000801140c */
[----:B------:R-:W-:Y:S02]  /*12c0*/  ULOP3.LUT UR12, UR12, 0xffffffc0, URZ, 0xc0, !UPT ;  /* 0xffffffc00c0c7892 */ /* 0x000fe4000f8ec03f */
[----:B------:R-:W-:-:S02]  /*12d0*/  @UP0 UIMAD UR34, UR13, UR15, UR7 ;  /* 0x0000000f0d2202a4 */ /* 0x000fc4000f8e0207 */
[----:B------:R-:W-:Y:S02]  /*12e0*/  UIADD3 UR13, UR12, -0x40, URZ ;  /* 0xffffffc00c0d7890 */ /* 0x000fe4000fffe03f */
[----:B------:R-:W-:Y:S02]  /*12f0*/  UIADD3 UR30, UR11, UR21, URZ ;  /* 0x000000150b1e7290 */ /* 0x000fe4000fffe03f */
[----:B------:R-:W-:Y:S02]  /*1300*/  @UP2 UIADD3 UR30, UR9, UR22, URZ ;  /* 0x00000016091e2290 */ /* 0x000fe4000fffe03f */
[----:B------:R-:W-:Y:S02]  /*1310*/  USEL UR36, UR10, UR8, !UP2 ;  /* 0x000000080a247287 */ /* 0x000fe4000d000000 */
[----:B------:R-:W-:Y:S02]  /*1320*/  USHF.R.S32.HI UR22, URZ, 0x1f, UR13 ;  /* 0x0000001f3f167899 */ /* 0x000fe4000801140d */
[----:B------:R-:W-:Y:S01]  /*1330*/  @UP0 UMOV UR29, UR6 ;  /* 0x00000006001d0c82 */ /* 0x000fe20008000000 */
        /* <DEDUP_REMOVED lines=13> */
.L_x_75:
        /* <DEDUP_REMOVED lines=18> */
.L_x_76:
[----:B------:R-:W-:Y:S01]  /*1530*/  IABS R8, c[0x0][0x1c8] ;  /* 0x0000720000087a13 */ /* 0x000fe20000000000 */
[----:B------:R-:W-:Y:S01]  /*1540*/  ULDC.64 UR8, c[0x0][0x370] ;  /* 0x0000dc0000087ab9 */ /* 0x000fe20000000a00 */
[----:B--2---:R-:W-:Y:S01]  /*1550*/  IABS R7, UR31 ;  /* 0x0000001f00077c13 */ /* 0x004fe20008000000 */
[----:B------:R-:W-:Y:S01]  /*1560*/  @UP2 UIMAD.WIDE.U32 UR6, UR18, UR8, URZ ;  /* 0x00000008120622a5 */ /* 0x000fe2000f8e003f */
[----:B------:R-:W1:Y:S01]  /*1570*/  I2F.RP R4, R8 ;  /* 0x0000000800047306 */ /* 0x000e620000209400 */
[----:B------:R-:W-:Y:S01]  /*1580*/  ULDC UR10, c[0x0][0x224] ;  /* 0x00008900000a7ab9 */ /* 0x000fe20000000800 */
[----:B------:R-:W-:Y:S01]  /*1590*/  ISETP.NE.AND P3, PT, RZ, c[0x0][0x1c8], PT ;  /* 0x00007200ff007a0c */ /* 0x000fe20003f65270 */
[----:B------:R-:W-:Y:S02]  /*15a0*/  @UP2 UIMAD UR21, UR18, UR9, UR7 ;  /* 0x00000009121522a4 */ /* 0x000fe4000f8e0207 */
[----:B------:R-:W-:-:S02]  /*15b0*/  ULDC UR11, c[0x0][0x234] ;  /* 0x00008d00000b7ab9 */ /* 0x000fc40000000800 */
        /* <DEDUP_REMOVED lines=23> */
[----:B------:R-:W-:Y:S01]  /*1730*/  UIMAD UR10, UR57, UR9, UR7 ;  /* 0x00000009390a72a4 */ /* 0x000fe2000f8e0207 */
[----:B------:R-:W-:Y:S01]  /*1740*/  IMAD.MOV.U32 R4, RZ, RZ, RZ ;  /* 0x000000ffff047224 */ /* 0x000fe200078e00ff */
[----:B------:R-:W-:Y:S02]  /*1750*/  USHF.L.U64.HI UR6, UR28, 0x7, UR37 ;  /* 0x000000071c067899 */ /* 0x000fe40008010225 */
[----:B------:R-:W-:Y:S01]  /*1760*/  USEL UR7, UR59, URZ, UP1 ;  /* 0x0000003f3b077287 */ /* 0x000fe20008800000 */
[----:B------:R-:W-:Y:S01]  /*1770*/  IMAD.HI.U32 R4, R5, R6, R4 ;  /* 0x0000000605047227 */ /* 0x000fe200078e0004 */
[----:B------:R-:W-:Y:S02]  /*1780*/  USEL UR6, UR6, URZ, UP1 ;  /* 0x0000003f06067287 */ /* 0x000fe40008800000 */
[----:B------:R-:W-:Y:S01]  /*1790*/  UIADD3 UR8, UP1, UR13, UR7, URZ ;  /* 0x000000070d087290 */ /* 0x000fe2000ff3e03f */
[----:B------:R-:W-:Y:S01]  /*17a0*/  IMAD.MOV.U32 R5, RZ, RZ, R7 ;  /* 0x000000ffff057224 */ /* 0x000fe200078e0007 */
[----:B------:R-:W-:-:S02]  /*17b0*/  USEL UR10, UR10, URZ, UP6 ;  /* 0x0000003f0a0a7287 */ /* 0x000fc4000b000000 */
[----:B------:R-:W-:Y:S01]  /*17c0*/  UIADD3.X UR7, UR22, UR6, URZ, UP1, !UPT ;  /* 0x0000000616077290 */ /* 0x000fe20008ffe43f */
[----:B------:R-:W-:Y:S01]  /*17d0*/  IMAD.HI.U32 R4, R4, R5, RZ ;  /* 0x0000000504047227 */ /* 0x000fe200078e00ff */
[----:B------:R-:W-:-:S03]  /*17e0*/  UIMAD UR6, UR33, UR8, URZ ;  /* 0x00000008210672a4 */ /* 0x000fc6000f8e023f */
[----:B------:R-:W-:Y:S01]  /*17f0*/  IMAD.MOV R6, RZ, RZ, -R4 ;  /* 0x000000ffff067224 */ /* 0x000fe200078e0a04 */
[----:B------:R-:W-:Y:S02]  /*1800*/  UIMAD UR9, UR32, UR7, UR6 ;  /* 0x00000007200972a4 */ /* 0x000fe4000f8e0206 */
[----:B------:R-:W-:Y:S01]  /*1810*/  @UP5 USEL UR6, UR51, UR18, !UP2 ;  /* 0x0000001233065287 */ /* 0x000fe2000d000000 */
[----:B------:R-:W-:-:S03]  /*1820*/  IMAD R5, R8, R6, R5 ;  /* 0x0000000608057224 */ /* 0x000fc600078e0205 */
[----:B------:R-:W-:Y:S02]  /*1830*/  @UP5 UIMAD UR11, UR31, UR11, UR6 ;  /* 0x0000000b1f0b52a4 */ /* 0x000fe4000f8e0206 */
[----:B------:R-:W-:Y:S01]  /*1840*/  ISETP.GT.U32.AND P2, PT, R8, R5, PT ;  /* 0x000000050800720c */ /* 0x000fe20003f44070 */
[----:B------:R-:W-:-:S04]  /*1850*/  UIMAD.WIDE.U32 UR6, UR32, UR8, URZ ;  /* 0x00000008200672a5 */ /* 0x000fc8000f8e003f */
[----:B------:R-:W-:Y:S02]  /*1860*/  UIADD3 UR9, UR7, UR9, URZ ;  /* 0x0000000907097290 */ /* 0x000fe4000fffe03f */
[----:B------:R-:W-:-:S06]  /*1870*/  @!UP5 UMOV UR11, UR46 ;  /* 0x0000002e000bdc82 */ /* 0x000fcc0008000000 */
[----:B------:R-:W-:Y:S01]  /*1880*/  @!P2 IMAD.IADD R5, R5, 0x1, -R8 ;  /* 0x000000010505a824 */ /* 0x000fe200078e0a08 */
[----:B------:R-:W-:Y:S02]  /*1890*/  @!P2 IADD3 R4, R4, 0x1, RZ ;  /* 0x000000010404a810 */ /* 0x000fe40007ffe0ff */
[----:B------:R-:W-:Y:S02]  /*18a0*/  ISETP.LE.AND P2, PT, RZ, UR53, PT ;  /* 0x00000035ff007c0c */ /* 0x000fe4000bf43270 */
[----:B------:R-:W-:-:S13]  /*18b0*/  ISETP.GE.U32.AND P0, PT, R5, R8, PT ;  /* 0x000000080500720c */ /* 0x000fda0003f06070 */
[----:B------:R-:W-:Y:S02]  /*18c0*/  @P0 IADD3 R4, R4, 0x1, RZ ;  /* 0x0000000104040810 */ /* 0x000fe40007ffe0ff */
[----:B------:R-:W-:-:S03]  /*18d0*/  PLOP3.LUT P0, PT, PT, PT, UP5, 0x80, 0x0 ;  /* 0x000000000000781c */ /* 0x000fc60003f0f058 */
[----:B------:R-:W-:Y:S01]  /*18e0*/  @!P2 IMAD.MOV R4, RZ, RZ, -R4 ;  /* 0x000000ffff04a224 */ /* 0x000fe200078e0a04 */
[----:B------:R-:W-:-:S04]  /*18f0*/  @!P3 LOP3.LUT R4, RZ, c[0x0][0x1c8], RZ, 0x33, !PT ;  /* 0x00007200ff04ba12 */ /* 0x000fc800078e33ff */
[----:B------:R-:W-:-:S05]  /*1900*/  SHF.R.S32.HI R16, RZ, 0x1f, R4 ;  /* 0x0000001fff107819 */ /* 0x000fca0000011404 */
[----:B------:R-:W-:Y:S05]  /*1910*/  @!P0 BRA `(.L_x_77) ;  /* 0x0000005000008947 */ /* 0x000fea0003800000 */
[----:B------:R-:W-:Y:S02]  /*1920*/  ULDC UR8, c[0x0][0x224] ;  /* 0x0000890000087ab9 */ /* 0x000fe40000000800 */
[----:B------:R-:W-:-:S04]  /*1930*/  @!UP2 UIMAD UR18, UR28, UR8, URZ ;  /* 0x000000081c12a2a4 */ /* 0x000fc8000f8e023f */
[----:B------:R-:W-:-:S04]  /*1940*/  ULEA UR8, UR28, UR18, 0x7 ;  /* 0x000000121c087291 */ /* 0x000fc8000f8e383f */
[----:B------:R-:W-:Y:S01]  /*1950*/  UIMAD UR8, UR52, UR31, UR8 ;  /* 0x0000001f340872a4 */ /* 0x000fe2000f8e0208 */
[----:B------:R-:W-:Y:S05]  /*1960*/  BRA `(.L_x_78) ;  /* 0x0000001000007947 */ /* 0x000fea0003800000 */
.L_x_77:
[----:B------:R-:W-:Y:S02]  /*1970*/  UMOV UR8, UR47 ;  /* 0x0000002f00087c82 */ /* 0x000fe40008000000 */
.L_x_78:
[----:B------:R-:W2:Y:S04]  /*1980*/  LDL.64 R6, [R1+0x8] ;  /* 0x0000080001067983 */ /* 0x000ea80000100a00 */
[----:B------:R1:W2:Y:S01]  /*1990*/  LDL.64 R24, [R1+0x8] ;  /* 0x0000080001187983 */ /* 0x0002a20000100a00 */
[----:B------:R-:W-:Y:S01]  /*19a0*/  UIADD3 UR6, UP4, UP3, UR6, UR42, UR44 ;  /* 0x0000002a06067290 */ /* 0x000fe2000fb9e02c */
[----:B------:R-:W-:Y:S02]  /*19b0*/  IMAD.U32 R13, RZ, RZ, UR5 ;  /* 0x00000005ff0d7e24 */ /* 0x000fe4000f8e00ff */
[----:B------:R-:W3:Y:S01]  /*19c0*/  LDL R18, [R1+0x14] ;  /* 0x0000140001127983 */ /* 0x000ee20000100800 */
[----:B------:R-:W-:Y:S01]  /*19d0*/  UIADD3 UR18, UP2, UP1, UR14, UR6, UR15 ;  /* 0x000000060e127290 */ /* 0x000fe2000f95e00f */
[----:B------:R-:W-:Y:S01]  /*19e0*/  IMAD.U32 R12, RZ, RZ, UR4 ;  /* 0x00000004ff0c7e24 */ /* 0x000fe2000f8e00ff */
[----:B------:R-:W-:Y:S01]  /*19f0*/  UIADD3.X UR6, UR9, UR45, UR50, UP4, UP3 ;  /* 0x0000002d09067290 */ /* 0x000fe2000a7e6432 */
[----:B------:R-:W4:Y:S03]  /*1a00*/  S2R R22, SR_TID.X ;  /* 0x0000000000167919 */ /* 0x000f260000002100 */
[----:B------:R-:W-:Y:S01]  /*1a10*/  UIADD3.X UR15, UR10, UR6, UR12, UP2, UP1 ;  /* 0x000000060a0f7290 */ /* 0x000fe200097e240c */
[----:B------:R-:W5:Y:S02]  /*1a20*/  S2R R23, SR_TID.X ;  /* 0x0000000000177919 */ /* 0x000f640000002100 */
[----:B------:R-:W-:-:S02]  /*1a30*/  ULDC.64 UR6, c[0x0][0x1a8] ;  /* 0x00006a0000067ab9 */ /* 0x000fc40000000a00 */
[----:B------:R-:W-:Y:S01]  /*1a40*/  UIMAD UR6, UR54, UR6, URZ ;  /* 0x00000006360672a4 */ /* 0x000fe2000f8e023f */
[----:B------:R-:W1:Y:S03]  /*1a50*/  S2R R15, SR_TID.X ;  /* 0x00000000000f7919 */ /* 0x000e660000002100 */
[----:B------:R-:W-:Y:S01]  /*1a60*/  UIMAD UR14, UR31, UR7, UR6 ;  /* 0x000000071f0e72a4 */ /* 0x000fe2000f8e0206 */
[----:B------:R-:W1:Y:S02]  /*1a70*/  S2R R17, SR_TID.X ;  /* 0x0000000000117919 */ /* 0x000e640000002100 */
[----:B------:R-:W-:Y:S02]  /*1a80*/  ULDC.64 UR6, c[0x0][0x378] ;  /* 0x0000de0000067ab9 */ /* 0x000fe40000000a00 */
[----:B------:R-:W-:-:S04]  /*1a90*/  UIMAD UR6, UR54, UR6, URZ ;  /* 0x00000006360672a4 */ /* 0x000fc8000f8e023f */
[----:B------:R-:W-:Y:S01]  /*1aa0*/  UIMAD UR9, UR31, UR7, UR6 ;  /* 0x000000071f0972a4 */ /* 0x000fe2000f8e0206 */
[----:B----4-:R-:W-:Y:S02]  /*1ab0*/  SHF.R.S32.HI R22, RZ, 0x1f, R22 ;  /* 0x0000001fff167819 */ /* 0x010fe40000011416 */
[----:B------:R-:W-:Y:S02]  /*1ac0*/  ULDC.64 UR6, c[0x0][0x370] ;  /* 0x0000dc0000067ab9 */ /* 0x000fe40000000a00 */
[----:B------:R-:W-:Y:S01]  /*1ad0*/  UIMAD UR6, UR22, UR6, URZ ;  /* 0x00000006160672a4 */ /* 0x000fe2000f8e023f */
[----:B-----5:R-:W-:-:S03]  /*1ae0*/  LEA.HI R22, R22, R23, RZ, 0x3 ;  /* 0x0000001716167211 */ /* 0x020fc600078f18ff */
[----:B------:R-:W-:Y:S01]  /*1af0*/  UIMAD UR7, UR13, UR7, UR6 ;  /* 0x000000070d0772a4 */ /* 0x000fe2000f8e0206 */
[----:B------:R-:W-:Y:S01]  /*1b00*/  SHF.R.S32.HI R22, RZ, 0x3, R22 ;  /* 0x00000003ff167819 */ /* 0x000fe20000011416 */
[----:B------:R-:W-:-:S03]  /*1b10*/  UIADD3 UR6, -UR16, UR25, UR23 ;  /* 0x0000001910067290 */ /* 0x000fc6000fffe117 */
[----:B------:R-:W-:Y:S02]  /*1b20*/  IADD3 R5, P2, R22, UR13, RZ ;  /* 0x0000000d16057c10 */ /* 0x000fe4000ff5e0ff */
[----:B------:R-:W-:Y:S01]  /*1b30*/  SHF.R.S32.HI R14, RZ, 0x1f, R22 ;  /* 0x0000001fff0e7819 */ /* 0x000fe20000011416 */
[----:B------:R-:W-:Y:S01]  /*1b40*/  ULDC UR5, c[0x0][0x2e8] ;  /* 0x0000ba0000057ab9 */ /* 0x000fe20000000800 */
[----:B------:R-:W-:Y:S01]  /*1b50*/  IMAD.U32 R10, RZ, RZ, UR13 ;  /* 0x0000000dff0a7e24 */ /* 0x000fe2000f8e00ff */
[----:B------:R-:W-:Y:S01]  /*1b60*/  UIADD3 UR6, UR6, -UR5, URZ ;  /* 0x8000000506067290 */ /* 0x000fe2000fffe03f */
[----:B------:R-:W-:Y:S02]  /*1b70*/  IADD3.X R11, R14, UR22, RZ, P2, !PT ;  /* 0x000000160e0b7c10 */ /* 0x000fe400097fe4ff */
[----:B-1----:R-:W-:Y:S01]  /*1b80*/  SHF.R.S32.HI R15, RZ, 0x1f, R15 ;  /* 0x0000001fff0f7819 */ /* 0x002fe2000001140f */
[----:B------:R-:W-:Y:S02]  /*1b90*/  USHF.R.S32.HI UR12, URZ, 0x1f, UR6 ;  /* 0x0000001f3f0c7899 */ /* 0x000fe40008011406 */
[----:B------:R-:W-:Y:S01]  /*1ba0*/  IMAD R11, R11, c[0x0][0x190], RZ ;  /* 0x000064000b0b7a24 */ /* 0x000fe200078e02ff */
[----:B------:R-:W-:Y:S01]  /*1bb0*/  LEA.HI R15, R15, R17, RZ, 0x5 ;  /* 0x000000110f0f7211 */ /* 0x000fe200078f28ff */
[----:B------:R-:W-:-:S03]  /*1bc0*/  ULEA.HI UR12, UR12, UR6, URZ, 0x6 ;  /* 0x000000060c0c7291 */ /* 0x000fc6000f8f303f */
[----:B------:R-:W-:Y:S01]  /*1bd0*/  SHF.R.S32.HI R15, RZ, 0x5, R15 ;  /* 0x00000005ff0f7819 */ /* 0x000fe2000001140f */
[----:B------:R-:W-:-:S04]  /*1be0*/  USHF.R.S32.HI UR12, URZ, 0x6, UR12 ;  /* 0x000000063f0c7899 */ /* 0x000fc8000801140c */
[----:B------:R-:W-:-:S04]  /*1bf0*/  UISETP.LT.AND UP1, UPT, URZ, UR12, UPT ;  /* 0x0000000c3f00728c */ /* 0x000fc8000bf21270 */
[----:B------:R-:W-:-:S04]  /*1c00*/  USEL UR12, URZ, UR12, !UP1 ;  /* 0x0000000c3f0c7287 */ /* 0x000fc8000c800000 */
[----:B------:R-:W-:Y:S02]  /*1c10*/  UISETP.GT.AND UP1, UPT, UR35, UR12, UPT ;  /* 0x0000000c2300728c */ /* 0x000fe4000bf24270 */
[----:B------:R-:W-:Y:S02]  /*1c20*/  UIADD3 UR10, UR13, UR8, URZ ;  /* 0x000000080d0a7290 */ /* 0x000fe4000fffe03f */
[----:B------:R-:W-:Y:S02]  /*1c30*/  UIADD3 UR8, UR13, UR11, URZ ;  /* 0x0000000b0d087290 */ /* 0x000fe4000fffe03f */
[----:B------:R-:W-:Y:S02]  /*1c40*/  ULDC.64 UR4, c[0x0][0x200] ;  /* 0x0000800000047ab9 */ /* 0x000fe40000000a00 */
[----:B------:R-:W-:Y:S01]  /*1c50*/  UIMAD.WIDE UR10, UR10, UR58, UR60 ;  /* 0x0000003a0a0a72a5 */ /* 0x000fe2000f8e023c */
[----:B------:R-:W-:Y:S01]  /*1c60*/  BSSY B0, `(.L_x_74) ;  /* 0x000046f000007945 */ /* 0x000fe20003800000 */
[----:B------:R-:W-:Y:S01]  /*1c70*/  UIADD3 UR6, UR35, -0x1, URZ ;  /* 0xffffffff23067890 */ /* 0x000fe2000fffe03f */
[----:B--2---:R-:W-:-:S05]  /*1c80*/  IMAD.MOV.U32 R24, RZ, RZ, R6 ;  /* 0x000000ffff187224 */ /* 0x004fca00078e0006 */
[----:B------:R-:W-:Y:S02]  /*1c90*/  IADD3 R6, P0, R24, UR19, RZ ;  /* 0x0000001318067c10 */ /* 0x000fe4000ff1e0ff */
[----:B------:R-:W-:-:S04]  /*1ca0*/  SHF.R.S32.HI R25, RZ, 0x1f, R24 ;  /* 0x0000001fff197819 */ /* 0x000fc80000011418 */
[----:B------:R-:W-:Y:S01]  /*1cb0*/  IADD3.X R7, R25, UR21, RZ, P0, !PT ;  /* 0x0000001519077c10 */ /* 0x000fe200087fe4ff */
[----:B------:R-:W-:-:S04]  /*1cc0*/  IMAD.WIDE.U32 R8, R5, c[0x0][0x190], R24 ;  /* 0x0000640005087a25 */ /* 0x000fc800078e0018 */
[----:B------:R-:W-:Y:S01]  /*1cd0*/  IMAD.WIDE.U32 R6, R10, c[0x0][0x370], R6 ;  /* 0x0000dc000a067a25 */ /* 0x000fe200078e0006 */
[----:B------:R-:W-:-:S03]  /*1ce0*/  IADD3 R8, P0, R8, UR36, RZ ;  /* 0x0000002408087c10 */ /* 0x000fc6000ff1e0ff */
[----:B------:R-:W-:Y:S01]  /*1cf0*/  IMAD R5, R5, c[0x0][0x194], R11 ;  /* 0x0000650005057a24 */ /* 0x000fe200078e020b */
[----:B------:R-:W-:Y:S01]  /*1d00*/  IADD3 R7, R7, UR7, RZ ;  /* 0x0000000707077c10 */ /* 0x000fe2000fffe0ff */
[----:B------:R-:W-:-:S03]  /*1d10*/  IMAD.U32 R10, RZ, RZ, UR31 ;  /* 0x0000001fff0a7e24 */ /* 0x000fc6000f8e00ff */
[----:B------:R-:W-:Y:S01]  /*1d20*/  IADD3.X R9, R9, UR30, R5, P0, !PT ;  /* 0x0000001e09097c10 */ /* 0x000fe200087fe405 */
[----:B------:R-:W-:-:S04]  /*1d30*/  IMAD.WIDE.U32 R6, R10, c[0x0][0x378], R6 ;  /* 0x0000de000a067a25 */ /* 0x000fc800078e0006 */
[----:B------:R-:W-:Y:S02]  /*1d40*/  IMAD.U32 R5, RZ, RZ, UR31 ;  /* 0x0000001fff057e24 */ /* 0x000fe4000f8e00ff */
[----:B---3--:R-:W-:Y:S02]  /*1d50*/  IMAD R10, R15, UR43, R18 ;  /* 0x0000002b0f0a7c24 */ /* 0x008fe4000f8e0212 */
[----:B------:R-:W-:-:S03]  /*1d60*/  IMAD.WIDE.U32 R8, R5, c[0x0][0x1a8], R8 ;  /* 0x00006a0005087a25 */ /* 0x000fc600078e0008 */
[C---:B------:R-:W-:Y:S01]  /*1d70*/  IADD3 R5, P0, R10.reuse, UR18, RZ ;  /* 0x000000120a057c10 */ /* 0x040fe2000ff1e0ff */
[----:B------:R1:W-:Y:S03]  /*1d80*/  STL [R1+0xc], R25 ;  /* 0x00000c1901007387 */ /* 0x0003e60000100800 */
[----:B------:R-:W-:Y:S02]  /*1d90*/  LEA.HI.X.SX32 R10, R10, UR15, 0x1, P0 ;  /* 0x0000000f0a0a7c11 */ /* 0x000fe400080f0eff */
[----:B------:R-:W-:Y:S01]  /*1da0*/  LEA R238, P0, R5, c[0x0][0x350], 0x2 ;  /* 0x0000d40005ee7a11 */ /* 0x000fe200078010ff */
[----:B------:R-:W-:Y:S01]  /*1db0*/  IMAD R11, R14, c[0x0][0x370], RZ ;  /* 0x0000dc000e0b7a24 */ /* 0x000fe200078e02ff */
[----:B------:R-:W-:Y:S02]  /*1dc0*/  IADD3 R7, R7, UR9, RZ ;  /* 0x0000000907077c10 */ /* 0x000fe4000fffe0ff */
[----:B------:R-:W-:-:S02]  /*1dd0*/  LEA.HI.X R239, R5, c[0x0][0x354], R10, 0x2, P0 ;  /* 0x0000d50005ef7a11 */ /* 0x000fc400000f140a */
[----:B------:R-:W-:Y:S01]  /*1de0*/  PLOP3.LUT P0, PT, PT, PT, UP1, 0x80, 0x0 ;  /* 0x000000000000781c */ /* 0x000fe20003f0f018 */
[----:B------:R-:W-:Y:S01]  /*1df0*/  UIMAD.WIDE UR8, UR8, UR58, UR4 ;  /* 0x0000003a080872a5 */ /* 0x000fe2000f8e0204 */
[C---:B------:R-:W-:Y:S02]  /*1e00*/  IMAD R11, R22.reuse, c[0x0][0x374], R11 ;  /* 0x0000dd00160b7a24 */ /* 0x040fe400078e020b */
[----:B------:R-:W-:Y:S01]  /*1e10*/  IMAD.WIDE.U32 R6, R22, c[0x0][0x370], R6 ;  /* 0x0000dc0016067a25 */ /* 0x000fe200078e0006 */
[----:B------:R-:W-:Y:S01]  /*1e20*/  IADD3 R9, R9, UR14, RZ ;  /* 0x0000000e09097c10 */ /* 0x000fe2000fffe0ff */
[----:B------:R1:W2:Y:S01]  /*1e30*/  R2UR UR5, R13 ;  /* 0x000000000d0573c2 */ /* 0x0002a200000e0000 */
[----:B------:R-:W-:Y:S01]  /*1e40*/  LEA R242, P3, R8, c[0x0][0x160], 0x1 ;  /* 0x0000580008f27a11 */ /* 0x000fe200078608ff */
[----:B------:R-:W-:Y:S01]  /*1e50*/  IMAD.IADD R5, R7, 0x1, R11 ;  /* 0x0000000107057824 */ /* 0x000fe200078e020b */
[----:B------:R-:W-:Y:S01]  /*1e60*/  LEA R240, P2, R6, c[0x0][0x330], 0x1 ;  /* 0x0000cc0006f07a11 */ /* 0x000fe200078408ff */
[----:B------:R-:W-:-:S02]  /*1e70*/  UMOV UR7, UR9 ;  /* 0x0000000900077c82 */ /* 0x000fc40008000000 */
[----:B------:R-:W-:Y:S02]  /*1e80*/  UMOV UR9, UR11 ;  /* 0x0000000b00097c82 */ /* 0x000fe40008000000 */
[----:B------:R1:W3:Y:S01]  /*1e90*/  R2UR UR4, R12 ;  /* 0x000000000c0473c2 */ /* 0x0002e200000e0000 */
[----:B------:R-:W-:Y:S02]  /*1ea0*/  LEA.HI.X R243, R8, c[0x0][0x164], R9, 0x1, P3 ;  /* 0x0000590008f37a11 */ /* 0x000fe400018f0c09 */
[----:B------:R-:W-:Y:S01]  /*1eb0*/  LEA.HI.X R241, R6, c[0x0][0x334], R5, 0x1, P2 ;  /* 0x0000cd0006f17a11 */ /* 0x000fe200010f0c05 */
[----:B-123--:R-:W-:Y:S05]  /*1ec0*/  @P0 BRA `(.L_x_79) ;  /* 0x000004d000000947 */ /* 0x00efea0003800000 */
        /* <DEDUP_REMOVED lines=18> */
.L_x_80:
        /* <DEDUP_REMOVED lines=18> */
.L_x_81:
[----:B------:R-:W-:-:S06]  /*2110*/  UIMAD UR6, UR20, -0x20, UR16 ;  /* 0xffffffe0140678a4 */ /* 0x000fcc000f8e0210 */
[----:B------:R-:W-:-:S13]  /*2120*/  ISETP.GE.AND P0, PT, R22, UR6, PT ;  /* 0x0000000616007c0c */ /* 0x000fda000bf06270 */
[----:B------:R-:W-:Y:S05]  /*2130*/  @P0 BRA `(.L_x_82) ;  /* 0x0000421000000947 */ /* 0x000fea0003800000 */
[----:B------:R-:W-:Y:S01]  /*2140*/  IMAD.U32 R5, RZ, RZ, UR23 ;  /* 0x00000017ff057e24 */ /* 0x000fe2000f8e00ff */
[----:B------:R-:W-:Y:S01]  /*2150*/  IADD3 R4, P0, R22, UR23, RZ ;  /* 0x0000001716047c10 */ /* 0x000fe2000ff1e0ff */
[----:B------:R-:W-:Y:S02]  /*2160*/  ULDC.64 UR6, c[0x0][0x3b8] ;  /* 0x0000ee0000067ab9 */ /* 0x000fe40000000a00 */
[----:B------:R-:W-:Y:S01]  /*2170*/  UIMAD UR6, UR54, UR6, URZ ;  /* 0x00000006360672a4 */ /* 0x000fe2000f8e023f */
[----:B------:R-:W-:Y:S01]  /*2180*/  LEA.HI.X.SX32 R5, R5, R14, 0x1, P0 ;  /* 0x0000000e05057211 */ /* 0x000fe200000f0eff */
[C-C-:B------:R-:W-:Y:S02]  /*2190*/  IMAD.WIDE.U32 R8, R4.reuse, c[0x0][0x3a0], R24.reuse ;  /* 0x0000e80004087a25 */ /* 0x140fe400078e0018 */
[----:B------:R-:W-:Y:S02]  /*21a0*/  UIMAD UR9, UR31, UR7, UR6 ;  /* 0x000000071f0972a4 */ /* 0x000fe4000f8e0206 */
[----:B------:R-:W-:Y:S01]  /*21b0*/  IMAD R10, R5, c[0x0][0x3a0], RZ ;  /* 0x0000e800050a7a24 */ /* 0x000fe200078e02ff */
[----:B------:R-:W-:Y:S01]  /*21c0*/  ULDC.64 UR6, c[0x0][0x3c0] ;  /* 0x0000f00000067ab9 */ /* 0x000fe20000000a00 */
[----:B------:R-:W-:Y:S01]  /*21d0*/  IMAD.WIDE.U32 R6, R4, c[0x0][0x3a8], R24 ;  /* 0x0000ea0004067a25 */ /* 0x000fe200078e0018 */
[----:B------:R-:W-:-:S03]  /*21e0*/  UIMAD UR6, UR54, UR6, URZ ;  /* 0x00000006360672a4 */ /* 0x000fc6000f8e023f */
[----:B------:R-:W-:Y:S01]  /*21f0*/  IMAD R11, R4, c[0x0][0x3a4], R10 ;  /* 0x0000e900040b7a24 */ /* 0x000fe200078e020a */
[----:B------:R-:W-:Y:S01]  /*2200*/  IADD3 R10, P0, R8, UR12, RZ ;  /* 0x0000000c080a7c10 */ /* 0x000fe2000ff1e0ff */
[----:B------:R-:W-:Y:S01]  /*2210*/  IMAD R5, R5, c[0x0][0x3a8], RZ ;  /* 0x0000ea0005057a24 */ /* 0x000fe200078e02ff */
[----:B------:R-:W-:Y:S02]  /*2220*/  UIMAD UR6, UR31, UR7, UR6 ;  /* 0x000000071f0672a4 */ /* 0x000fe4000f8e0206 */
[----:B------:R-:W-:Y:S01]  /*2230*/  IADD3.X R11, R9, UR13, R11, P0, !PT ;  /* 0x0000000d090b7c10 */ /* 0x000fe200087fe40b */
[----:B------:R-:W-:Y:S01]  /*2240*/  IMAD R4, R4, c[0x0][0x3ac], R5 ;  /* 0x0000eb0004047a24 */ /* 0x000fe200078e0205 */
[----:B------:R-:W-:Y:S01]  /*2250*/  IADD3 R8, P0, R6, UR8, RZ ;  /* 0x0000000806087c10 */ /* 0x000fe2000ff1e0ff */
[----:B------:R-:W-:-:S03]  /*2260*/  IMAD.U32 R5, RZ, RZ, UR31 ;  /* 0x0000001fff057e24 */ /* 0x000fc6000f8e00ff */
[----:B------:R-:W-:Y:S01]  /*2270*/  IADD3.X R9, R7, UR11, R4, P0, !PT ;  /* 0x0000000b07097c10 */ /* 0x000fe200087fe404 */
[----:B------:R-:W-:Y:S02]  /*2280*/  IMAD.U32 R4, RZ, RZ, UR31 ;  /* 0x0000001fff047e24 */ /* 0x000fe4000f8e00ff */
[----:B------:R-:W-:-:S04]  /*2290*/  IMAD.WIDE.U32 R10, R5, c[0x0][0x3b8], R10 ;  /* 0x0000ee00050a7a25 */ /* 0x000fc800078e000a */
[----:B------:R-:W-:Y:S01]  /*22a0*/  IMAD.WIDE.U32 R8, R4, c[0x0][0x3c0], R8 ;  /* 0x0000f00004087a25 */ /* 0x000fe200078e0008 */
[----:B------:R-:W-:Y:S02]  /*22b0*/  IADD3 R5, R11, UR9, RZ ;  /* 0x000000090b057c10 */ /* 0x000fe4000fffe0ff */
[----:B------:R-:W-:Y:S02]  /*22c0*/  LEA R6, P1, R10, c[0x0][0x340], 0x1 ;  /* 0x0000d0000a067a11 */ /* 0x000fe400078208ff */
[----:B------:R-:W-:Y:S02]  /*22d0*/  IADD3 R9, R9, UR6, RZ ;  /* 0x0000000609097c10 */ /* 0x000fe4000fffe0ff */
[----:B------:R-:W-:Y:S02]  /*22e0*/  LEA R4, P0, R8, c[0x0][0x348], 0x1 ;  /* 0x0000d20008047a11 */ /* 0x000fe400078008ff */
[----:B------:R-:W-:Y:S02]  /*22f0*/  LEA.HI.X R7, R10, c[0x0][0x344], R5, 0x1, P1 ;  /* 0x0000d1000a077a11 */ /* 0x000fe400008f0c05 */
[----:B------:R-:W-:-:S03]  /*2300*/  LEA.HI.X R5, R8, c[0x0][0x34c], R9, 0x1, P0 ;  /* 0x0000d30008057a11 */ /* 0x000fc600000f0c09 */
[----:B------:R1:W-:Y:S04]  /*2310*/  STG.E.128 [R6.64], RZ ;  /* 0x000000ff06007986 */ /* 0x0003e8000c101d04 */
[----:B------:R1:W-:Y:S04]  /*2320*/  STG.E.128 [R6.64+0x80], RZ ;  /* 0x000080ff06007986 */ /* 0x0003e8000c101d04 */
[----:B------:R1:W-:Y:S04]  /*2330*/  STG.E.128 [R6.64+0x100], RZ ;  /* 0x000100ff06007986 */ /* 0x0003e8000c101d04 */
[----:B------:R1:W-:Y:S04]  /*2340*/  STG.E.128 [R6.64+0x180], RZ ;  /* 0x000180ff06007986 */ /* 0x0003e8000c101d04 */
[----:B------:R1:W-:Y:S04]  /*2350*/  STG.E.128 [R4.64], RZ ;  /* 0x000000ff04007986 */ /* 0x0003e8000c101d04 */
[----:B------:R1:W-:Y:S04]  /*2360*/  STG.E.128 [R4.64+0x80], RZ ;  /* 0x000080ff04007986 */ /* 0x0003e8000c101d04 */
[----:B------:R1:W-:Y:S04]  /*2370*/  STG.E.128 [R4.64+0x100], RZ ;  /* 0x000100ff04007986 */ /* 0x0003e8000c101d04 */
[----:B------:R1:W-:Y:S01]  /*2380*/  STG.E.128 [R4.64+0x180], RZ ;  /* 0x000180ff04007986 */ /* 0x0003e2000c101d04 */
[----:B------:R-:W-:Y:S05]  /*2390*/  BRA `(.L_x_82) ;  /* 0x00003fb000007947 */ /* 0x000fea0003800000 */
.L_x_79:
[----:B------:R-:W2:Y:S01]  /*23a0*/  LDL R21, [R1+0x10] ;  /* 0x0000100001157983 */ /* 0x000ea20000100800 */
[----:B------:R-:W-:Y:S01]  /*23b0*/  UIMAD UR11, UR20, -0x20, UR16 ;  /* 0xffffffe0140b78a4 */ /* 0x000fe2000f8e0210 */
[----:B------:R-:W-:Y:S01]  /*23c0*/  IADD3 R5, R22, 0x20, RZ ;  /* 0x0000002016057810 */ /* 0x000fe20007ffe0ff */
[----:B------:R-:W-:-:S02]  /*23d0*/  IMAD.MOV.U32 R20, RZ, RZ, 0x40 ;  /* 0x00000040ff147424 */ /* 0x000fc400078e00ff */
[----:B------:R-:W-:Y:S02]  /*23e0*/  IMAD.MOV.U32 R244, RZ, RZ, 0x7f800000 ;  /* 0x7f800000fff47424 */ /* 0x000fe400078e00ff */
[----:B------:R-:W-:Y:S01]  /*23f0*/  ISETP.GE.AND P2, PT, R22, UR11, PT ;  /* 0x0000000b16007c0c */ /* 0x000fe2000bf46270 */
[----:B------:R-:W-:Y:S01]  /*2400*/  UIMAD UR11, UR6, -0x40, UR25 ;  /* 0xffffffc0060b78a4 */ /* 0x000fe2000f8e0219 */
[----:B------:R-:W-:-:S04]  /*2410*/  IMAD.WIDE.U32 R18, R20, c[0x0][0x370], RZ ;  /* 0x0000dc0014127a25 */ /* 0x000fc800078e00ff */
[----:B------:R-:W-:Y:S01]  /*2420*/  IMAD R15, R20, c[0x0][0x374], RZ ;  /* 0x0000dd00140f7a24 */ /* 0x000fe200078e02ff */
[----:B------:R-:W-:Y:S01]  /*2430*/  ISETP.GE.AND P1, PT, R5, UR11, PT ;  /* 0x0000000b05007c0c */ /* 0x000fe2000bf26270 */
[----:B------:R-:W-:Y:S02]  /*2440*/  IMAD.U32 R5, RZ, RZ, UR23 ;  /* 0x00000017ff057e24 */ /* 0x000fe4000f8e00ff */
[----:B------:R-:W-:-:S03]  /*2450*/  IMAD.MOV.U32 R245, RZ, RZ, 0x7f800000 ;  /* 0x7f800000fff57424 */ /* 0x000fc600078e00ff */
[C---:B------:R-:W-:Y:S02]  /*2460*/  @!P2 IADD3 R11, P3, R22.reuse, UR23, RZ ;  /* 0x00000017160bac10 */ /* 0x040fe4000ff7e0ff */
[----:B------:R-:W-:Y:S02]  /*2470*/  @!P2 IADD3 R12, P0, R22, UR23, RZ ;  /* 0x00000017160cac10 */ /* 0x000fe4000ff1e0ff */
[-C--:B------:R-:W-:Y:S01]  /*2480*/  @!P2 LEA.HI.X.SX32 R6, R5, R14.reuse, 0x1, P3 ;  /* 0x0000000e0506a211 */ /* 0x080fe200018f0eff */
[--C-:B------:R-:W-:Y:S01]  /*2490*/  @!P2 IMAD.WIDE.U32 R8, R11, c[0x0][0x1a0], R24.reuse ;  /* 0x000068000b08aa25 */ /* 0x100fe200078e0018 */
[----:B------:R-:W-:Y:S02]  /*24a0*/  @!P2 LEA.HI.X.SX32 R13, R5, R14, 0x1, P0 ;  /* 0x0000000e050da211 */ /* 0x000fe400000f0eff */
[----:B------:R-:W-:Y:S01]  /*24b0*/  @!P1 IADD3 R10, P0, R240, R18, RZ ;  /* 0x00000012f00a9210 */ /* 0x000fe20007f1e0ff */
[----:B------:R-:W-:Y:S01]  /*24c0*/  @!P2 IMAD R5, R6, c[0x0][0x1a0], RZ ;  /* 0x000068000605aa24 */ /* 0x000fe200078e02ff */
[----:B------:R-:W-:Y:S01]  /*24d0*/  @!P2 IADD3 R14, P3, R8, UR26, RZ ;  /* 0x0000001a080eac10 */ /* 0x000fe2000ff7e0ff */
[----:B------:R-:W-:-:S04]  /*24e0*/  @!P2 IMAD.WIDE.U32 R6, R12, c[0x0][0x198], R24 ;  /* 0x000066000c06aa25 */ /* 0x000fc800078e0018 */
[----:B------:R-:W-:Y:S02]  /*24f0*/  @!P2 IMAD R13, R13, c[0x0][0x198], RZ ;  /* 0x000066000d0daa24 */ /* 0x000fe400078e02ff */
[----:B------:R-:W-:Y:S01]  /*2500*/  @!P2 IMAD R5, R11, c[0x0][0x1a4], R5 ;  /* 0x000069000b05aa24 */ /* 0x000fe200078e0205 */
[----:B------:R-:W-:Y:S01]  /*2510*/  @!P1 IADD3.X R11, R241, R19, R15, P0, !PT ;  /* 0x00000013f10b9210 */ /* 0x000fe200007fe40f */
[----:B------:R-:W-:Y:S01]  /*2520*/  @!P2 IMAD R13, R12, c[0x0][0x19c], R13 ;  /* 0x000067000c0daa24 */ /* 0x000fe200078e020d */
[----:B------:R-:W-:Y:S01]  /*2530*/  @!P2 IADD3 R12, P0, R6, UR29, RZ ;  /* 0x0000001d060cac10 */ /* 0x000fe2000ff1e0ff */
[C---:B------:R-:W-:Y:S01]  /*2540*/  @!P2 IMAD R6, R16.reuse, c[0x0][0x1b8], RZ ;  /* 0x00006e001006aa24 */ /* 0x040fe200078e02ff */
[----:B------:R-:W-:Y:S01]  /*2550*/  @!P2 IADD3.X R15, R9, UR27, R5, P3, !PT ;  /* 0x0000001b090fac10 */ /* 0x000fe20009ffe405 */
[----:B------:R-:W-:Y:S01]  /*2560*/  @!P2 IMAD R5, R16, c[0x0][0x1b0], RZ ;  /* 0x00006c001005aa24 */ /* 0x000fe200078e02ff */
[----:B------:R-:W-:Y:S01]  /*2570*/  @!P2 IADD3.X R13, R7, UR34, R13, P0, !PT ;  /* 0x00000022070dac10 */ /* 0x000fe200087fe40d */
[C---:B------:R-:W-:Y:S01]  /*2580*/  @!P2 IMAD R9, R4.reuse, c[0x0][0x1bc], R6 ;  /* 0x00006f000409aa24 */ /* 0x040fe200078e0206 */
[----:B------:R-:W-:Y:S01]  /*2590*/  PLOP3.LUT P0, PT, PT, PT, UP6, 0x80, 0x0 ;  /* 0x000000000000781c */ /* 0x000fe20003f0f068 */
[----:B------:R-:W-:-:S02]  /*25a0*/  @!P2 IMAD R7, R4, c[0x0][0x1b4], R5 ;  /* 0x00006d000407aa24 */ /* 0x000fc400078e0205 */
[----:B------:R-:W-:-:S04]  /*25b0*/  @!P2 IMAD.WIDE.U32 R12, R4, c[0x0][0x1b0], R12 ;  /* 0x00006c00040caa25 */ /* 0x000fc800078e000c */
[----:B------:R-:W-:Y:S01]  /*25c0*/  @!P2 IMAD.WIDE.U32 R14, R4, c[0x0][0x1b8], R14 ;  /* 0x00006e00040eaa25 */ /* 0x000fe200078e000e */
[----:B------:R-:W-:-:S03]  /*25d0*/  @!P2 LEA R4, P3, R12, c[0x0][0x168], 0x1 ;  /* 0x00005a000c04aa11 */ /* 0x000fc600078608ff */
[----:B------:R-:W-:Y:S01]  /*25e0*/  @!P2 IMAD.IADD R13, R13, 0x1, R7 ;  /* 0x000000010d0da824 */ /* 0x000fe200078e0207 */
[----:B------:R-:W-:Y:S01]  /*25f0*/  @!P2 LEA R8, P5, R14, c[0x0][0x170], 0x1 ;  /* 0x00005c000e08aa11 */ /* 0x000fe200078a08ff */
[----:B------:R-:W-:Y:S01]  /*2600*/  @P0 BAR.SYNC.DEFER_BLOCKING 0x0 ;  /* 0x0000000000000b1d */ /* 0x000fe20000010000 */
[----:B------:R-:W-:Y:S02]  /*2610*/  @!P2 IMAD.IADD R9, R15, 0x1, R9 ;  /* 0x000000010f09a824 */ /* 0x000fe400078e0209 */
[----:B------:R-:W-:-:S03]  /*2620*/  IMAD.WIDE.U32 R16, R20, c[0x0][0x190], RZ ;  /* 0x0000640014107a25 */ /* 0x000fc600078e00ff */
[----:B------:R-:W-:Y:S01]  /*2630*/  @!P2 LEA.HI.X R9, R14, c[0x0][0x174], R9, 0x1, P5 ;  /* 0x00005d000e09aa11 */ /* 0x000fe200028f0c09 */
[----:B------:R-:W-:Y:S01]  /*2640*/  IMAD R20, R20, c[0x0][0x194], RZ ;  /* 0x0000650014147a24 */ /* 0x000fe200078e02ff */
[----:B------:R-:W-:-:S04]  /*2650*/  @!P1 IADD3 R6, P4, R242, R16, RZ ;  /* 0x00000010f2069210 */ /* 0x000fc80007f9e0ff */
[----:B------:R-:W-:Y:S01]  /*2660*/  @!P1 IADD3.X R7, R243, R17, R20, P4, !PT ;  /* 0x00000011f3079210 */ /* 0x000fe200027fe414 */
[----:B------:R1:W-:Y:S04]  /*2670*/  @P2 STS.128 [R237+0x14000], RZ ;  /* 0x014000ffed002388 */ /* 0x0003e80000000c00 */
[----:B------:R1:W-:Y:S04]  /*2680*/  @P2 STS.128 [R237+0x15000], RZ ;  /* 0x015000ffed002388 */ /* 0x0003e80000000c00 */
[----:B------:R1:W-:Y:S04]  /*2690*/  @P2 STS.128 [R237+0x16000], RZ ;  /* 0x016000ffed002388 */ /* 0x0003e80000000c00 */
[----:B------:R1:W-:Y:S04]  /*26a0*/  @P2 STS.128 [R237+0x17000], RZ ;  /* 0x017000ffed002388 */ /* 0x0003e80000000c00 */
[----:B------:R-:W-:Y:S01]  /*26b0*/  @!PT LDS RZ, [RZ] ;  /* 0x00000000fffff984 */ /* 0x000fe20000000800 */
[----:B------:R-:W-:Y:S01]  /*26c0*/  @!PT LDS RZ, [RZ] ;  /* 0x00000000fffff984 */ /* 0x000fe20000000800 */
[----:B------:R-:W-:Y:S01]  /*26d0*/  @!PT LDS RZ, [RZ] ;  /* 0x00000000fffff984 */ /* 0x000fe20000000800 */
[----:B------:R3:W-:Y:S04]  /*26e0*/  @!P2 LDGSTS.E.BYPASS.LTC128B.128 [R237+0x14000], [R8.64] ;  /* 0x1400000008edafae */ /* 0x0007e8000b901d44 */
[----:B------:R3:W-:Y:S04]  /*26f0*/  @!P2 LDGSTS.E.BYPASS.LTC128B.128 [R237+0x15000], [R8.64+0x80] ;  /* 0x1500008008edafae */ /* 0x0007e8000b901d44 */
[----:B------:R3:W-:Y:S04]  /*2700*/  @!P2 LDGSTS.E.BYPASS.LTC128B.128 [R237+0x16000], [R8.64+0x100] ;  /* 0x1600010008edafae */ /* 0x0007e8000b901d44 */
[----:B------:R3:W-:Y:S04]  /*2710*/  @!P2 LDGSTS.E.BYPASS.LTC128B.128 [R237+0x17000], [R8.64+0x180] ;  /* 0x1700018008edafae */ /* 0x0007e8000b901d44 */
[----:B------:R-:W0:Y:S01]  /*2720*/  LDGDEPBAR ;  /* 0x00000000000079af */ /* 0x000e220000000000 */
[----:B------:R-:W-:Y:S01]  /*2730*/  UIADD3 UR15, UR25, 0x20, UR23 ;  /* 0x00000020190f7890 */ /* 0x000fe2000fffe017 */
        /* <DEDUP_REMOVED lines=31> */
[C---:B--2---:R-:W-:Y:S01]  /*2930*/  IADD3 R5, R21.reuse, 0x8, RZ ;  /* 0x0000000815057810 */ /* 0x044fe20007ffe0ff */
[----:B------:R-:W-:Y:S01]  /*2940*/  IMAD.SHL.U32 R247, R21, 0x4, RZ ;  /* 0x0000000415f77824 */ /* 0x000fe200078e00ff */
[----:B---3--:R-:W-:Y:S02]  /*2950*/  SHF.R.S32.HI R8, RZ, 0x1f, R21 ;  /* 0x0000001fff087819 */ /* 0x008fe40000011415 */
[----:B------:R-:W-:Y:S02]  /*2960*/  ISETP.GE.AND P6, PT, R5, UR11, PT ;  /* 0x0000000b05007c0c */ /* 0x000fe4000bfc6270 */
[----:B------:R-:W-:Y:S02]  /*2970*/  @!P2 LEA.HI.X R5, R12, c[0x0][0x16c], R13, 0x1, P3 ;  /* 0x00005b000c05aa11 */ /* 0x000fe400018f0c0d */
[----:B------:R-:W-:Y:S02]  /*2980*/  ISETP.GE.AND P3, PT, R22, UR11, PT ;  /* 0x0000000b16007c0c */ /* 0x000fe4000bf66270 */
[----:B------:R-:W-:-:S11]  /*2990*/  SHF.L.U64.HI R246, R21, 0x2, R8 ;  /* 0x0000000215f67819 */ /* 0x000fd60000010208 */
        /* <DEDUP_REMOVED lines=22> */
[----:B------:R1:W-:Y:S04]  /*2b00*/  @P3 STS.128 [R237], RZ ;  /* 0x000000ffed003388 */ /* 0x0003e80000000c00 */
[----:B------:R1:W-:Y:S04]  /*2b10*/  @P3 STS.128 [R237+0x2000], RZ ;  /* 0x002000ffed003388 */ /* 0x0003e80000000c00 */
[----:B------:R1:W-:Y:S04]  /*2b20*/  @P3 STS.128 [R237+0x4000], RZ ;  /* 0x004000ffed003388 */ /* 0x0003e80000000c00 */
[----:B------:R1:W-:Y:S04]  /*2b30*/  @P3 STS.128 [R237+0x6000], RZ ;  /* 0x006000ffed003388 */ /* 0x0003e80000000c00 */
[----:B------:R-:W-:Y:S01]  /*2b40*/  @!PT LDS RZ, [RZ] ;  /* 0x00000000fffff984 */ /* 0x000fe20000000800 */
[----:B------:R-:W-:Y:S01]  /*2b50*/  @!PT LDS RZ, [RZ] ;  /* 0x00000000fffff984 */ /* 0x000fe20000000800 */
[----:B------:R-:W-:Y:S01]  /*2b60*/  @!PT LDS RZ, [RZ] ;  /* 0x00000000fffff984 */ /* 0x000fe20000000800 */
[----:B------:R1:W-:Y:S04]  /*2b70*/  @!P3 LDGSTS.E.BYPASS.LTC128B.128 [R237], [R242.64] ;  /* 0x00000000f2edbfae */ /* 0x0003e8000b901d44 */
        /* <DEDUP_REMOVED lines=13> */
[----:B------:R2:W-:Y:S01]  /*2c50*/  @!P1 LDGSTS.E.BYPASS.LTC128B.128 [R237+0x7000], [R6.64+0x180] ;  /* 0x0700018006ed9fae */ /* 0x0005e2000b901d44 */
[----:B------:R-:W-:-:S03]  /*2c60*/  ISETP.GE.AND P1, PT, R21, UR11, PT ;  /* 0x0000000b15007c0c */ /* 0x000fc6000bf26270 */
        /* <DEDUP_REMOVED lines=8> */
[----:B------:R3:W-:Y:S01]  /*2cf0*/  @!P2 LDGSTS.E.BYPASS.LTC128B.128 [R237+0x11000], [R4.64+0x80] ;  /* 0x1100008004edafae */ /* 0x0007e2000b901d44 */
[----:B--2---:R-:W-:-:S03]  /*2d00*/  IADD3 R6, P0, R247, UR8, RZ ;  /* 0x00000008f7067c10 */ /* 0x004fc6000ff1e0ff */
[----:B------:R3:W-:Y:S01]  /*2d10*/  @!P2 LDGSTS.E.BYPASS.LTC128B.128 [R237+0x12000], [R4.64+0x100] ;  /* 0x1200010004edafae */ /* 0x0007e2000b901d44 */
[----:B------:R-:W-:-:S03]  /*2d20*/  IADD3.X R7, R246, UR7, RZ, P0, !PT ;  /* 0x00000007f6077c10 */ /* 0x000fc600087fe4ff */
[----:B------:R3:W-:Y:S04]  /*2d30*/  @!P2 LDGSTS.E.BYPASS.LTC128B.128 [R237+0x13000], [R4.64+0x180] ;  /* 0x1300018004edafae */ /* 0x0007e8000b901d44 */
[----:B------:R-:W0:Y:S04]  /*2d40*/  LDGDEPBAR ;  /* 0x00000000000079af */ /* 0x000e280000000000 */
[----:B------:R1:W5:Y:S04]  /*2d50*/  @!P1 LDG.E R244, [R6.64] ;  /* 0x0000000406f49981 */ /* 0x000368000c1e1900 */
[----:B------:R1:W5:Y:S01]  /*2d60*/  @!P6 LDG.E R245, [R6.64+0x20] ;  /* 0x0000200406f5e981 */ /* 0x000362000c1e1900 */
[----:B------:R-:W-:Y:S01]  /*2d70*/  CS2R R22, SRZ ;  /* 0x0000000000167805 */ /* 0x000fe2000001ff00 */
[----:B------:R-:W-:Y:S01]  /*2d80*/  CS2R R12, SRZ ;  /* 0x00000000000c7805 */ /* 0x000fe2000001ff00 */
[----:B---3--:R-:W-:Y:S01]  /*2d90*/  IMAD.U32 R4, RZ, RZ, UR25 ;  /* 0x00000019ff047e24 */ /* 0x008fe2000f8e00ff */
[----:B------:R-:W-:-:S04]  /*2da0*/  DEPBAR.LE SB0, 0x1 ;  /* 0x000080400000791a */ /* 0x000fc80000000000 */
[----:B------:R-:W-:Y:S01]  /*2db0*/  BAR.SYNC.DEFER_BLOCKING 0x0 ;  /* 0x0000000000007b1d */ /* 0x000fe20000010000 */
[----:B------:R-:W-:Y:S02]  /*2dc0*/  IADD3 R5, R21, 0x1, RZ ;  /* 0x0000000115057810 */ /* 0x000fe40007ffe0ff */
[----:B------:R-:W-:Y:S02]  /*2dd0*/  CS2R R20, SRZ ;  /* 0x0000000000147805 */ /* 0x000fe4000001ff00 */
[----:B------:R-:W-:-:S05]  /*2de0*/  IADD3 R4, R5, UR16, -R4 ;  /* 0x0000001005047c10 */ /* 0x000fca000fffe804 */
[----:B------:R1:W-:Y:S04]  /*2df0*/  STL [R1], R4 ;  /* 0x0000000401007387 */ /* 0x0003e80000100800 */
[----:B------:R1:W2:Y:S04]  /*2e00*/  LDSM.16.M88.4 R132, [R229+0x14000] ;  /* 0x01400000e584783b */ /* 0x0002a80000000200 */
[----:B------:R1:W3:Y:S04]  /*2e10*/  LDSM.16.M88.4 R136, [R230+0x14000] ;  /* 0x01400000e688783b */ /* 0x0002e80000000200 */
[----:B------:R1:W4:Y:S04]  /*2e20*/  LDSM.16.M88.4 R140, [R231+0x14000] ;  /* 0x01400000e78c783b */ /* 0x0003280000000200 */
        /* <DEDUP_REMOVED lines=13> */
.L_x_85:
[----:B------:R-:W0:Y:S01]  /*2f00*/  LDGDEPBAR ;  /* 0x00000000000079af */ /* 0x000e220000000000 */
[----:B------:R-:W-:Y:S01]  /*2f10*/  USHF.L.U32 UR11, UR6, 0x6, URZ ;  /* 0x00000006060b7899 */ /* 0x000fe2000800063f */
[----:B-----5:R-:W-:Y:S01]  /*2f20*/  FSETP.NEU.FTZ.AND P1, PT, R244, -INF , PT ;  /* 0xff800000f400780b */ /* 0x020fe20003f3d000 */
[----:B------:R-:W-:Y:S02]  /*2f30*/  UISETP.GT.AND UP2, UPT, UR6, UR12, UPT ;  /* 0x0000000c0600728c */ /* 0x000fe4000bf44270 */
[----:B------:R-:W2:Y:S01]  /*2f40*/  LDL R69, [R1] ;  /* 0x0000000001457983 */ /* 0x000ea20000100800 */
[----:B------:R-:W-:Y:S03]  /*2f50*/  UISETP.GE.AND UP0, UPT, UR11, UR15, UPT ;  /* 0x0000000f0b00728c */ /* 0x000fe6000bf06270 */
[----:B------:R-:W-:Y:S01]  /*2f60*/  PLOP3.LUT P3, PT, PT, PT, UP2, 0x80, 0x0 ;  /* 0x000000000000781c */ /* 0x000fe20003f6f028 */
[----:B------:R-:W3:Y:S01]  /*2f70*/  LDL R68, [R1+0x4] ;  /* 0x0000040001447983 */ /* 0x000ee20000100800 */
[----:B------:R-:W-:Y:S06]  /*2f80*/  UISETP.LT.AND UP0, UPT, UR14, UR16, UP0 ;  /* 0x000000100e00728c */ /* 0x000fec0008701270 */
[----:B------:R-:W-:Y:S01]  /*2f90*/  PLOP3.LUT P0, PT, PT, PT, UP0, 0x80, 0x0 ;  /* 0x000000000000781c */ /* 0x000fe20003f0f008 */
[----:B------:R-:W-:Y:S04]  /*2fa0*/  DEPBAR.LE SB0, 0x0 ;  /* 0x000080000000791a */ /* 0x000fe80000000000 */
[----:B------:R-:W-:Y:S06]  /*2fb0*/  BAR.SYNC.DEFER_BLOCKING 0x0 ;  /* 0x0000000000007b1d */ /* 0x000fec0000010000 */
[----:B-1----:R-:W-:Y:S05]  /*2fc0*/  LDSM.16.M88.4 R8, [R2] ;  /* 0x000000000208783b */ /* 0x002fea0000000200 */
[----:B------:R-:W1:Y:S05]  /*2fd0*/  LDSM.16.M88.4 R44, [R229+0x10000] ;  /* 0x01000000e52c783b */ /* 0x000e6a0000000200 */
[----:B------:R-:W-:Y:S05]  /*2fe0*/  LDSM.16.M88.4 R48, [R3] ;  /* 0x000000000330783b */ /* 0x000fea0000000200 */
[----:B------:R-:W4:Y:S05]  /*2ff0*/  LDSM.16.M88.4 R52, [R230+0x10000] ;  /* 0x01000000e634783b */ /* 0x000f2a0000000200 */
[----:B------:R-:W-:Y:S05]  /*3000*/  LDSM.16.M88.4 R56, [R228] ;  /* 0x00000000e438783b */ /* 0x000fea0000000200 */
[----:B------:R-:W4:Y:S05]  /*3010*/  LDSM.16.M88.4 R60, [R231+0x10000] ;  /* 0x01000000e73c783b */ /* 0x000f2a0000000200 */
[----:B------:R-:W-:Y:S01]  /*3020*/  LDSM.16.M88.4 R64, [R232+0x10000] ;  /* 0x01000000e840783b */ /* 0x000fe20000000200 */
[C---:B-1----:R-:W-:Y:S08]  /*3030*/  HMMA.16816.F32.BF16 R4, R8.reuse, R44, RZ ;  /* 0x0000002c0804723c */ /* 0x042ff000000418ff */
[----:B------:R-:W-:Y:S01]  /*3040*/  HMMA.16816.F32.BF16 R8, R8, R46, RZ ;  /* 0x0000002e0808723c */ /* 0x000fe200000418ff */
[----:B------:R-:W1:Y:S11]  /*3050*/  LDSM.16.M88.4 R44, [R227] ;  /* 0x00000000e32c783b */ /* 0x000e760000000200 */
[----:B------:R-:W-:Y:S04]  /*3060*/  @!UPT UIADD3 URZ, URZ, URZ, URZ ;  /* 0x0000003f3f3ff290 */ /* 0x000fe8000fffe03f */
        /* <DEDUP_REMOVED lines=51> */
[----:B------:R-:W-:Y:S04]  /*33a0*/  IMAD.U32 R48, RZ, RZ, UR20 ;  /* 0x00000014ff307e24 */ /* 0x000fe8000f8e00ff */
[C---:B------:R-:W-:Y:S01]  /*33b0*/  @!P0 IMNMX R50, R51.reuse, UR16, PT ;  /* 0x0000001033328c17 */ /* 0x040fe2000b800200 */
[----:B---3--:R-:W-:Y:S01]  /*33c0*/  @!P0 IMAD R48, R48, 0x20, R68 ;  /* 0x0000002030308824 */ /* 0x008fe200078e0244 */
[----:B------:R-:W-:Y:S01]  /*33d0*/  @!P0 IADD3 R51, R51, 0x8, RZ ;  /* 0x0000000833338810 */ /* 0x000fe20007ffe0ff */
[----:B------:R-:W-:Y:S01]  /*33e0*/  FMUL.FTZ R49, R244, 1.4426950216293334961 ;  /* 0x3fb8aa3bf4317820 */ /* 0x000fe20000410000 */
[C---:B--2---:R-:W-:Y:S01]  /*33f0*/  HMMA.16816.F32.BF16 R4, R56.reuse, R60, R4 ;  /* 0x0000003c3804723c */ /* 0x044fe20000041804 */
[----:B------:R-:W-:Y:S04]  /*3400*/  IMAD.MOV.U32 R68, RZ, RZ, c[0x0][0x22c] ;  /* 0x00008b00ff447624 */ /* 0x000fe800078e00ff */
        /* <DEDUP_REMOVED lines=17> */
[----:B------:R-:W-:Y:S09]  /*3520*/  @!P0 FSEL R6, R6, -INF , !P2 ;  /* 0xff80000006068808 */ /* 0x000ff20005000000 */
        /* <DEDUP_REMOVED lines=180> */
[----:B------:R-:W-:Y:S01]  /*4070*/  IMAD.MOV.U32 R6, RZ, RZ, c[0x0][0x370] ;  /* 0x0000dc00ff067624 */ /* 0x000fe200078e00ff */
[----:B------:R-:W-:Y:S03]  /*4080*/  MOV R7, c[0x0][0x374] ;  /* 0x0000dd0000077a02 */ /* 0x000fe60000000f00 */
[----:B------:R-:W-:Y:S05]  /*4090*/  IMAD.U32 R4, R6, -0x40, RZ ;  /* 0xffffffc006047824 */ /* 0x000fea00078e00ff */
[C---:B------:R-:W-:Y:S04]  /*40a0*/  LEA R5, P0, R4.reuse, R240, 0x1 ;  /* 0x000000f004057211 */ /* 0x040fe800078008ff */
[----:B------:R-:W-:Y:S01]  /*40b0*/  LEA.HI.X.SX32 R4, R4, R241, 0x1, P0 ;  /* 0x000000f104047211 */ /* 0x000fe200000f0eff */
[----:B------:R-:W-:Y:S03]  /*40c0*/  IMAD.MOV.U32 R240, RZ, RZ, R5 ;  /* 0x000000fffff07224 */ /* 0x000fe600078e0005 */
[----:B------:R-:W-:Y:S02]  /*40d0*/  MOV R241, R4 ;  /* 0x0000000400f17202 */ /* 0x000fe40000000f00 */
[C---:B------:R-:W-:Y:S03]  /*40e0*/  LEA R4, P0, R6.reuse, R240, 0x6 ;  /* 0x000000f006047211 */ /* 0x040fe600078030ff */
[----:B------:R-:W-:Y:S01]  /*40f0*/  @!PT LDS RZ, [RZ] ;  /* 0x00000000fffff984 */ /* 0x000fe20000000800 */
[----:B------:R-:W-:Y:S01]  /*4100*/  @!PT LDS RZ, [RZ] ;  /* 0x00000000fffff984 */ /* 0x000fe20000000800 */
[----:B------:R-:W-:Y:S01]  /*4110*/  @!PT LDS RZ, [RZ] ;  /* 0x00000000fffff984 */ /* 0x000fe20000000800 */
[----:B------:R1:W-:Y:S01]  /*4120*/  LDGSTS.E.BYPASS.LTC128B.128 [R237+0x8000], [R240.64] ;  /* 0x08000000f0ed7fae */ /* 0x0003e2000b901d44 */
[----:B------:R-:W-:Y:S03]  /*4130*/  LEA.HI.X R5, R6, R241, R7, 0x6, P0 ;  /* 0x000000f106057211 */ /* 0x000fe600000f3407 */
[----:B------:R1:W-:Y:S04]  /*4140*/  LDGSTS.E.BYPASS.LTC128B.128 [R237+0xa000], [R240.64+0x80] ;  /* 0x0a000080f0ed7fae */ /* 0x0003e8000b901d44 */
[----:B------:R1:W-:Y:S04]  /*4150*/  LDGSTS.E.BYPASS.LTC128B.128 [R237+0xc000], [R240.64+0x100] ;  /* 0x0c000100f0ed7fae */ /* 0x0003e8000b901d44 */
[----:B------:R1:W-:Y:S04]  /*4160*/  LDGSTS.E.BYPASS.LTC128B.128 [R237+0xe000], [R240.64+0x180] ;  /* 0x0e000180f0ed7fae */ /* 0x0003e8000b901d44 */
[----:B------:R1:W-:Y:S04]  /*4170*/  LDGSTS.E.BYPASS.LTC128B.128 [R237+0x9000], [R4.64] ;  /* 0x0900000004ed7fae */ /* 0x0003e8000b901d44 */
[----:B------:R1:W-:Y:S04]  /*4180*/  LDGSTS.E.BYPASS.LTC128B.128 [R237+0xb000], [R4.64+0x80] ;  /* 0x0b00008004ed7fae */ /* 0x0003e8000b901d44 */
[----:B------:R1:W-:Y:S04]  /*4190*/  LDGSTS.E.BYPASS.LTC128B.128 [R237+0xd000], [R4.64+0x100] ;  /* 0x0d00010004ed7fae */ /* 0x0003e8000b901d44 */
[----:B------:R1:W-:Y:S04]  /*41a0*/  LDGSTS.E.BYPASS.LTC128B.128 [R237+0xf000], [R4.64+0x180] ;  /* 0x0f00018004ed7fae */ /* 0x0003e8000b901d44 */
[----:B------:R-:W0:Y:S02]  /*41b0*/  LDGDEPBAR ;  /* 0x00000000000079af */ /* 0x000e240000000000 */
.L_x_83:
        /* <DEDUP_REMOVED lines=104> */
[----:B------:R-:W-:Y:S04]  /*4840*/  RED.E.ADD.F32.FTZ.RN.STRONG.GPU [R48.64], R45 ;  /* 0x0000002d3000798e */ /* 0x000fe8000c10e784 */
[----:B------:R-:W-:Y:S01]  /*4850*/  LDSM.16.MT88.4 R48, [R0+0x4000] ;  /* 0x004000000030783b */ /* 0x000fe20000004200 */
        /* <DEDUP_REMOVED lines=136> */
[----:B------:R2:W-:Y:S04]  /*50e0*/  RED.E.ADD.F32.FTZ.RN.STRONG.GPU [R10.64], R89 ;  /* 0x000000590a00798e */ /* 0x0005e8000c10e784 */
[----:B------:R3:W-:Y:S01]  /*50f0*/  RED.E.ADD.F32.FTZ.RN.STRONG.GPU [R6.64], R90 ;  /* 0x0000005a0600798e */ /* 0x0007e2000c10e784 */
[CC--:B-1----:R-:W-:Y:S04]  /*5100*/  LEA R8, P0, R5.reuse, R238.reuse, 0x2 ;  /* 0x000000ee05087211 */ /* 0x0c2fe800078010ff */
[-C--:B------:R-:W-:Y:S02]  /*5110*/  LEA.HI.X.SX32 R9, R5, R239.reuse, 0x2, P0 ;  /* 0x000000ef05097211 */ /* 0x080fe400000f16ff */
[-C--:B--2---:R-:W-:Y:S01]  /*5120*/  LEA R10, P0, R4, R238.reuse, 0x2 ;  /* 0x000000ee040a7211 */ /* 0x084fe200078010ff */
[----:B---3--:R-:W-:Y:S02]  /*5130*/  IMAD.IADD R6, R204, 0x1, R4 ;  /* 0x00000001cc067824 */ /* 0x008fe400078e0204 */
[----:B------:R1:W-:Y:S01]  /*5140*/  RED.E.ADD.F32.FTZ.RN.STRONG.GPU [R8.64], R91 ;  /* 0x0000005b0800798e */ /* 0x0003e2000c10e784 */
[-C--:B------:R-:W-:Y:S03]  /*5150*/  LEA.HI.X.SX32 R11, R4, R239.reuse, 0x2, P0 ;  /* 0x000000ef040b7211 */ /* 0x080fe600000f16ff */
[----:B------:R-:W-:Y:S01]  /*5160*/  RED.E.ADD.F32.FTZ.RN.STRONG.GPU [R238.64+0x380], R96 ;  /* 0x00038060ee00798e */ /* 0x000fe2000c10e784 */
[CC--:B------:R-:W-:Y:S03]  /*5170*/  LEA R46, P0, R6.reuse, R238.reuse, 0x2 ;  /* 0x000000ee062e7211 */ /* 0x0c0fe600078010ff */
[----:B------:R-:W-:Y:S01]  /*5180*/  RED.E.ADD.F32.FTZ.RN.STRONG.GPU [R196.64+0x380], R97 ;  /* 0x00038061c400798e */ /* 0x000fe2000c10e784 */
[-C--:B------:R-:W-:Y:S03]  /*5190*/  LEA.HI.X.SX32 R47, R6, R239.reuse, 0x2, P0 ;  /* 0x000000ef062f7211 */ /* 0x080fe600000f16ff */
[----:B------:R2:W-:Y:S04]  /*51a0*/  RED.E.ADD.F32.FTZ.RN.STRONG.GPU [R10.64], R98 ;  /* 0x000000620a00798e */ /* 0x0005e8000c10e784 */
[----:B------:R-:W-:Y:S01]  /*51b0*/  RED.E.ADD.F32.FTZ.RN.STRONG.GPU [R46.64], R99 ;  /* 0x000000632e00798e */ /* 0x000fe2000c10e784 */
[C---:B-1----:R-:W-:Y:S04]  /*51c0*/  IMAD.IADD R8, R204.reuse, 0x1, R6 ;  /* 0x00000001cc087824 */ /* 0x042fe800078e0206 */
[----:B------:R-:W-:Y:S01]  /*51d0*/  IMAD.IADD R5, R204, 0x1, R8 ;  /* 0x00000001cc057824 */ /* 0x000fe200078e0208 */
[-C--:B------:R-:W-:Y:S03]  /*51e0*/  LEA R44, P0, R8, R238.reuse, 0x2 ;  /* 0x000000ee082c7211 */ /* 0x080fe600078010ff */
[----:B------:R-:W-:Y:S01]  /*51f0*/  IMAD.IADD R4, R204, 0x1, R5 ;  /* 0x00000001cc047824 */ /* 0x000fe200078e0205 */
[-C--:B------:R-:W-:Y:S02]  /*5200*/  LEA.HI.X.SX32 R45, R8, R239.reuse, 0x2, P0 ;  /* 0x000000ef082d7211 */ /* 0x080fe400000f16ff */
[CC--:B--2---:R-:W-:Y:S01]  /*5210*/  LEA R10, P2, R5.reuse, R238.reuse, 0x2 ;  /* 0x000000ee050a7211 */ /* 0x0c4fe200078410ff */
[----:B------:R-:W-:Y:S01]  /*5220*/  IMAD.IADD R7, R204, 0x1, R4 ;  /* 0x00000001cc077824 */ /* 0x000fe200078e0204 */
[CC--:B------:R-:W-:Y:S01]  /*5230*/  LEA R8, P1, R4.reuse, R238.reuse, 0x2 ;  /* 0x000000ee04087211 */ /* 0x0c0fe200078210ff */
[----:B------:R-:W-:Y:S01]  /*5240*/  RED.E.ADD.F32.FTZ.RN.STRONG.GPU [R44.64], R92 ;  /* 0x0000005c2c00798e */ /* 0x000fe2000c10e784 */
[-C--:B------:R-:W-:Y:S02]  /*5250*/  LEA.HI.X.SX32 R11, R5, R239.reuse, 0x2, P2 ;  /* 0x000000ef050b7211 */ /* 0x080fe400010f16ff */
[C---:B------:R-:W-:Y:S01]  /*5260*/  LEA R6, P0, R7.reuse, R238, 0x2 ;  /* 0x000000ee07067211 */ /* 0x040fe200078010ff */
[----:B------:R-:W-:Y:S01]  /*5270*/  LDSM.16.MT88.4 R44, [R224+0x14000] ;  /* 0x01400000e02c783b */ /* 0x000fe20000004200 */
[-C--:B------:R-:W-:Y:S02]  /*5280*/  LEA.HI.X.SX32 R9, R4, R239.reuse, 0x2, P1 ;  /* 0x000000ef04097211 */ /* 0x080fe400008f16ff */
[----:B------:R-:W-:Y:S01]  /*5290*/  LEA.HI.X.SX32 R7, R7, R239, 0x2, P0 ;  /* 0x000000ef07077211 */ /* 0x000fe200000f16ff */
[----:B------:R-:W-:Y:S04]  /*52a0*/  RED.E.ADD.F32.FTZ.RN.STRONG.GPU [R10.64], R93 ;  /* 0x0000005d0a00798e */ /* 0x000fe8000c10e784 */
[----:B------:R-:W-:Y:S04]  /*52b0*/  RED.E.ADD.F32.FTZ.RN.STRONG.GPU [R8.64], R94 ;  /* 0x0000005e0800798e */ /* 0x000fe8000c10e784 */
[----:B------:R-:W-:Y:S04]  /*52c0*/  LDSM.16.MT88.4 R8, [R0] ;  /* 0x000000000008783b */ /* 0x000fe80000004200 */
[----:B------:R-:W-:Y:S04]  /*52d0*/  RED.E.ADD.F32.FTZ.RN.STRONG.GPU [R6.64], R95 ;  /* 0x0000005f0600798e */ /* 0x000fe8000c10e784 */
[----:B------:R-:W1:Y:S02]  /*52e0*/  LDSM.16.MT88.4 R4, [R226+0x14000] ;  /* 0x01400000e204783b */ /* 0x000e640000004200 */
[-C--:B-1----:R-:W-:Y:S08]  /*52f0*/  HMMA.16816.F32.BF16 R100, R4, R8.reuse, R100 ;  /* 0x000000080464723c */ /* 0x082ff00000041864 */
        /* <DEDUP_REMOVED lines=52> */
[----:B------:R1:W-:Y:S01]  /*5640*/  LDGSTS.E.BYPASS.LTC128B.128 [R237], [R242.64] ;  /* 0x00000000f2ed7fae */ /* 0x0003e2000b901d44 */
        /* <DEDUP_REMOVED lines=9> */
.L_x_84:
[----:B------:R-:W-:Y:S02]  /*56e0*/  UISETP.GT.AND UP0, UPT, UR6, UR12, UPT ;  /* 0x0000000c0600728c */ /* 0x000fe4000bf04270 */
[----:B------:R-:W-:Y:S04]  /*56f0*/  UIADD3 UR6, UR6, -0x1, URZ ;  /* 0xffffffff06067890 */ /* 0x000fe8000fffe03f */
[----:B------:R-:W-:Y:S11]  /*5700*/  PLOP3.LUT P0, PT, PT, PT, UP0, 0x80, 0x0 ;  /* 0x000000000000781c */ /* 0x000ff60003f0f008 */
[----:B------:R-:W-:Y:S02]  /*5710*/  @!UPT UIADD3 URZ, URZ, URZ, URZ ;  /* 0x0000003f3f3ff290 */ /* 0x000fe4000fffe03f */
[----:B------:R-:W-:-:S05]  /*5720*/  @P0 BRA `(.L_x_85) ;  /* 0xffffd7d000000947 */ /* 0x000fca000383ffff */
        /* <DEDUP_REMOVED lines=60> */
[----:B-1----:R-:W-:Y:S01]  /*5af0*/  FMUL.FTZ R5, R125, c[0x0][0x2e0] ;  /* 0x0000b8007d057a20 */ /* 0x002fe20000410000 */
[----:B------:R-:W-:Y:S01]  /*5b00*/  F2FP.BF16.PACK_AB R6, R6, R130 ;  /* 0x000000820606723e */ /* 0x000fe200000010ff */
[----:B------:R-:W-:Y:S01]  /*5b10*/  FMUL.FTZ R126, R126, c[0x0][0x2e0] ;  /* 0x0000b8007e7e7a20 */ /* 0x000fe20000410000 */
[----:B------:R1:W-:Y:S01]  /*5b20*/  STS [R252+0x4000], R47 ;  /* 0x0040002ffc007388 */ /* 0x0003e20000000800 */
[----:B------:R-:W-:Y:S01]  /*5b30*/  FMUL.FTZ R4, R127, c[0x0][0x2e0] ;  /* 0x0000b8007f047a20 */ /* 0x000fe20000410000 */
[----:B------:R-:W-:Y:S01]  /*5b40*/  F2FP.BF16.PACK_AB R5, R5, R124 ;  /* 0x0000007c0505723e */ /* 0x000fe200000010ff */
[----:B------:R-:W-:Y:S01]  /*5b50*/  ULDC.64 UR10, c[0x0][0x3a0] ;  /* 0x0000e800000a7ab9 */ /* 0x000fe20000000a00 */
[----:B------:R1:W-:Y:S01]  /*5b60*/  STS [R252+0x4400], R46 ;  /* 0x0044002efc007388 */ /* 0x0003e20000000800 */
[----:B------:R-:W-:-:S02]  /*5b70*/  PLOP3.LUT P0, PT, PT, PT, UP0, 0x80, 0x0 ;  /* 0x000000000000781c */ /* 0x000fc40003f0f008 */
[----:B------:R-:W-:Y:S01]  /*5b80*/  F2FP.BF16.PACK_AB R4, R4, R126 ;  /* 0x0000007e0404723e */ /* 0x000fe200000010ff */
[----:B------:R1:W-:Y:S01]  /*5b90*/  STS [R252+0x5000], R24 ;  /* 0x00500018fc007388 */ /* 0x0003e20000000800 */
[----:B------:R-:W-:-:S03]  /*5ba0*/  @UP0 UIADD3 UR8, UR17, UR24, URZ ;  /* 0x0000001811080290 */ /* 0x000fc6000fffe03f */
[----:B------:R1:W-:Y:S01]  /*5bb0*/  STS [R252+0x5400], R26 ;  /* 0x0054001afc007388 */ /* 0x0003e20000000800 */
[----:B------:R-:W-:-:S03]  /*5bc0*/  @UP0 UIMAD.WIDE.U32 UR6, UR8, UR10, URZ ;  /* 0x0000000a080602a5 */ /* 0x000fc6000f8e003f */
[----:B------:R1:W-:Y:S01]  /*5bd0*/  STS [R252+0x4800], R45 ;  /* 0x0048002dfc007388 */ /* 0x0003e20000000800 */
[----:B------:R-:W-:-:S03]  /*5be0*/  @UP0 UIMAD UR13, UR8, UR11, UR7 ;  /* 0x0000000b080d02a4 */ /* 0x000fc6000f8e0207 */
[----:B------:R1:W-:Y:S01]  /*5bf0*/  STS [R252+0x4c00], R44 ;  /* 0x004c002cfc007388 */ /* 0x0003e20000000800 */
[----:B------:R-:W-:-:S03]  /*5c00*/  @UP0 UMOV UR12, UR6 ;  /* 0x00000006000c0c82 */ /* 0x000fc60008000000 */
        /* <DEDUP_REMOVED lines=39> */
.L_x_86:
        /* <DEDUP_REMOVED lines=18> */
.L_x_87:
[----:B-1----:R-:W1:Y:S01]  /*5fa0*/  S2R R5, SR_TID.X ;  /* 0x0000000000057919 */ /* 0x002e620000002100 */
[----:B------:R-:W-:-:S03]  /*5fb0*/  UIMAD UR6, UR20, -0x20, UR16 ;  /* 0xffffffe0140678a4 */ /* 0x000fc6000f8e0210 */
[----:B------:R-:W2:Y:S04]  /*5fc0*/  S2R R6, SR_TID.X ;  /* 0x0000000000067919 */ /* 0x000ea80000002100 */
[----:B------:R-:W-:Y:S01]  /*5fd0*/  BAR.SYNC.DEFER_BLOCKING 0x0 ;  /* 0x0000000000007b1d */ /* 0x000fe20000010000 */
[----:B-1----:R-:W-:-:S04]  /*5fe0*/  SHF.R.S32.HI R5, RZ, 0x1f, R5 ;  /* 0x0000001fff057819 */ /* 0x002fc80000011405 */
[----:B--2---:R-:W-:-:S04]  /*5ff0*/  LEA.HI R5, R5, R6, RZ, 0x3 ;  /* 0x0000000605057211 */ /* 0x004fc800078f18ff */
[----:B------:R-:W-:-:S04]  /*6000*/  SHF.R.S32.HI R5, RZ, 0x3, R5 ;  /* 0x00000003ff057819 */ /* 0x000fc80000011405 */
[----:B------:R-:W-:-:S13]  /*6010*/  ISETP.GE.AND P0, PT, R5, UR6, PT ;  /* 0x0000000605007c0c */ /* 0x000fda000bf06270 */
[----:B------:R-:W-:Y:S05]  /*6020*/  @P0 BRA `(.L_x_82) ;  /* 0x0000032000000947 */ /* 0x000fea0003800000 */
[----:B------:R-:W2:Y:S01]  /*6030*/  LDL.64 R8, [R1+0x8] ;  /* 0x0000080001087983 */ /* 0x000ea20000100a00 */
[----:B------:R-:W-:Y:S01]  /*6040*/  USHF.L.U32 UR6, UR20, 0x5, URZ ;  /* 0x0000000514067899 */ /* 0x000fe2000800063f */
[----:B------:R-:W-:Y:S02]  /*6050*/  SHF.R.S32.HI R4, RZ, 0x1f, R5 ;  /* 0x0000001fff047819 */ /* 0x000fe40000011405 */
[----:B------:R-:W1:Y:S03]  /*6060*/  LDS.128 R40, [R237+0x12000] ;  /* 0x01200000ed287984 */ /* 0x000e660000000c00 */
[----:B------:R-:W-:Y:S01]  /*6070*/  IMAD.U32 R7, RZ, RZ, UR6 ;  /* 0x00000006ff077e24 */ /* 0x000fe2000f8e00ff */
[----:B------:R-:W-:Y:S01]  /*6080*/  IADD3 R6, P0, R5, UR6, RZ ;  /* 0x0000000605067c10 */ /* 0x000fe2000ff1e0ff */
[----:B------:R-:W3:Y:S01]  /*6090*/  LDS.128 R32, [R237+0x11000] ;  /* 0x01100000ed207984 */ /* 0x000ee20000000c00 */
[----:B------:R-:W-:-:S02]  /*60a0*/  ULDC.64 UR6, c[0x0][0x3b8] ;  /* 0x0000ee0000067ab9 */ /* 0x000fc40000000a00 */
[----:B------:R-:W-:Y:S01]  /*60b0*/  LEA.HI.X.SX32 R7, R7, R4, 0x1, P0 ;  /* 0x0000000407077211 */ /* 0x000fe200000f0eff */
[----:B------:R-:W4:Y:S01]  /*60c0*/  LDS.128 R28, [R237+0x10000] ;  /* 0x01000000ed1c7984 */ /* 0x000f220000000c00 */
[----:B------:R-:W-:-:S03]  /*60d0*/  UIMAD UR6, UR55, UR6, URZ ;  /* 0x00000006370672a4 */ /* 0x000fc6000f8e023f */
[----:B------:R-:W1:Y:S01]  /*60e0*/  LDS.128 R36, [R237+0x13000] ;  /* 0x01300000ed247984 */ /* 0x000e620000000c00 */
[C---:B------:R-:W-:Y:S01]  /*60f0*/  IMAD R10, R7.reuse, c[0x0][0x3a0], RZ ;  /* 0x0000e800070a7a24 */ /* 0x040fe200078e02ff */
[----:B------:R-:W-:Y:S01]  /*6100*/  UIMAD UR9, UR31, UR7, UR6 ;  /* 0x000000071f0972a4 */ /* 0x000fe2000f8e0206 */
[----:B------:R-:W-:Y:S01]  /*6110*/  IMAD R7, R7, c[0x0][0x3a8], RZ ;  /* 0x0000ea0007077a24 */ /* 0x000fe200078e02ff */
[----:B------:R-:W1:Y:S01]  /*6120*/  LDS.128 R20, [R237+0x16000] ;  /* 0x01600000ed147984 */ /* 0x000e620000000c00 */
[C---:B------:R-:W-:Y:S01]  /*6130*/  IMAD R10, R6.reuse, c[0x0][0x3a4], R10 ;  /* 0x0000e900060a7a24 */ /* 0x040fe200078e020a */
[----:B------:R-:W-:Y:S01]  /*6140*/  ULDC.64 UR6, c[0x0][0x3c0] ;  /* 0x0000f00000067ab9 */ /* 0x000fe20000000a00 */
[----:B------:R-:W-:Y:S01]  /*6150*/  IMAD R7, R6, c[0x0][0x3ac], R7 ;  /* 0x0000eb0006077a24 */ /* 0x000fe200078e0207 */
[----:B------:R-:W1:Y:S01]  /*6160*/  LDS.128 R16, [R237+0x15000] ;  /* 0x01500000ed107984 */ /* 0x000e620000000c00 */
[----:B------:R-:W-:-:S03]  /*6170*/  UIMAD UR6, UR55, UR6, URZ ;  /* 0x00000006370672a4 */ /* 0x000fc6000f8e023f */
[----:B------:R-:W1:Y:S01]  /*6180*/  LDS.128 R12, [R237+0x14000] ;  /* 0x01400000ed0c7984 */ /* 0x000e620000000c00 */
[----:B------:R-:W-:-:S03]  /*6190*/  UIMAD UR6, UR31, UR7, UR6 ;  /* 0x000000071f0672a4 */ /* 0x000fc6000f8e0206 */
[----:B------:R-:W1:Y:S01]  /*61a0*/  LDS.128 R24, [R237+0x17000] ;  /* 0x01700000ed187984 */ /* 0x000e620000000c00 */
[--C-:B--2---:R-:W-:Y:S01]  /*61b0*/  SHF.R.S32.HI R5, RZ, 0x1f, R8.reuse ;  /* 0x0000001fff057819 */ /* 0x104fe20000011408 */
[----:B------:R-:W-:-:S04]  /*61c0*/  IMAD.MOV.U32 R4, RZ, RZ, R8 ;  /* 0x000000ffff047224 */ /* 0x000fc800078e0008 */
[----:B------:R-:W-:-:S04]  /*61d0*/  IMAD.WIDE.U32 R8, R6, c[0x0][0x3a0], R4 ;  /* 0x0000e80006087a25 */ /* 0x000fc800078e0004 */
[----:B------:R-:W-:Y:S01]  /*61e0*/  IMAD.WIDE.U32 R4, R6, c[0x0][0x3a8], R4 ;  /* 0x0000ea0006047a25 */ /* 0x000fe200078e0004 */
[----:B------:R-:W-:-:S04]  /*61f0*/  IADD3 R8, P1, R8, UR12, RZ ;  /* 0x0000000c08087c10 */ /* 0x000fc8000ff3e0ff */
[----:B------:R-:W-:Y:S01]  /*6200*/  IADD3 R6, P0, R4, UR8, RZ ;  /* 0x0000000804067c10 */ /* 0x000fe2000ff1e0ff */
[----:B------:R-:W-:Y:S01]  /*6210*/  IMAD.U32 R4, RZ, RZ, UR31 ;  /* 0x0000001fff047e24 */ /* 0x000fe2000f8e00ff */
[----:B------:R-:W-:Y:S01]  /*6220*/  IADD3.X R9, R9, UR13, R10, P1, !PT ;  /* 0x0000000d09097c10 */ /* 0x000fe20008ffe40a */
[----:B------:R-:W-:Y:S01]  /*6230*/  IMAD.U32 R10, RZ, RZ, UR31 ;  /* 0x0000001fff0a7e24 */ /* 0x000fe2000f8e00ff */
[----:B------:R-:W-:-:S03]  /*6240*/  IADD3.X R7, R5, UR11, R7, P0, !PT ;  /* 0x0000000b05077c10 */ /* 0x000fc600087fe407 */
[----:B------:R-:W-:-:S04]  /*6250*/  IMAD.WIDE.U32 R4, R4, c[0x0][0x3b8], R8 ;  /* 0x0000ee0004047a25 */ /* 0x000fc800078e0008 */
[----:B------:R-:W-:Y:S01]  /*6260*/  IMAD.WIDE.U32 R8, R10, c[0x0][0x3c0], R6 ;  /* 0x0000f0000a087a25 */ /* 0x000fe200078e0006 */
[----:B------:R-:W-:Y:S02]  /*6270*/  IADD3 R5, R5, UR9, RZ ;  /* 0x0000000905057c10 */ /* 0x000fe4000fffe0ff */
[----:B------:R-:W-:-:S04]  /*6280*/  LEA R6, P0, R4, c[0x0][0x340], 0x1 ;  /* 0x0000d00004067a11 */ /* 0x000fc800078008ff */
[----:B------:R-:W-:Y:S02]  /*6290*/  LEA.HI.X R7, R4, c[0x0][0x344], R5, 0x1, P0 ;  /* 0x0000d10004077a11 */ /* 0x000fe400000f0c05 */
[----:B------:R-:W-:Y:S02]  /*62a0*/  IADD3 R5, R9, UR6, RZ ;  /* 0x0000000609057c10 */ /* 0x000fe4000fffe0ff */
[C---:B------:R-:W-:Y:S01]  /*62b0*/  LEA R4, P0, R8.reuse, c[0x0][0x348], 0x1 ;  /* 0x0000d20008047a11 */ /* 0x040fe200078008ff */
[----:B-1----:R1:W-:Y:S03]  /*62c0*/  STG.E.128 [R6.64+0x100], R40 ;  /* 0x0001002806007986 */ /* 0x0023e6000c101d04 */
[----:B------:R-:W-:Y:S01]  /*62d0*/  LEA.HI.X R5, R8, c[0x0][0x34c], R5, 0x1, P0 ;  /* 0x0000d30008057a11 */ /* 0x000fe200000f0c05 */
[----:B---3--:R1:W-:Y:S04]  /*62e0*/  STG.E.128 [R6.64+0x80], R32 ;  /* 0x0000802006007986 */ /* 0x0083e8000c101d04 */
[----:B----4-:R1:W-:Y:S04]  /*62f0*/  STG.E.128 [R6.64], R28 ;  /* 0x0000001c06007986 */ /* 0x0103e8000c101d04 */
[----:B------:R1:W-:Y:S04]  /*6300*/  STG.E.128 [R6.64+0x180], R36 ;  /* 0x0001802406007986 */ /* 0x0003e8000c101d04 */
[----:B------:R1:W-:Y:S04]  /*6310*/  STG.E.128 [R4.64+0x100], R20 ;  /* 0x0001001404007986 */ /* 0x0003e8000c101d04 */
[----:B------:R1:W-:Y:S04]  /*6320*/  STG.E.128 [R4.64+0x80], R16 ;  /* 0x0000801004007986 */ /* 0x0003e8000c101d04 */
[----:B------:R1:W-:Y:S04]  /*6330*/  STG.E.128 [R4.64], R12 ;  /* 0x0000000c04007986 */ /* 0x0003e8000c101d04 */
[----:B------:R1:W-:Y:S02]  /*6340*/  STG.E.128 [R4.64+0x180], R24 ;  /* 0x0001801804007986 */ /* 0x0003e4000c101d04 */
.L_x_82:
[----:B------:R-:W-:Y:S05]  /*6350*/  BSYNC B0 ;  /* 0x0000000000007941 */ /* 0x000fea0003800000 */
.L_x_74:
        /* <DEDUP_REMOVED lines=12> */
.L_x_88:
[----:B------:R-:W-:Y:S05]  /*6420*/  EXIT ;  /* 0x000000000000794d */ /* 0x000fea0003800000 */
.L_x_90:
        /* <DEDUP_REMOVED lines=13> */
.L_x_1018:


//--------------------- .text._ZN5flash44flash_bwd_dq_dk_dv_loop_seqk_parallel_kernelI23Flash_bwd_kernel_traitsILi256ELi64ELi32ELi8ELi4ELi1ELi2ELb1ELb1EN7cutlass10bfloat16_tE19Flash_kernel_traitsILi256ELi64ELi32ELi8ES3_EELb0ELb1ELb0ELb0ELb0ELb1ELb1EEEvNS_16Flash_bwd_paramsE --------------------------
	.section	.text._ZN5flash44flash_bwd_dq_dk_dv_loop_seqk_parallel_kernelI23Flash_bwd_kernel_traitsILi256ELi64ELi32ELi8ELi4ELi1ELi2ELb1ELb1EN7cutlass10bfloat16_tE19Flash_kernel_traitsILi256ELi64ELi32ELi8ES3_EELb0ELb1ELb0ELb0ELb0ELb1ELb1EEEvNS_16Flash_bwd_paramsE,"ax",@progbits
	.sectioninfo	@"SHI_REGISTERS=255"
	.align	128
        .global         _ZN5flash44flash_bwd_dq_dk_dv_loop_seqk_parallel_kernelI23Flash_bwd_kernel_traitsILi256ELi64ELi32ELi8ELi4ELi1ELi2ELb1ELb1EN7cutlass10bfloat16_tE19Flash_kernel_traitsILi256ELi64ELi32ELi8ES3_EELb0ELb1ELb0ELb0ELb0ELb1ELb1EEEvNS_16Flash_bwd_paramsE
        .type           _ZN5flash44flash_bwd_dq_dk_dv_loop_seqk_parallel_kernelI23Flash_bwd_kernel_traitsILi256ELi64ELi32ELi8ELi4ELi1ELi2ELb1ELb1EN7cutlass10bfloat16_tE19Flash_kernel_traitsILi256ELi64ELi32ELi8ES3_EELb0ELb1ELb0ELb0ELb0ELb1ELb1EEEvNS_16Flash_bwd_paramsE,@function
        .size           _ZN5flash44flash_bwd_dq_dk_dv_loop_seqk_parallel_kernelI23Flash_bwd_kernel_traitsILi256ELi64ELi32ELi8ELi4ELi1ELi2ELb1ELb1EN7cutlass10bfloat16_tE19Flash_kernel_traitsILi256ELi64ELi32ELi8ES3_EELb0ELb1ELb0ELb0ELb0ELb1ELb1EEEvNS_16Flash_bwd_paramsE,(.L_x_1019 - _ZN5flash44flash_bwd_dq_dk_dv_loop_seqk_parallel_kernelI23Flash_bwd_kernel_traitsILi256ELi64ELi32ELi8ELi4ELi1ELi2ELb1ELb1EN7cutlass10bfloat16_tE19Flash_kernel_traitsILi256ELi64ELi32ELi8ES3_EELb0ELb1ELb0ELb0ELb0ELb1ELb1EEEvNS_16Flash_bwd_paramsE)
        .other          _ZN5flash44flash_bwd_dq_dk_dv_loop_seqk_parallel_kernelI23Flash_bwd_kernel_traitsILi256ELi64ELi32ELi8ELi4ELi1ELi2ELb1ELb1EN7cutlass10bfloat16_tE19Flash_kernel_traitsILi256ELi64ELi32ELi8ES3_EELb0ELb1ELb0ELb0ELb0ELb1ELb1EEEvNS_16Flash_bwd_paramsE,@"STO_CUDA_ENTRY STV_DEFAULT"
_ZN5flash44flash_bwd_dq_dk_dv_loop_seqk_parallel_kernelI23Flash_bwd_kernel_traitsILi256ELi64ELi32ELi8ELi4ELi1ELi2ELb1ELb1EN7cutlass10bfloat16_tE19Flash_kernel_traitsILi256ELi64ELi32ELi8ES3_EELb0ELb1ELb0ELb0ELb0ELb1ELb1EEEvNS_16Flash_bwd_paramsE:
.text._ZN5flash44flash_bwd_dq_dk_dv_loop_seqk_parallel_kernelI23Flash_bwd_kernel_traitsILi256ELi64ELi32ELi8ELi4ELi1ELi2ELb1ELb1EN7cutlass10bfloat16_tE19Flash_kernel_traitsILi256ELi64ELi32ELi8ES3_EELb0ELb1ELb0ELb0ELb0ELb1ELb1EEEvNS_16Flash_bwd_paramsE:
        /* <DEDUP_REMOVED lines=209> */
.L_x_107:
        /* <DEDUP_REMOVED lines=53> */
.L_x_91:
        /* <DEDUP_REMOVED lines=59> */
.L_x_93:
        /* <DEDUP_REMOVED lines=18> */
.L_x_94:
        /* <DEDUP_REMOVED lines=68> */
.L_x_95:
[----:B------:R-:W-:Y:S02]  /*1970*/  UMOV UR8, UR47 ;  /* 0x0000002f00087c82 */ /* 0x000fe40008000000 */
.L_x_96:
        /* <DEDUP_REMOVED lines=103> */
.L_x_98:
        /* <DEDUP_REMOVED lines=18> */
.L_x_99:
        /* <DEDUP_REMOVED lines=41> */
.L_x_97:
        /* <DEDUP_REMOVED lines=182> */
.L_x_103:
[----:B------:R-:W0:Y:S01]  /*2f00*/  LDGDEPBAR ;  /* 0x00000000000079af */ /* 0x000e220000000000 */
[----:B------:R-:W-:Y:S01]  /*2f10*/  USHF.L.U32 UR11, UR6, 0x6, URZ ;  /* 0x00000006060b7899 */ /* 0x000fe2000800063f */
[----:B-----5:R-:W-:Y:S01]  /*2f20*/  FSETP.NEU.FTZ.AND P1, PT, R244, -INF , PT ;  /* 0xff800000f400780b */ /* 0x020fe20003f3d000 */
[----:B------:R-:W-:Y:S01]  /*2f30*/  UISETP.GT.AND UP2, UPT, UR6, UR12, UPT ;  /* 0x0000000c0600728c */ /* 0x000fe2000bf44270 */
[----:B------:R-:W-:Y:S01]  /*2f40*/  MOV R71, c[0x0][0x22c] ;  /* 0x00008b0000477a02 */ /* 0x000fe20000000f00 */
[----:B------:R-:W-:Y:S01]  /*2f50*/  UISETP.GE.AND UP0, UPT, UR11, UR15, UPT ;  /* 0x0000000f0b00728c */ /* 0x000fe2000bf06270 */
[----:B------:R-:W2:Y:S03]  /*2f60*/  LDL R69, [R1] ;  /* 0x0000000001457983 */ /* 0x000ea60000100800 */
[----:B------:R-:W-:Y:S01]  /*2f70*/  UISETP.LT.AND UP0, UPT, UR14, UR16, UP0 ;  /* 0x000000100e00728c */ /* 0x000fe20008701270 */
[----:B------:R-:W-:Y:S01]  /*2f80*/  PLOP3.LUT P3, PT, PT, PT, UP2, 0x80, 0x0 ;  /* 0x000000000000781c */ /* 0x000fe20003f6f028 */
[----:B------:R-:W-:Y:S01]  /*2f90*/  IMAD R71, R71, c[0x0][0x1c0], RZ ;  /* 0x0000700047477a24 */ /* 0x000fe200078e02ff */
[----:B------:R-:W3:Y:S03]  /*2fa0*/  LDL R68, [R1+0x4] ;  /* 0x0000040001447983 */ /* 0x000ee60000100800 */
[----:B------:R-:W-:Y:S02]  /*2fb0*/  PLOP3.LUT P0, PT, PT, PT, UP0, 0x80, 0x0 ;  /* 0x000000000000781c */ /* 0x000fe40003f0f008 */
[----:B------:R-:W-:Y:S01]  /*2fc0*/  LEA R71, -R71, RZ, 0x6 ;  /* 0x000000ff47477211 */ /* 0x000fe200078e31ff */
[----:B------:R-:W-:Y:S04]  /*2fd0*/  DEPBAR.LE SB0, 0x0 ;  /* 0x000080000000791a */ /* 0x000fe80000000000 */
[----:B------:R-:W-:Y:S06]  /*2fe0*/  BAR.SYNC.DEFER_BLOCKING 0x0 ;  /* 0x0000000000007b1d */ /* 0x000fec0000010000 */
[----:B-1----:R-:W-:Y:S06]  /*2ff0*/  LDSM.16.M88.4 R8, [R2] ;  /* 0x000000000208783b */ /* 0x002fec0000000200 */
[----:B------:R-:W1:Y:S06]  /*3000*/  LDSM.16.M88.4 R44, [R229+0x10000] ;  /* 0x01000000e52c783b */ /* 0x000e6c0000000200 */
[----:B------:R-:W-:Y:S06]  /*3010*/  LDSM.16.M88.4 R48, [R3] ;  /* 0x000000000330783b */ /* 0x000fec0000000200 */
[----:B------:R-:W4:Y:S06]  /*3020*/  LDSM.16.M88.4 R52, [R230+0x10000] ;  /* 0x01000000e634783b */ /* 0x000f2c0000000200 */
[----:B------:R-:W-:Y:S06]  /*3030*/  LDSM.16.M88.4 R56, [R228] ;  /* 0x00000000e438783b */ /* 0x000fec0000000200 */
[----:B------:R-:W4:Y:S06]  /*3040*/  LDSM.16.M88.4 R60, [R231+0x10000] ;  /* 0x01000000e73c783b */ /* 0x000f2c0000000200 */
[----:B------:R-:W-:Y:S01]  /*3050*/  LDSM.16.M88.4 R64, [R232+0x10000] ;  /* 0x01000000e840783b */ /* 0x000fe20000000200 */
[C---:B-1----:R-:W-:Y:S08]  /*3060*/  HMMA.16816.F32.BF16 R4, R8.reuse, R44, RZ ;  /* 0x0000002c0804723c */ /* 0x042ff000000418ff */
[----:B------:R-:W-:Y:S01]  /*3070*/  HMMA.16816.F32.BF16 R8, R8, R46, RZ ;  /* 0x0000002e0808723c */ /* 0x000fe200000418ff */
[----:B------:R-:W1:Y:S11]  /*3080*/  LDSM.16.M88.4 R44, [R227] ;  /* 0x00000000e32c783b */ /* 0x000e760000000200 */
[----:B------:R-:W-:Y:S04]  /*3090*/  @!UPT UIADD3 URZ, URZ, URZ, URZ ;  /* 0x0000003f3f3ff290 */ /* 0x000fe8000fffe03f */
        /* <DEDUP_REMOVED lines=59> */
[----:B------:R1:W2:Y:S01]  /*3450*/  MUFU.TANH R60, R4 ;  /* 0x00000004003c7308 */ /* 0x0002a20000002400 */
[----:B------:R-:W-:Y:S02]  /*3460*/  FMUL.FTZ R6, R6, c[0x0][0x2ec] ;  /* 0x0000bb0006067a20 */ /* 0x000fe40000410000 */
[----:B------:R-:W-:Y:S02]  /*3470*/  FMUL.FTZ R5, R5, c[0x0][0x2ec] ;  /* 0x0000bb0005057a20 */ /* 0x000fe40000410000 */
[----:B------:R-:W-:Y:S02]  /*3480*/  FMUL.FTZ R8, R8, c[0x0][0x2ec] ;  /* 0x0000bb0008087a20 */ /* 0x000fe40000410000 */
[----:B------:R-:W-:Y:S02]  /*3490*/  FMUL.FTZ R9, R9, c[0x0][0x2ec] ;  /* 0x0000bb0009097a20 */ /* 0x000fe40000410000 */
[----:B------:R-:W-:Y:S01]  /*34a0*/  FMUL.FTZ R10, R10, c[0x0][0x2ec] ;  /* 0x0000bb000a0a7a20 */ /* 0x000fe20000410000 */
[----:B------:R4:W-:Y:S01]  /*34b0*/  MUFU.TANH R61, R7 ;  /* 0x00000007003d7308 */ /* 0x0009e20000002400 */
[----:B------:R-:W-:Y:S09]  /*34c0*/  FMUL.FTZ R11, R11, c[0x0][0x2ec] ;  /* 0x0000bb000b0b7a20 */ /* 0x000ff20000410000 */
[----:B------:R2:W-:Y:S01]  /*34d0*/  MUFU.TANH R56, R8 ;  /* 0x0000000800387308 */ /* 0x0005e20000002400 */
[----:B-1----:R-:W-:Y:S04]  /*34e0*/  MOV R4, UR20 ;  /* 0x0000001400047c02 */ /* 0x002fe80008000f00 */
[----:B---3--:R-:W-:Y:S05]  /*34f0*/  @!P0 LEA R4, R4, R68, 0x5 ;  /* 0x0000004404048211 */ /* 0x008fea00078e28ff */
[----:B------:R1:W-:Y:S01]  /*3500*/  MUFU.TANH R62, R6 ;  /* 0x00000006003e7308 */ /* 0x0003e20000002400 */
[----:B----4-:R-:W-:Y:S09]  /*3510*/  @!P0 IADD3 R7, R69, UR11, RZ ;  /* 0x0000000b45078c10 */ /* 0x010ff2000fffe0ff */
[----:B------:R3:W4:Y:S01]  /*3520*/  MUFU.TANH R57, R5 ;  /* 0x0000000500397308 */ /* 0x0007220000002400 */
[C---:B--2---:R-:W-:Y:S02]  /*3530*/  @!P0 IMNMX R8, R7.reuse, UR16, PT ;  /* 0x0000001007088c17 */ /* 0x044fe4000b800200 */
[----:B------:R-:W-:Y:S02]  /*3540*/  @!P0 IADD3 R7, R7, 0x8, RZ ;  /* 0x0000000807078810 */ /* 0x000fe40007ffe0ff */
[----:B------:R-:W-:Y:S05]  /*3550*/  @!P0 ISETP.GE.AND P2, PT, R4, R8, PT ;  /* 0x000000080400820c */ /* 0x000fea0003f46270 */
[----:B------:R2:W2:Y:S01]  /*3560*/  MUFU.TANH R55, R9 ;  /* 0x0000000900377308 */ /* 0x0004a20000002400 */
[----:B------:R-:W-:Y:S01]  /*3570*/  @!P0 IMNMX R7, R7, UR16, PT ;  /* 0x0000001007078c17 */ /* 0x000fe2000b800200 */
[----:B-1----:R-:W-:Y:S05]  /*3580*/  FMUL.FTZ R6, R244, 1.4426950216293334961 ;  /* 0x3fb8aa3bf4067820 */ /* 0x002fea0000410000 */
[----:B------:R-:W-:Y:S03]  /*3590*/  FSEL R6, R6, RZ, P1 ;  /* 0x000000ff06067208 */ /* 0x000fe60000800000 */
[----:B------:R1:W1:Y:S01]  /*35a0*/  MUFU.TANH R59, R10 ;  /* 0x0000000a003b7308 */ /* 0x0002620000002400 */
[----:B---3--:R-:W-:Y:S02]  /*35b0*/  MOV R5, R60 ;  /* 0x0000003c00057202 */ /* 0x008fe40000000f00 */
[----:B------:R-:W-:Y:S02]  /*35c0*/  @!P0 FSEL R5, R60, -INF , !P2 ;  /* 0xff8000003c058808 */ /* 0x000fe40005000000 */
[C---:B------:R-:W-:Y:S05]  /*35d0*/  @!P0 ISETP.GE.AND P2, PT, R4.reuse, R7, PT ;  /* 0x000000070400820c */ /* 0x040fea0003f46270 */
[----:B------:R3:W-:Y:S01]  /*35e0*/  MUFU.TANH R58, R11 ;  /* 0x0000000b003a7308 */ /* 0x0007e20000002400 */
[--C-:B--2---:R-:W-:Y:S01]  /*35f0*/  FFMA.FTZ R9, R5, c[0x0][0x23c], -R6.reuse ;  /* 0x00008f0005097a23 */ /* 0x104fe20000010806 */
[----:B----4-:R-:W-:Y:S08]  /*3600*/  MOV R5, R57 ;  /* 0x0000003900057202 */ /* 0x010ff00000000f00 */
[----:B------:R2:W-:Y:S01]  /*3610*/  MUFU.EX2 R67, R9 ;  /* 0x0000000900437308 */ /* 0x0005e20000000800 */
[----:B-1----:R-:W-:Y:S04]  /*3620*/  @!P0 IADD3 R10, R4, 0x1, RZ ;  /* 0x00000001040a8810 */ /* 0x002fe80007ffe0ff */
[C---:B------:R-:W-:Y:S04]  /*3630*/  @!P0 ISETP.GE.AND P1, PT, R10.reuse, R8, PT ;  /* 0x000000080a00820c */ /* 0x040fe80003f26270 */
[----:B------:R-:W-:Y:S01]  /*3640*/  @!P0 FSEL R5, R57, -INF , !P1 ;  /* 0xff80000039058808 */ /* 0x000fe20004800000 */
[C---:B---3--:R-:W-:Y:S01]  /*3650*/  FMUL.FTZ R11, R245.reuse, 1.4426950216293334961 ;  /* 0x3fb8aa3bf50b7820 */ /* 0x048fe20000410000 */
[----:B------:R-:W-:Y:S03]  /*3660*/  FSETP.NEU.FTZ.AND P1, PT, R245, -INF , PT ;  /* 0xff800000f500780b */ /* 0x000fe60003f3d000 */
[--C-:B------:R-:W-:Y:S01]  /*3670*/  FFMA.FTZ R44, R5, c[0x0][0x23c], -R6.reuse ;  /* 0x00008f00052c7a23 */ /* 0x100fe20000010806 */
[----:B------:R-:W-:Y:S02]  /*3680*/  FSEL R5, R11, RZ, P1 ;  /* 0x000000ff0b057208 */ /* 0x000fe40000800000 */
[----:B------:R-:W-:Y:S01]  /*3690*/  @!P0 ISETP.GE.AND P1, PT, R10, R7, PT ;  /* 0x000000070a00820c */ /* 0x000fe20003f26270 */
[----:B------:R1:W3:Y:S01]  /*36a0*/  MUFU.EX2 R65, R44 ;  /* 0x0000002c00417308 */ /* 0x0002e20000000800 */
[----:B------:R-:W-:Y:S02]  /*36b0*/  @!P0 IADD3 R11, R4, 0x8, RZ ;  /* 0x00000008040b8810 */ /* 0x000fe40007ffe0ff */
[----:B--2---:R-:W-:Y:S02]  /*36c0*/  MOV R9, R62 ;  /* 0x0000003e00097202 */ /* 0x004fe40000000f00 */
[----:B------:R-:W-:Y:S05]  /*36d0*/  @!P0 FSEL R9, R62, -INF , !P2 ;  /* 0xff8000003e098808 */ /* 0x000fea0005000000 */
        /* <DEDUP_REMOVED lines=9> */
[----:B--2---:R-:W-:Y:S02]  /*3770*/  @!P0 IADD3 R10, R4, 0x9, RZ ;  /* 0x00000009040a8810 */ /* 0x004fe40007ffe0ff */
        /* <DEDUP_REMOVED lines=11> */
[----:B---3--:R-:W-:Y:S05]  /*3830*/  F2FP.BF16.PACK_AB R7, R65, R67 ;  /* 0x000000434107723e */ /* 0x008fea00000010ff */
[----:B------:R-:W-:Y:S01]  /*3840*/  STS [R248+0x15000], R7 ;  /* 0x01500007f8007388 */ /* 0x000fe20000000800 */
[--C-:B--2---:R-:W-:Y:S01]  /*3850*/  FFMA.FTZ R6, R4, c[0x0][0x23c], -R5.reuse ;  /* 0x00008f0004067a23 */ /* 0x104fe20000010805 */
        /* <DEDUP_REMOVED lines=200> */
.L_x_101:
        /* <DEDUP_REMOVED lines=338> */
.L_x_102:
        /* <DEDUP_REMOVED lines=122> */
.L_x_104:
        /* <DEDUP_REMOVED lines=18> */
.L_x_105:
        /* <DEDUP_REMOVED lines=59> */
.L_x_100:
[----:B------:R-:W-:Y:S05]  /*6670*/  BSYNC B0 ;  /* 0x0000000000007941 */ /* 0x000fea0003800000 */
.L_x_92:
        /* <DEDUP_REMOVED lines=12> */
.L_x_106:
[----:B------:R-:W-:Y:S05]  /*6740*/  EXIT ;  /* 0x000000000000794d */ /* 0x000fea0003800000 */
.L_x_108:
        /* <DEDUP_REMOVED lines=11> */
.L_x_1019:


//--------------------- .text._ZN5flash44flash_bwd_dq_dk_dv_loop_seqk_parallel_kernelI23Flash_bwd_kernel_traitsILi256ELi64ELi32ELi8ELi4ELi1ELi2ELb1ELb1EN7cutlass10bfloat16_tE19Flash_kernel_traitsILi256ELi64ELi32ELi8ES3_EELb0ELb1ELb0ELb1ELb0ELb0ELb0EEEvNS_16Flash_bwd_paramsE --------------------------
	.section	.text._ZN5flash44flash_bwd_dq_dk_dv_loop_seqk_parallel_kernelI23Flash_bwd_kernel_traitsILi256ELi64ELi32ELi8ELi4ELi1ELi2ELb1ELb1EN7cutlass10bfloat16_tE19Flash_kernel_traitsILi256ELi64ELi32ELi8ES3_EELb0ELb1ELb0ELb1ELb0ELb0ELb0EEEvNS_16Flash_bwd_paramsE,"ax",@progbits
	.sectioninfo	@"SHI_REGISTERS=255"
	.align	128
        .global         _ZN5flash44flash_bwd_dq_dk_dv_loop_seqk_parallel_kernelI23Flash_bwd_kernel_traitsILi256ELi64ELi32ELi8ELi4ELi1ELi2ELb1ELb1EN7cutlass10bfloat16_tE19Flash_kernel_traitsILi256ELi64ELi32ELi8ES3_EELb0ELb1ELb0ELb1ELb0ELb0ELb0EEEvNS_16Flash_bwd_paramsE
        .type           _ZN5flash44flash_bwd_dq_dk_dv_loop_seqk_parallel_kernelI23Flash_bwd_kernel_traitsILi256ELi64ELi32ELi8ELi4ELi1ELi2ELb1ELb1EN7cutlass10bfloat16_tE19Flash_kernel_traitsILi256ELi64ELi32ELi8ES3_EELb0ELb1ELb0ELb1ELb0ELb0ELb0EEEvNS_16Flash_bwd_paramsE,@function
        .size           _ZN5flash44flash_bwd_dq_dk_dv_loop_seqk_parallel_kernelI23Flash_bwd_kernel_traitsILi256ELi64ELi32ELi8ELi4ELi1ELi2ELb1ELb1EN7cutlass10bfloat16_tE19Flash_kernel_traitsILi256ELi64ELi32ELi8ES3_EELb0ELb1ELb0ELb1ELb0ELb0ELb0EEEvNS_16Flash_bwd_paramsE,(.L_x_1020 - _ZN5flash44flash_bwd_dq_dk_dv_loop_seqk_parallel_kernelI23Flash_bwd_kernel_traitsILi256ELi64ELi32ELi8ELi4ELi1ELi2ELb1ELb1EN7cutlass10bfloat16_tE19Flash_kernel_traitsILi256ELi64ELi32ELi8ES3_EELb0ELb1ELb0ELb1ELb0ELb0ELb0EEEvNS_16Flash_bwd_paramsE)
        .other          _ZN5flash44flash_bwd_dq_dk_dv_loop_seqk_parallel_kernelI23Flash_bwd_kernel_traitsILi256ELi64ELi32ELi8ELi4ELi1ELi2ELb1ELb1EN7cutlass10bfloat16_tE19Flash_kernel_traitsILi256ELi64ELi32ELi8ES3_EELb0ELb1ELb0ELb1ELb0ELb0ELb0EEEvNS_16Flash_bwd_paramsE,@"STO_CUDA_ENTRY STV_DEFAULT"
_ZN5flash44flash_bwd_dq_dk_dv_loop_seqk_parallel_kernelI23Flash_bwd_kernel_traitsILi256ELi64ELi32ELi8ELi4ELi1ELi2ELb1ELb1EN7cutlass10bfloat16_tE19Flash_kernel_traitsILi256ELi64ELi32ELi8ES3_EELb0ELb1ELb0ELb1ELb0ELb0ELb0EEEvNS_16Flash_bwd_paramsE:
.text._ZN5flash44flash_bwd_dq_dk_dv_loop_seqk_parallel_kernelI23Flash_bwd_kernel_traitsILi256ELi64ELi32ELi8ELi4ELi1ELi2ELb1ELb1EN7cutlass10bfloat16_tE19Flash_kernel_traitsILi256ELi64ELi32ELi8ES3_EELb0ELb1ELb0ELb1ELb0ELb0ELb0EEEvNS_16Flash_bwd_paramsE:
        /* <DEDUP_REMOVED lines=13> */
[----:B------:R-:W-:Y:S01]  /*00d0*/  IMAD.MOV.U32 R227, RZ, RZ, 0x40 ;  /* 0x00000040ffe37424 */ /* 0x000fe200078e00ff */
[----:B------:R-:W2:Y:S01]  /*00e0*/  S2UR UR34, SR_CTAID.Z ;  /* 0x00000000002279c3 */ /* 0x000ea20000002700 */
[----:B------:R-:W-:Y:S02]  /*00f0*/  ULDC.U8 UR9, c[0x0][0x328] ;  /* 0x0000ca0000097ab9 */ /* 0x000fe40000000000 */
[----:B------:R-:W-:Y:S02]  /*0100*/  UISETP.NE.AND UP5, UPT, UR9, URZ, UPT ;  /* 0x0000003f0900728c */ /* 0x000fe4000bfa5270 */
[----:B------:R-:W-:Y:S02]  /*0110*/  ULDC UR14, c[0x0][0x224] ;  /* 0x00008900000e7ab9 */ /* 0x000fe40000000800 */
[----:B------:R-:W-:Y:S01]  /*0120*/  ULDC UR45, c[0x0][0x22c] ;  /* 0x00008b00002d7ab9 */ /* 0x000fe20000000800 */
[----:B------:R-:W3:Y:S01]  /*0130*/  S2UR UR32, SR_CTAID.Y ;  /* 0x00000000002079c3 */ /* 0x000ee20000002600 */
[----:B------:R-:W-:-:S02]  /*0140*/  ULDC UR36, c[0x0][0x1c0] ;  /* 0x0000700000247ab9 */ /* 0x000fc40000000800 */
[----:B------:R-:W-:Y:S02]  /*0150*/  ULDC UR12, c[0x0][0x1c0] ;  /* 0x00007000000c7ab9 */ /* 0x000fe40000000800 */
[----:B------:R-:W-:Y:S02]  /*0160*/  USHF.R.S32.HI UR7, URZ, 0x1f, UR14 ;  /* 0x0000001f3f077899 */ /* 0x000fe4000801140e */
[----:B------:R-:W-:Y:S01]  /*0170*/  UIMAD.WIDE UR36, UR45, UR36, URZ ;  /* 0x000000242d2472a5 */ /* 0x000fe2000f8e023f */
[----:B------:R-:W4:Y:S01]  /*0180*/  S2UR UR59, SR_CTAID.X ;  /* 0x00000000003b79c3 */ /* 0x000f220000002500 */
[----:B------:R-:W-:Y:S02]  /*0190*/  UMOV UR8, 0x80 ;  /* 0x0000008000087882 */ /* 0x000fe40000000000 */
[----:B------:R-:W-:Y:S02]  /*01a0*/  ULDC UR6, c[0x0][0x210] ;  /* 0x0000840000067ab9 */ /* 0x000fe40000000800 */
[----:B------:R-:W-:Y:S01]  /*01b0*/  ULDC UR54, c[0x0][0x234] ;  /* 0x00008d0000367ab9 */ /* 0x000fe20000000800 */
[----:B-1----:R-:W-:Y:S01]  /*01c0*/  SHF.R.S32.HI R0, RZ, 0x1f, R9 ;  /* 0x0000001fff007819 */ /* 0x002fe20000011409 */
[----:B------:R-:W-:-:S02]  /*01d0*/  ULDC UR13, c[0x0][0x1c0] ;  /* 0x00007000000d7ab9 */ /* 0x000fc40000000800 */
[----:B--2---:R-:W-:Y:S01]  /*01e0*/  UIMAD UR46, UR34, UR45, URZ ;  /* 0x0000002d222e72a4 */ /* 0x004fe2000f8e023f */
[CC--:B------:R-:W-:Y:S01]  /*01f0*/  LEA.HI R2, R0.reuse, R9.reuse, RZ, 0x2 ;  /* 0x0000000900027211 */ /* 0x0c0fe200078f10ff */
[----:B------:R-:W-:Y:S01]  /*0200*/  UIMAD UR45, UR45, UR12, URZ ;  /* 0x0000000c2d2d72a4 */ /* 0x000fe2000f8e023f */
[CC--:B------:R-:W-:Y:S01]  /*0210*/  LEA.HI R4, R0.reuse, R9.reuse, RZ, 0x4 ;  /* 0x0000000900047211 */ /* 0x0c0fe200078f20ff */
[----:B------:R-:W-:Y:S01]  /*0220*/  ULDC UR11, c[0x0][0x1c0] ;  /* 0x00007000000b7ab9 */ /* 0x000fe20000000800 */
[CC--:B------:R-:W-:Y:S01]  /*0230*/  LEA.HI R14, R0.reuse, R9.reuse, RZ, 0x3 ;  /* 0x00000009000e7211 */ /* 0x0c0fe200078f18ff */
[----:B------:R-:W-:Y:S01]  /*0240*/  UIMAD UR54, UR8, UR6, UR54 ;  /* 0x00000006083672a4 */ /* 0x000fe2000f8e0236 */
[CC--:B------:R-:W-:Y:S01]  /*0250*/  LEA.HI R11, R0.reuse, R9.reuse, RZ, 0x5 ;  /* 0x00000009000b7211 */ /* 0x0c0fe200078f28ff */
[----:B---3--:R-:W-:Y:S01]  /*0260*/  UIMAD UR51, UR7, UR32, URZ ;  /* 0x00000020073372a4 */ /* 0x008fe2000f8e023f */
[CC--:B------:R-:W-:Y:S01]  /*0270*/  LEA.HI R12, R0.reuse, R9.reuse, RZ, 0x7 ;  /* 0x00000009000c7211 */ /* 0x0c0fe200078f38ff */
[----:B------:R-:W-:Y:S01]  /*0280*/  UIMAD.WIDE.U32 UR42, UR32, UR14, URZ ;  /* 0x0000000e202a72a5 */ /* 0x000fe2000f8e003f */
[----:B------:R-:W-:Y:S01]  /*0290*/  LEA.HI R13, R0, R9, RZ, 0x6 ;  /* 0x00000009000d7211 */ /* 0x000fe200078f30ff */
[----:B------:R-:W-:Y:S01]  /*02a0*/  UIMAD UR6, UR32, UR11, UR34 ;  /* 0x0000000b200672a4 */ /* 0x000fe2000f8e0222 */
[--C-:B------:R-:W-:Y:S01]  /*02b0*/  SHF.R.S32.HI R6, RZ, 0x2, R2.reuse ;  /* 0x00000002ff067819 */ /* 0x100fe20000011402 */
[----:B------:R-:W-:Y:S01]  /*02c0*/  @!UP5 UIMAD UR7, UR32, UR13, UR34 ;  /* 0x0000000d2007d2a4 */ /* 0x000fe2000f8e0222 */
[----:B------:R-:W-:Y:S01]  /*02d0*/  SHF.R.S32.HI R0, RZ, 0x1f, R2 ;  /* 0x0000001fff007819 */ /* 0x000fe20000011402 */
[----:B------:R-:W-:Y:S01]  /*02e0*/  USHF.L.U32 UR44, UR45, 0x6, URZ ;  /* 0x000000062d2c7899 */ /* 0x000fe2000800063f */
[----:B------:R-:W-:Y:S01]  /*02f0*/  SHF.R.S32.HI R5, RZ, 0x4, R4 ;  /* 0x00000004ff057819 */ /* 0x000fe20000011404 */
[----:B------:R-:W-:Y:S01]  /*0300*/  ULDC UR48, c[0x0][0x214] ;  /* 0x0000850000307ab9 */ /* 0x000fe20000000800 */
[----:B------:R-:W-:Y:S01]  /*0310*/  LEA.HI R0, R0, R6, RZ, 0x3 ;  /* 0x0000000600007211 */ /* 0x000fe200078f18ff */
[----:B------:R-:W-:Y:S01]  /*0320*/  ULDC UR55, c[0x0][0x1c8] ;  /* 0x0000720000377ab9 */ /* 0x000fe20000000800 */
[----:B------:R-:W-:Y:S01]  /*0330*/  LOP3.LUT R7, R2, 0x7ffffffc, RZ, 0xc0, !PT ;  /* 0x7ffffffc02077812 */ /* 0x000fe200078ec0ff */
[----:B------:R-:W-:Y:S01]  /*0340*/  ULDC.U8 UR10, c[0x0][0x3d0] ;  /* 0x0000f400000a7ab9 */ /* 0x000fe20000000000 */
[----:B------:R-:W-:Y:S01]  /*0350*/  LOP3.LUT R2, R4, 0xfffffff0, RZ, 0xc0, !PT ;  /* 0xfffffff004027812 */ /* 0x000fe200078ec0ff */
[----:B------:R-:W-:Y:S01]  /*0360*/  ULDC UR49, c[0x0][0x224] ;  /* 0x0000890000317ab9 */ /* 0x000fe20000000800 */
[----:B------:R-:W-:Y:S01]  /*0370*/  LOP3.LUT R3, R14, 0xfffffff8, RZ, 0xc0, !PT ;  /* 0xfffffff80e037812 */ /* 0x000fe200078ec0ff */
[----:B------:R-:W-:Y:S01]  /*0380*/  IMAD.IADD R16, R9, 0x1, -R7 ;  /* 0x0000000109107824 */ /* 0x000fe200078e0a07 */
[----:B------:R-:W-:Y:S01]  /*0390*/  LOP3.LUT R10, R11, 0xffffffe0, RZ, 0xc0, !PT ;  /* 0xffffffe00b0a7812 */ /* 0x000fe200078ec0ff */
[C---:B------:R-:W-:Y:S01]  /*03a0*/  IMAD.IADD R8, R9.reuse, 0x1, -R2 ;  /* 0x0000000109087824 */ /* 0x040fe200078e0a02 */
[----:B------:R-:W-:Y:S01]  /*03b0*/  LEA.HI R4, R4, R5, RZ, 0x1 ;  /* 0x0000000504047211 */ /* 0x000fe200078f08ff */
[C---:B------:R-:W-:Y:S01]  /*03c0*/  IMAD.IADD R3, R9.reuse, 0x1, -R3 ;  /* 0x0000000109037824 */ /* 0x040fe200078e0a03 */
[----:B------:R-:W-:Y:S01]  /*03d0*/  LOP3.LUT R0, R0, 0xfffffff8, RZ, 0xc0, !PT ;  /* 0xfffffff800007812 */ /* 0x000fe200078ec0ff */
[----:B------:R-:W-:Y:S01]  /*03e0*/  IMAD.IADD R2, R9, 0x1, -R10 ;  /* 0x0000000109027824 */ /* 0x000fe200078e0a0a */
[----:B------:R-:W-:Y:S01]  /*03f0*/  SHF.R.S32.HI R15, RZ, 0x3, R14 ;  /* 0x00000003ff0f7819 */ /* 0x000fe2000001140e */
[C---:B------:R-:W-:Y:S01]  /*0400*/  IMAD.SHL.U32 R245, R3.reuse, 0x8, RZ ;  /* 0x0000000803f57824 */ /* 0x040fe200078e00ff */
[----:B------:R-:W-:Y:S01]  /*0410*/  LOP3.LUT R4, R4, 0xfffffffe, RZ, 0xc0, !PT ;  /* 0xfffffffe04047812 */ /* 0x000fe200078ec0ff */
[----:B------:R-:W-:Y:S01]  /*0420*/  IMAD.IADD R9, R6, 0x1, -R0 ;  /* 0x0000000106097824 */ /* 0x000fe200078e0a00 */
[----:B------:R-:W-:Y:S01]  /*0430*/  LOP3.LUT P0, RZ, R3, 0x4, RZ, 0xc0, !PT ;  /* 0x0000000403ff7812 */ /* 0x000fe2000780c0ff */
[----:B------:R-:W-:Y:S01]  /*0440*/  IMAD.SHL.U32 R0, R15, 0x40, RZ ;  /* 0x000000400f007824 */ /* 0x000fe200078e00ff */
[----:B------:R-:W-:Y:S01]  /*0450*/  LOP3.LUT P5, RZ, R3, 0x2, RZ, 0xc0, !PT ;  /* 0x0000000203ff7812 */ /* 0x000fe200078ac0ff */
[----:B------:R-:W-:Y:S01]  /*0460*/  IMAD.IADD R10, R5, 0x1, -R4 ;  /* 0x00000001050a7824 */ /* 0x000fe200078e0a04 */
[----:B------:R-:W-:Y:S01]  /*0470*/  SHF.R.S32.HI R4, RZ, 0x1f, R2 ;  /* 0x0000001fff047819 */ /* 0x000fe20000011402 */
[C---:B------:R-:W-:Y:S01]  /*0480*/  IMAD.SHL.U32 R5, R3.reuse, 0x40, RZ ;  /* 0x0000004003057824 */ /* 0x040fe200078e00ff */
[----:B------:R-:W-:Y:S01]  /*0490*/  LOP3.LUT R0, R0, 0x1c0, RZ, 0xc0, !PT ;  /* 0x000001c000007812 */ /* 0x000fe200078ec0ff */
[----:B------:R-:W-:Y:S01]  /*04a0*/  IMAD.SHL.U32 R3, R3, 0x20, RZ ;  /* 0x0000002003037824 */ /* 0x000fe200078e00ff */
[----:B------:R-:W-:Y:S01]  /*04b0*/  LEA.HI R17, R4, R2, RZ, 0x2 ;  /* 0x0000000204117211 */ /* 0x000fe200078f10ff */
[----:B------:R-:W-:Y:S01]  /*04c0*/  @UP5 UIMAD UR53, UR32, UR48, URZ ;  /* 0x00000030203552a4 */ /* 0x000fe2000f8e023f */
        /* <DEDUP_REMOVED lines=12> */
[C---:B------:R-:W-:Y:S01]  /*0590*/  LOP3.LUT R0, R9.reuse, 0x1, RZ, 0xc0, !PT ;  /* 0x0000000109007812 */ /* 0x040fe200078ec0ff */
[----:B------:R-:W-:Y:S01]  /*05a0*/  USHF.R.S32.HI UR58, URZ, 0x1f, UR32 ;  /* 0x0000001f3f3a7899 */ /* 0x000fe20008011420 */
[----:B------:R-:W-:Y:S01]  /*05b0*/  LOP3.LUT R4, R4, R2, RZ, 0x3c, !PT ;  /* 0x0000000204047212 */ /* 0x000fe200078e3cff */
[----:B------:R-:W-:Y:S01]  /*05c0*/  USHF.R.S32.HI UR57, URZ, 0x1f, UR34 ;  /* 0x0000001f3f397899 */ /* 0x000fe20008011422 */
[----:B------:R-:W-:Y:S01]  /*05d0*/  ISETP.NE.U32.AND P1, PT, R0, 0x1, PT ;  /* 0x000000010000780c */ /* 0x000fe20003f25070 */
[----:B------:R-:W-:Y:S01]  /*05e0*/  IMAD.SHL.U32 R0, R10, 0x100, RZ ;  /* 0x000001000a007824 */ /* 0x000fe200078e00ff */
[----:B------:R-:W-:Y:S01]  /*05f0*/  SHF.R.S32.HI R6, RZ, 0x7, R12 ;  /* 0x00000007ff067819 */ /* 0x000fe2000001140c */
[----:B------:R-:W-:Y:S01]  /*0600*/  UIMAD.WIDE.U32 UR40, UR36, UR42, URZ ;  /* 0x0000002a242872a5 */ /* 0x000fe2000f8e003f */
[----:B------:R-:W-:Y:S01]  /*0610*/  LOP3.LUT P2, RZ, R9, 0x2, RZ, 0xc0, !PT ;  /* 0x0000000209ff7812 */ /* 0x000fe2000784c0ff */
[----:B------:R-:W-:Y:S01]  /*0620*/  UIMAD UR50, UR37, UR42, URZ ;  /* 0x0000002a253272a4 */ /* 0x000fe2000f8e023f */
[----:B------:R-:W-:Y:S01]  /*0630*/  LOP3.LUT R2, R0, 0x100, RZ, 0xc0, !PT ;  /* 0x0000010000027812 */ /* 0x000fe200078ec0ff */
[----:B------:R-:W-:Y:S01]  /*0640*/  IMAD R0, R6, 0x2, R10 ;  /* 0x0000000206007824 */ /* 0x000fe200078e020a */
[----:B------:R-:W-:Y:S01]  /*0650*/  LOP3.LUT P6, RZ, R8, 0x4, RZ, 0xc0, !PT ;  /* 0x0000000408ff7812 */ /* 0x000fe200078cc0ff */
[----:B------:R-:W-:Y:S01]  /*0660*/  USHF.R.S32.HI UR52, URZ, 0x1f, UR46 ;  /* 0x0000001f3f347899 */ /* 0x000fe2000801142e */
[----:B------:R-:W-:Y:S01]  /*0670*/  LOP3.LUT R226, R2, 0xe0, R3, 0xf8, !PT ;  /* 0x000000e002e27812 */ /* 0x000fe200078ef803 */
[----:B------:R-:W-:Y:S01]  /*0680*/  IMAD.SHL.U32 R3, R10, 0x20, RZ ;  /* 0x000000200a037824 */ /* 0x000fe200078e00ff */
[----:B------:R-:W-:Y:S01]  /*0690*/  SHF.R.S32.HI R2, RZ, 0x6, R13 ;  /* 0x00000006ff027819 */ /* 0x000fe2000001140d */
[----:B------:R-:W-:Y:S01]  /*06a0*/  IMAD.U32 R0, R0, 0x200, R4 ;  /* 0x0000020000007824 */ /* 0x000fe200078e0004 */
[----:B------:R-:W-:Y:S01]  /*06b0*/  SEL R232, R227, 0xffffffc0, !P0 ;  /* 0xffffffc0e3e87807 */ /* 0x000fe20004000000 */
[----:B------:R-:W-:Y:S01]  /*06c0*/  IMAD.SHL.U32 R4, R9, 0x20, RZ ;  /* 0x0000002009047824 */ /* 0x000fe200078e00ff */
[----:B------:R-:W-:Y:S01]  /*06d0*/  UIMAD UR49, UR6, UR49, URZ ;  /* 0x00000031063172a4 */ /* 0x000fe2000f8e023f */
[C---:B------:R-:W-:Y:S01]  /*06e0*/  IMAD R237, R2.reuse, 0x200, R5 ;  /* 0x0000020002ed7824 */ /* 0x040fe200078e0205 */
[----:B------:R-:W-:Y:S01]  /*06f0*/  @!UP5 UIMAD UR48, UR7, UR48, URZ ;  /* 0x000000300730d2a4 */ /* 0x000fe2000f8e023f */
[----:B------:R-:W-:Y:S01]  /*0700*/  IMAD.SHL.U32 R5, R2, 0x8, RZ ;  /* 0x0000000802057824 */ /* 0x000fe200078e00ff */
[----:B------:R-:W-:Y:S01]  /*0710*/  LOP3.LUT R2, R3, 0x20, RZ, 0xc0, !PT ;  /* 0x0000002003027812 */ /* 0x000fe200078ec0ff */
[----:B------:R-:W-:Y:S01]  /*0720*/  IMAD.SHL.U32 R3, R6, 0x10, RZ ;  /* 0x0000001006037824 */ /* 0x000fe200078e00ff */
[----:B------:R-:W-:Y:S01]  /*0730*/  LOP3.LUT R4, R4, 0xe0, RZ, 0xc0, !PT ;  /* 0x000000e004047812 */ /* 0x000fe200078ec0ff */
[----:B------:R-:W-:Y:S01]  /*0740*/  IMAD.SHL.U32 R229, R0, 0x2, RZ ;  /* 0x0000000200e57824 */ /* 0x000fe200078e00ff */
[----:B------:R-:W-:Y:S01]  /*0750*/  LOP3.LUT R15, R2, 0x18, R5, 0xf8, !PT ;  /* 0x00000018020f7812 */ /* 0x000fe200078ef805 */
[----:B------:R-:W-:Y:S01]  /*0760*/  IMAD.SHL.U32 R237, R237, 0x2, RZ ;  /* 0x00000002eded7824 */ /* 0x000fe200078e00ff */
[----:B------:R-:W-:Y:S01]  /*0770*/  LOP3.LUT R13, R4, 0x10, R3, 0xf8, !PT ;  /* 0x00000010040d7812 */ /* 0x000fe200078ef803 */
[----:B------:R-:W-:Y:S01]  /*0780*/  IMAD.SHL.U32 R4, R10, 0x8, RZ ;  /* 0x000000080a047824 */ /* 0x000fe200078e00ff */
[----:B------:R-:W-:Y:S01]  /*0790*/  SHF.R.S32.HI R3, RZ, 0x1f, R8 ;  /* 0x0000001fff037819 */ /* 0x000fe20000011408 */
[----:B------:R-:W-:Y:S01]  /*07a0*/  IMAD.IADD R231, R229, 0x1, R232 ;  /* 0x00000001e5e77824 */ /* 0x000fe200078e02e8 */
[----:B------:R-:W-:Y:S01]  /*07b0*/  SHF.R.S32.HI R2, RZ, 0x5, R11 ;  /* 0x00000005ff027819 */ /* 0x000fe2000001140b */
[----:B------:R-:W-:Y:S01]  /*07c0*/  USHF.R.S32.HI UR47, URZ, 0x1f, UR44 ;  /* 0x0000001f3f2f7899 */ /* 0x000fe2000801142c */
[----:B------:R-:W-:Y:S01]  /*07d0*/  LEA.HI R225, R3, R8, RZ, 0x3 ;  /* 0x0000000803e17211 */ /* 0x000fe200078f18ff */
[----:B------:R-:W-:Y:S01]  /*07e0*/  IMAD.SHL.U32 R3, R8, 0x20, RZ ;  /* 0x0000002008037824 */ /* 0x000fe200078e00ff */
[----:B------:R-:W-:-:S02]  /*07f0*/  LOP3.LUT R12, R4, 0x8, RZ, 0xc0, !PT ;  /* 0x00000008040c7812 */ /* 0x000fc400078ec0ff */
[C---:B------:R-:W-:Y:S01]  /*0800*/  LOP3.LUT R5, R225.reuse, 0xfffffff8, RZ, 0xc0, !PT ;  /* 0xfffffff8e1057812 */ /* 0x040fe200078ec0ff */
[----:B------:R-:W-:Y:S01]  /*0810*/  IMAD.SHL.U32 R225, R225, 0x40, RZ ;  /* 0x00000040e1e17824 */ /* 0x000fe200078e00ff */
[----:B------:R-:W-:Y:S02]  /*0820*/  SHF.R.S32.HI R6, RZ, 0x1f, R11 ;  /* 0x0000001fff067819 */ /* 0x000fe4000001140b */
[----:B------:R-:W-:Y:S01]  /*0830*/  LOP3.LUT R4, R12, 0x1e0, R3, 0xf8, !PT ;  /* 0x000001e00c047812 */ /* 0x000fe200078ef803 */
[C---:B------:R-:W-:Y:S01]  /*0840*/  IMAD.IADD R7, R8.reuse, 0x1, -R5 ;  /* 0x0000000108077824 */ /* 0x040fe200078e0a05 */
[-C--:B------:R-:W-:Y:S01]  /*0850*/  LEA.HI R3, R11, R2.reuse, RZ, 0x1 ;  /* 0x000000020b037211 */ /* 0x080fe200078f08ff */
[----:B------:R-:W-:Y:S01]  /*0860*/  IMAD.SHL.U32 R5, R8, 0x4, RZ ;  /* 0x0000000408057824 */ /* 0x000fe200078e00ff */
[----:B------:R-:W-:Y:S02]  /*0870*/  LEA.HI R6, R6, R2, RZ, 0x2 ;  /* 0x0000000206067211 */ /* 0x000fe400078f10ff */
[----:B------:R-:W-:-:S02]  /*0880*/  LOP3.LUT R3, R3, 0x3ffffe, RZ, 0xc0, !PT ;  /* 0x003ffffe03037812 */ /* 0x000fc400078ec0ff */
[----:B------:R-:W-:Y:S02]  /*0890*/  LOP3.LUT R6, R6, 0xfffffffc, RZ, 0xc0, !PT ;  /* 0xfffffffc06067812 */ /* 0x000fe400078ec0ff */
[----:B------:R-:W-:Y:S01]  /*08a0*/  LOP3.LUT R11, R4, 0x38, R5, 0x78, !PT ;  /* 0x00000038040b7812 */ /* 0x000fe200078e7805 */
[----:B------:R-:W-:Y:S01]  /*08b0*/  IMAD.SHL.U32 R4, R9, 0x40, RZ ;  /* 0x0000004009047824 */ /* 0x000fe200078e00ff */
[----:B------:R-:W-:Y:S01]  /*08c0*/  LOP3.LUT R225, R225, 0xfffffe00, RZ, 0xc0, !PT ;  /* 0xfffffe00e1e17812 */ /* 0x000fe200078ec0ff */
[----:B------:R-:W-:Y:S01]  /*08d0*/  IMAD.SHL.U32 R5, R9, 0x4, RZ ;  /* 0x0000000409057824 */ /* 0x000fe200078e00ff */
[C---:B------:R-:W-:Y:S01]  /*08e0*/  LOP3.LUT P4, RZ, R7.reuse, 0x4, RZ, 0xc0, !PT ;  /* 0x0000000407ff7812 */ /* 0x040fe2000788c0ff */
[C---:B------:R-:W-:Y:S01]  /*08f0*/  IMAD.IADD R233, R2.reuse, 0x1, -R3 ;  /* 0x0000000102e97824 */ /* 0x040fe200078e0a03 */
[----:B------:R-:W-:Y:S01]  /*0900*/  LOP3.LUT P3, RZ, R7, 0x2, RZ, 0xc0, !PT ;  /* 0x0000000207ff7812 */ /* 0x000fe2000786c0ff */
[C---:B------:R-:W-:Y:S01]  /*0910*/  IMAD.SHL.U32 R3, R2.reuse, 0x8, RZ ;  /* 0x0000000802037824 */ /* 0x040fe200078e00ff */
[----:B------:R-:W-:Y:S01]  /*0920*/  LOP3.LUT R9, R13, 0x18, R5, 0x78, !PT ;  /* 0x000000180d097812 */ /* 0x000fe200078e7805 */
[----:B------:R-:W-:Y:S01]  /*0930*/  IMAD.IADD R6, R2, 0x1, -R6 ;  /* 0x0000000102067824 */ /* 0x000fe200078e0a06 */
[----:B------:R-:W-:Y:S01]  /*0940*/  LOP3.LUT R2, R4, 0x1c0, RZ, 0xc0, !PT ;  /* 0x000001c004027812 */ /* 0x000fe200078ec0ff */
[----:B------:R-:W-:Y:S01]  /*0950*/  IMAD R233, R233, 0x200, R11 ;  /* 0x00000200e9e97824 */ /* 0x000fe200078e020b */
[----:B------:R-:W-:-:S02]  /*0960*/  LOP3.LUT R5, R3, 0x38, RZ, 0xc0, !PT ;  /* 0x0000003803057812 */ /* 0x000fc400078ec0ff */
[----:B------:R-:W-:Y:S02]  /*0970*/  LOP3.LUT R4, R226, 0x8, R14, 0xf8, !PT ;  /* 0x00000008e2047812 */ /* 0x000fe400078ef80e */
[----:B------:R-:W-:Y:S02]  /*0980*/  SHF.R.U32.HI R3, RZ, 0x3, R2 ;  /* 0x00000003ff037819 */ /* 0x000fe40000011602 */
[----:B------:R-:W-:Y:S02]  /*0990*/  SHF.R.U32.HI R226, RZ, 0x3, R226 ;  /* 0x00000003ffe27819 */ /* 0x000fe400000116e2 */
[----:B------:R-:W-:Y:S01]  /*09a0*/  LOP3.LUT R8, R3, R2, R5, 0x1e, !PT ;  /* 0x0000000203087212 */ /* 0x000fe200078e1e05 */
[----:B------:R-:W-:Y:S01]  /*09b0*/  IMAD.SHL.U32 R2, R7, 0x40, RZ ;  /* 0x0000004007027824 */ /* 0x000fe200078e00ff */
[----:B------:R-:W-:Y:S01]  /*09c0*/  LOP3.LUT R226, R4, 0x38, R226, 0x78, !PT ;  /* 0x0000003804e27812 */ /* 0x000fe200078e78e2 */
[----:B------:R-:W-:Y:S01]  /*09d0*/  IMAD.SHL.U32 R4, R16, 0x2, RZ ;  /* 0x0000000210047824 */ /* 0x000fe200078e00ff */
[----:B------:R-:W-:-:S02]  /*09e0*/  IADD3 R236, R232, 0x14000, R229 ;  /* 0x00014000e8ec7810 */ /* 0x000fc40007ffe0e5 */
[----:B------:R-:W-:Y:S01]  /*09f0*/  LOP3.LUT R2, R2, 0x1c0, RZ, 0xc0, !PT ;  /* 0x000001c002027812 */ /* 0x000fe200078ec0ff */
[----:B------:R-:W-:Y:S01]  /*0a00*/  IMAD R3, R6, 0x200, R4 ;  /* 0x0000020006037824 */ /* 0x000fe200078e0204 */
[----:B------:R-:W-:Y:S01]  /*0a10*/  LEA R233, R233, 0x14000, 0x1 ;  /* 0x00014000e9e97811 */ /* 0x000fe200078e08ff */
[----:B------:R-:W-:Y:S01]  /*0a20*/  IMAD.IADD R8, R4, 0x1, R8 ;  /* 0x0000000104087824 */ /* 0x000fe200078e0208 */
[----:B------:R-:W-:Y:S01]  /*0a30*/  SEL R227, R227, 0xffffffc0, !P4 ;  /* 0xffffffc0e3e37807 */ /* 0x000fe20006000000 */
[----:B------:R-:W-:Y:S01]  /*0a40*/  IMAD.IADD R9, R3, 0x1, R9 ;  /* 0x0000000103097824 */ /* 0x000fe200078e0209 */
[----:B------:R-:W-:Y:S01]  /*0a50*/  SHF.R.U32.HI R3, RZ, 0x3, R2 ;  /* 0x00000003ff037819 */ /* 0x000fe20000011602 */
[----:B------:R-:W-:Y:S01]  /*0a60*/  IMAD R4, R10, 0x1000, R225 ;  /* 0x000010000a047824 */ /* 0x000fe200078e02e1 */
[----:B------:R-:W-:Y:S01]  /*0a70*/  IADD3 R234, R233, 0x20, RZ ;  /* 0x00000020e9ea7810 */ /* 0x000fe20007ffe0ff */
[----:B------:R-:W-:Y:S01]  /*0a80*/  IMAD.SHL.U32 R9, R9, 0x2, RZ ;  /* 0x0000000209097824 */ /* 0x000fe200078e00ff */
[----:B------:R-:W-:-:S02]  /*0a90*/  LOP3.LUT R7, R3, R2, R12, 0x1e, !PT ;  /* 0x0000000203077212 */ /* 0x000fc400078e1e0c */
[C---:B------:R-:W-:Y:S02]  /*0aa0*/  LOP3.LUT R5, R3.reuse, R2, R5, 0x1e, !PT ;  /* 0x0000000203057212 */ /* 0x040fe400078e1e05 */
[----:B------:R-:W-:Y:S02]  /*0ab0*/  LOP3.LUT R3, R3, R15, R2, 0x1e, !PT ;  /* 0x0000000f03037212 */ /* 0x000fe400078e1e02 */
[----:B------:R-:W-:Y:S01]  /*0ac0*/  SHF.R.S32.HI R2, RZ, 0x2, R17 ;  /* 0x00000002ff027819 */ /* 0x000fe20000011411 */
[----:B------:R-:W-:Y:S01]  /*0ad0*/  IMAD.IADD R4, R4, 0x1, R5 ;  /* 0x0000000104047824 */ /* 0x000fe200078e0205 */
[----:B------:R-:W-:-:S03]  /*0ae0*/  @P6 IADD3 R234, R233, -0x20, RZ ;  /* 0xffffffe0e9ea6810 */ /* 0x000fc60007ffe0ff */
[----:B------:R-:W-:Y:S01]  /*0af0*/  IMAD R5, R6, 0x10, R2 ;  /* 0x0000001006057824 */ /* 0x000fe200078e0202 */
[----:B------:R-:W-:Y:S01]  /*0b00*/  IADD3 R235, R234, 0x800, RZ ;  /* 0x00000800eaeb7810 */ /* 0x000fe20007ffe0ff */
[----:B------:R-:W-:Y:S01]  /*0b10*/  IMAD R2, R6, 0x400, R225 ;  /* 0x0000040006027824 */ /* 0x000fe200078e02e1 */
[----:B------:R-:W-:Y:S01]  /*0b20*/  LOP3.LUT R225, R3, R225, RZ, 0xfc, !PT ;  /* 0x000000e103e17212 */ /* 0x000fe200078efcff */
[----:B------:R-:W-:Y:S01]  /*0b30*/  IMAD.MOV.U32 R3, RZ, RZ, 0x20 ;  /* 0x00000020ff037424 */ /* 0x000fe200078e00ff */
[----:B------:R1:W-:Y:S01]  /*0b40*/  STL [R1+0x1c], R5 ;  /* 0x00001c0501007387 */ /* 0x0003e20000100800 */
[----:B------:R-:W-:Y:S01]  /*0b50*/  IMAD.IADD R2, R2, 0x1, R7 ;  /* 0x0000000102027824 */ /* 0x000fe200078e0207 */
[----:B------:R-:W-:Y:S02]  /*0b60*/  LEA R225, R225, 0x10000, 0x1 ;  /* 0x00010000e1e17811 */ /* 0x000fe400078e08ff */
        /* <DEDUP_REMOVED lines=9> */
[----:B------:R2:W-:Y:S01]  /*0c00*/  STL [R1+0x14], R0 ;  /* 0x0000140001007387 */ /* 0x0005e20000100800 */
[----:B------:R-:W-:-:S02]  /*0c10*/  IMAD.IADD R228, R2, 0x1, R227 ;  /* 0x0000000102e47824 */ /* 0x000fc400078e02e3 */
[----:B------:R-:W-:Y:S01]  /*0c20*/  IMAD.IADD R232, R232, 0x1, R230 ;  /* 0x00000001e8e87824 */ /* 0x000fe200078e02e6 */
[----:B------:R-:W-:Y:S01]  /*0c30*/  STL [R1+0x4], R9 ;  /* 0x0000040901007387 */ /* 0x000fe20000100800 */
[----:B------:R-:W-:Y:S02]  /*0c40*/  IMAD.SHL.U32 R226, R226, 0x2, RZ ;  /* 0x00000002e2e27824 */ /* 0x000fe400078e00ff */
[----:B------:R-:W-:Y:S02]  /*0c50*/  IMAD.IADD R227, R3, 0x1, R227 ;  /* 0x0000000103e37824 */ /* 0x000fe400078e02e3 */
[----:B-1----:R-:W-:-:S05]  /*0c60*/  IMAD.MOV.U32 R5, RZ, RZ, 0x1c0 ;  /* 0x000001c0ff057424 */ /* 0x002fca00078e00ff */
[----:B------:R-:W-:-:S05]  /*0c70*/  SEL R5, R5, 0x240, !P1 ;  /* 0x0000024005057807 */ /* 0x000fca0004800000 */
[----:B------:R-:W-:-:S05]  /*0c80*/  IMAD.IADD R6, R9, 0x1, R5 ;  /* 0x0000000109067824 */ /* 0x000fca00078e0205 */
[----:B------:R-:W-:Y:S01]  /*0c90*/  STL [R1+0x10], R6 ;  /* 0x0000100601007387 */ /* 0x000fe20000100800 */
[C---:B--2---:R-:W-:Y:S02]  /*0ca0*/  IADD3 R0, R9.reuse, 0x10, RZ ;  /* 0x0000001009007810 */ /* 0x044fe40007ffe0ff */
[----:B------:R-:W-:-:S05]  /*0cb0*/  @P2 IADD3 R0, R9, -0x10, RZ ;  /* 0xfffffff009002810 */ /* 0x000fca0007ffe0ff */
[----:B------:R1:W-:Y:S02]  /*0cc0*/  STL [R1+0x8], R0 ;  /* 0x0000080001007387 */ /* 0x0003e40000100800 */
[----:B-1----:R-:W-:-:S05]  /*0cd0*/  IMAD.IADD R0, R5, 0x1, R0 ;  /* 0x0000000105007824 */ /* 0x002fca00078e0200 */
[----:B------:R1:W-:Y:S02]  /*0ce0*/  STL [R1+0xc], R0 ;  /* 0x00000c0001007387 */ /* 0x0003e40000100800 */
[----:B-1--4-:R-:W-:Y:S02]  /*0cf0*/  IMAD.SHL.U32 R0, R4, 0x2, RZ ;  /* 0x0000000204007824 */ /* 0x012fe400078e00ff */
.L_x_141:
[----:B------:R-:W-:Y:S02]  /*0d00*/  ULDC.64 UR6, c[0x0][0x240] ;  /* 0x0000900000067ab9 */ /* 0x000fe40000000a00 */
[----:B------:R-:W-:Y:S02]  /*0d10*/  UISETP.NE.U32.AND UP1, UPT, URZ, UR6, UPT ;  /* 0x000000063f00728c */ /* 0x000fe4000bf25070 */
[----:B------:R-:W-:Y:S02]  /*0d20*/  USHF.L.U32 UR13, UR32, 0x2, URZ ;  /* 0x00000002200d7899 */ /* 0x000fe4000800063f */
[----:B------:R-:W-:Y:S02]  /*0d30*/  USHF.R.S32.HI UR39, URZ, 0x1f, UR32 ;  /* 0x0000001f3f277899 */ /* 0x000fe40008011420 */
[----:B------:R-:W-:-:S02]  /*0d40*/  UISETP.NE.AND.EX UP1, UPT, URZ, UR7, UPT, UP1 ;  /* 0x000000073f00728c */ /* 0x000fc4000bf25310 */
[----:B------:R-:W-:Y:S02]  /*0d50*/  USHF.L.U64.HI UR12, UR32, 0x2, UR39 ;  /* 0x00000002200c7899 */ /* 0x000fe40008010227 */
[----:B------:R-:W-:Y:S02]  /*0d60*/  UIADD3 UR6, UP0, UR13, UR6, URZ ;  /* 0x000000060d067290 */ /* 0x000fe4000ff1e03f */
[----:B------:R-:W-:Y:S01]  /*0d70*/  PLOP3.LUT P0, PT, PT, PT, UP1, 0x80, 0x0 ;  /* 0x000000000000781c */ /* 0x000fe20003f0f018 */
[----:B------:R-:W-:Y:S02]  /*0d80*/  ULDC.64 UR10, c[0x0][0x250] ;  /* 0x00009400000a7ab9 */ /* 0x000fe40000000a00 */
[----:B------:R-:W-:Y:S01]  /*0d90*/  UIADD3.X UR7, UR12, UR7, URZ, UP0, !UPT ;  /* 0x000000070c077290 */ /* 0x000fe200087fe43f */
[----:B-12---:R-:W-:Y:S01]  /*0da0*/  IMAD.U32 R4, RZ, RZ, UR6 ;  /* 0x00000006ff047e24 */ /* 0x006fe2000f8e00ff */
[----:B------:R-:W-:Y:S02]  /*0db0*/  UISETP.NE.U32.AND UP3, UPT, URZ, UR10, UPT ;  /* 0x0000000a3f00728c */ /* 0x000fe4000bf65070 */
[----:B------:R-:W-:-:S02]  /*0dc0*/  ULDC.U8 UR14, c[0x0][0x312] ;  /* 0x0000c480000e7ab9 */ /* 0x000fc40000000000 */
        /* <DEDUP_REMOVED lines=40> */
.L_x_109:
        /* <DEDUP_REMOVED lines=39> */
[----:B------:R-:W-:-:S02]  /*12c0*/  UIADD3 UR21, UR11, UR19, URZ ;  /* 0x000000130b157290 */ /* 0x000fc4000fffe03f */
[----:B------:R-:W-:Y:S02]  /*12d0*/  UIADD3 UR19, UR12, -0x40, URZ ;  /* 0xffffffc00c137890 */ /* 0x000fe4000fffe03f */
        /* <DEDUP_REMOVED lines=18> */
.L_x_111:
        /* <DEDUP_REMOVED lines=19> */
.L_x_112:
[----:B------:R-:W-:Y:S01]  /*1530*/  IABS R8, c[0x0][0x1c8] ;  /* 0x0000720000087a13 */ /* 0x000fe20000000000 */
[----:B------:R-:W-:Y:S01]  /*1540*/  ULDC.64 UR8, c[0x0][0x370] ;  /* 0x0000dc0000087ab9 */ /* 0x000fe20000000a00 */
[----:B--2---:R-:W-:Y:S01]  /*1550*/  IABS R7, UR34 ;  /* 0x0000002200077c13 */ /* 0x004fe20008000000 */
[----:B------:R-:W-:Y:S01]  /*1560*/  @UP2 UIMAD.WIDE.U32 UR6, UR16, UR8, URZ ;  /* 0x00000008100622a5 */ /* 0x000fe2000f8e003f */
[----:B------:R-:W1:Y:S01]  /*1570*/  I2F.RP R4, R8 ;  /* 0x0000000800047306 */ /* 0x000e620000209400 */
[----:B------:R-:W-:Y:S01]  /*1580*/  ULDC UR10, c[0x0][0x224] ;  /* 0x00008900000a7ab9 */ /* 0x000fe20000000800 */
[----:B------:R-:W-:Y:S01]  /*1590*/  ISETP.LE.AND P1, PT, RZ, UR55, PT ;  /* 0x00000037ff007c0c */ /* 0x000fe2000bf23270 */
        /* <DEDUP_REMOVED lines=62> */
.L_x_113:
[----:B------:R-:W-:Y:S02]  /*1980*/  UMOV UR8, UR49 ;  /* 0x0000003100087c82 */ /* 0x000fe40008000000 */
.L_x_114:
[----:B------:R-:W-:Y:S01]  /*1990*/  UIADD3 UR6, UP4, UP3, UR6, UR44, UR46 ;  /* 0x0000002c06067290 */ /* 0x000fe2000fb9e02e */
[----:B------:R-:W1:Y:S01]  /*19a0*/  S2R R30, SR_TID.X ;  /* 0x00000000001e7919 */ /* 0x000e620000002100 */
[--C-:B------:R-:W-:Y:S01]  /*19b0*/  SHF.R.S32.HI R33, RZ, 0x1f, R245.reuse ;  /* 0x0000001fff217819 */ /* 0x100fe200000114f5 */
[----:B------:R-:W-:Y:S01]  /*19c0*/  IMAD.U32 R7, RZ, RZ, UR19 ;  /* 0x00000013ff077e24 */ /* 0x000fe2000f8e00ff */
[----:B------:R-:W-:Y:S01]  /*19d0*/  UIADD3 UR28, UP2, UP1, UR12, UR6, UR14 ;  /* 0x000000060c1c7290 */ /* 0x000fe2000f95e00e */
[----:B------:R-:W2:Y:S01]  /*19e0*/  S2R R34, SR_TID.X ;  /* 0x0000000000227919 */ /* 0x000ea20000002100 */
[----:B------:R-:W-:Y:S01]  /*19f0*/  UIADD3.X UR6, UR9, UR47, UR52, UP4, UP3 ;  /* 0x0000002f09067290 */ /* 0x000fe2000a7e6434 */
[----:B------:R-:W-:Y:S01]  /*1a00*/  IMAD.MOV.U32 R32, RZ, RZ, R245 ;  /* 0x000000ffff207224 */ /* 0x000fe200078e00f5 */
[C---:B------:R-:W-:Y:S01]  /*1a10*/  IADD3 R13, R245.reuse, 0x40, RZ ;  /* 0x00000040f50d7810 */ /* 0x040fe20007ffe0ff */
[----:B------:R-:W3:Y:S01]  /*1a20*/  S2R R35, SR_TID.X ;  /* 0x0000000000237919 */ /* 0x000ee20000002100 */
[----:B------:R-:W-:Y:S01]  /*1a30*/  UIADD3.X UR20, UR10, UR6, UR11, UP2, UP1 ;  /* 0x000000060a147290 */ /* 0x000fe200097e240b */
[----:B------:R-:W-:Y:S01]  /*1a40*/  ISETP.GE.AND P3, PT, R245, c[0x0][0x220], PT ;  /* 0x00008800f5007a0c */ /* 0x000fe20003f66270 */
[----:B------:R-:W-:Y:S01]  /*1a50*/  IMAD.U32 R11, RZ, RZ, UR34 ;  /* 0x00000022ff0b7e24 */ /* 0x000fe2000f8e00ff */
[----:B------:R-:W-:Y:S01]  /*1a60*/  ULDC.64 UR6, c[0x0][0x1a8] ;  /* 0x00006a0000067ab9 */ /* 0x000fe20000000a00 */
[----:B------:R-:W-:Y:S01]  /*1a70*/  ISETP.GE.AND P5, PT, R13, c[0x0][0x220], PT ;  /* 0x000088000d007a0c */ /* 0x000fe20003fa6270 */
[----:B------:R-:W-:Y:S01]  /*1a80*/  UIMAD UR6, UR56, UR6, URZ ;  /* 0x00000006380672a4 */ /* 0x000fe2000f8e023f */
[----:B------:R-:W-:Y:S01]  /*1a90*/  IMAD.U32 R16, RZ, RZ, UR34 ;  /* 0x00000022ff107e24 */ /* 0x000fe2000f8e00ff */
[----:B------:R-:W-:Y:S01]  /*1aa0*/  ULDC.64 UR10, c[0x0][0x3c8] ;  /* 0x0000f200000a7ab9 */ /* 0x000fe20000000a00 */
[----:B------:R-:W-:Y:S01]  /*1ab0*/  BSSY B1, `(.L_x_110) ;  /* 0x00005f3000017945 */ /* 0x000fe20003800000 */
[----:B------:R-:W-:-:S03]  /*1ac0*/  UIMAD UR14, UR34, UR7, UR6 ;  /* 0x00000007220e72a4 */ /* 0x000fc6000f8e0206 */
[----:B------:R-:W-:Y:S02]  /*1ad0*/  ULDC.64 UR6, c[0x0][0x370] ;  /* 0x0000dc0000067ab9 */ /* 0x000fe40000000a00 */
[----:B------:R-:W-:Y:S01]  /*1ae0*/  UIMAD UR6, UR31, UR6, URZ ;  /* 0x000000061f0672a4 */ /* 0x000fe2000f8e023f */
[----:B-1----:R-:W-:-:S03]  /*1af0*/  SHF.R.S32.HI R31, RZ, 0x1f, R30 ;  /* 0x0000001fff1f7819 */ /* 0x002fc6000001141e */
[----:B------:R-:W-:Y:S01]  /*1b00*/  UIMAD UR16, UR19, UR7, UR6 ;  /* 0x00000007131072a4 */ /* 0x000fe2000f8e0206 */
[----:B------:R-:W-:Y:S02]  /*1b10*/  LEA.HI R4, R31, R30, RZ, 0x5 ;  /* 0x0000001e1f047211 */ /* 0x000fe400078f28ff */
[----:B------:R-:W-:Y:S01]  /*1b20*/  ULDC.64 UR6, c[0x0][0x378] ;  /* 0x0000de0000067ab9 */ /* 0x000fe20000000a00 */
[----:B--2---:R-:W-:Y:S01]  /*1b30*/  SHF.R.S32.HI R34, RZ, 0x1f, R34 ;  /* 0x0000001fff227819 */ /* 0x004fe20000011422 */
[----:B------:R-:W-:Y:S01]  /*1b40*/  UIMAD UR6, UR56, UR6, URZ ;  /* 0x00000006380672a4 */ /* 0x000fe2000f8e023f */
[----:B------:R-:W-:Y:S02]  /*1b50*/  LOP3.LUT R6, R4, 0xffffffe0, RZ, 0xc0, !PT ;  /* 0xffffffe004067812 */ /* 0x000fe400078ec0ff */
[----:B---3--:R-:W-:Y:S01]  /*1b60*/  LEA.HI R34, R34, R35, RZ, 0x3 ;  /* 0x0000002322227211 */ /* 0x008fe200078f18ff */
[----:B------:R-:W-:Y:S01]  /*1b70*/  UIMAD UR12, UR34, UR7, UR6 ;  /* 0x00000007220c72a4 */ /* 0x000fe2000f8e0206 */
[----:B------:R-:W-:Y:S01]  /*1b80*/  SHF.R.S32.HI R4, RZ, 0x5, R4 ;  /* 0x00000005ff047819 */ /* 0x000fe20000011404 */
[----:B------:R-:W-:Y:S01]  /*1b90*/  UIADD3 UR6, UR19, UR8, URZ ;  /* 0x0000000813067290 */ /* 0x000fe2000fffe03f */
[----:B------:R-:W-:Y:S01]  /*1ba0*/  IMAD.IADD R6, R30, 0x1, -R6 ;  /* 0x000000011e067824 */ /* 0x000fe200078e0a06 */
[----:B------:R-:W-:Y:S01]  /*1bb0*/  SHF.R.S32.HI R34, RZ, 0x3, R34 ;  /* 0x00000003ff227819 */ /* 0x000fe20000011422 */
[----:B------:R-:W-:-:S02]  /*1bc0*/  ULDC.64 UR8, c[0x0][0x200] ;  /* 0x0000800000087ab9 */ /* 0x000fc40000000a00 */
[----:B------:R-:W-:Y:S01]  /*1bd0*/  UIMAD.WIDE UR6, UR6, UR60, UR10 ;  /* 0x0000003c060672a5 */ /* 0x000fe2000f8e020a */
[----:B------:R-:W-:Y:S01]  /*1be0*/  IMAD R6, R4, UR45, R6 ;  /* 0x0000002d04067c24 */ /* 0x000fe2000f8e0206 */
[----:B------:R-:W-:Y:S02]  /*1bf0*/  IADD3 R19, P0, R34, UR19, RZ ;  /* 0x0000001322137c10 */ /* 0x000fe4000ff1e0ff */
[----:B------:R-:W-:Y:S02]  /*1c00*/  SHF.R.S32.HI R29, RZ, 0x1f, R34 ;  /* 0x0000001fff1d7819 */ /* 0x000fe40000011422 */
[----:B------:R-:W-:Y:S01]  /*1c10*/  IADD3 R4, P1, R245, UR15, RZ ;  /* 0x0000000ff5047c10 */ /* 0x000fe2000ff3e0ff */
[----:B------:R-:W-:Y:S01]  /*1c20*/  UMOV UR11, UR6 ;  /* 0x00000006000b7c82 */ /* 0x000fe20008000000 */
[----:B------:R-:W-:Y:S01]  /*1c30*/  IADD3.X R23, R29, UR31, RZ, P0, !PT ;  /* 0x0000001f1d177c10 */ /* 0x000fe200087fe4ff */
[----:B------:R-:W-:Y:S01]  /*1c40*/  UIADD3 UR6, UR19, UR13, URZ ;  /* 0x0000000d13067290 */ /* 0x000fe2000fffe03f */
[----:B------:R-:W-:Y:S01]  /*1c50*/  IADD3.X R5, R33, UR18, RZ, P1, !PT ;  /* 0x0000001221057c10 */ /* 0x000fe20008ffe4ff */
[----:B------:R-:W-:Y:S01]  /*1c60*/  UMOV UR10, UR7 ;  /* 0x00000007000a7c82 */ /* 0x000fe20008000000 */
[C---:B------:R-:W-:Y:S01]  /*1c70*/  IADD3 R10, P0, R6.reuse, UR28, RZ ;  /* 0x0000001c060a7c10 */ /* 0x040fe2000ff1e0ff */
[----:B------:R-:W-:Y:S01]  /*1c80*/  UIMAD.WIDE UR6, UR6, UR60, UR8 ;  /* 0x0000003c060672a5 */ /* 0x000fe2000f8e0208 */
[----:B------:R-:W-:Y:S01]  /*1c90*/  IMAD R8, R23, c[0x0][0x190], RZ ;  /* 0x0000640017087a24 */ /* 0x000fe200078e02ff */
[----:B------:R-:W-:Y:S01]  /*1ca0*/  ULDC UR13, c[0x0][0x2e8] ;  /* 0x0000ba00000d7ab9 */ /* 0x000fe20000000800 */
[----:B------:R-:W-:Y:S01]  /*1cb0*/  IMAD.WIDE.U32 R4, R7, c[0x0][0x370], R4 ;  /* 0x0000dc0007047a25 */ /* 0x000fe200078e0004 */
[----:B------:R-:W-:-:S03]  /*1cc0*/  LEA.HI.X.SX32 R12, R6, UR20, 0x1, P0 ;  /* 0x00000014060c7c11 */ /* 0x000fc600080f0eff */
[----:B------:R-:W-:Y:S01]  /*1cd0*/  UMOV UR9, UR6 ;  /* 0x0000000600097c82 */ /* 0x000fe20008000000 */
[----:B------:R-:W-:Y:S01]  /*1ce0*/  IMAD.WIDE.U32 R6, R19, c[0x0][0x190], R32 ;  /* 0x0000640013067a25 */ /* 0x000fe200078e0020 */
[----:B------:R-:W-:Y:S01]  /*1cf0*/  UIADD3 UR6, -UR17, UR25, UR23 ;  /* 0x0000001911067290 */ /* 0x000fe2000fffe117 */
[----:B------:R-:W-:Y:S01]  /*1d00*/  IADD3 R5, R5, UR16, RZ ;  /* 0x0000001005057c10 */ /* 0x000fe2000fffe0ff */
[----:B------:R-:W-:Y:S01]  /*1d10*/  UMOV UR8, UR7 ;  /* 0x0000000700087c82 */ /* 0x000fe20008000000 */
[----:B------:R-:W-:Y:S01]  /*1d20*/  IMAD R27, R19, c[0x0][0x194], R8 ;  /* 0x00006500131b7a24 */ /* 0x000fe200078e0208 */
[----:B------:R-:W-:Y:S01]  /*1d30*/  UIADD3 UR6, UR6, -UR13, URZ ;  /* 0x8000000d06067290 */ /* 0x000fe2000fffe03f */
[----:B------:R-:W-:Y:S01]  /*1d40*/  IADD3 R8, P0, R6, UR29, RZ ;  /* 0x0000001d06087c10 */ /* 0x000fe2000ff1e0ff */
[----:B------:R-:W-:Y:S01]  /*1d50*/  IMAD.WIDE.U32 R4, R11, c[0x0][0x378], R4 ;  /* 0x0000de000b047a25 */ /* 0x000fe200078e0004 */
[----:B------:R-:W-:Y:S01]  /*1d60*/  SEL R6, RZ, 0xffffffff, P5 ;  /* 0xffffffffff067807 */ /* 0x000fe20002800000 */
[----:B------:R-:W-:Y:S01]  /*1d70*/  USHF.R.S32.HI UR13, URZ, 0x1f, UR6 ;  /* 0x0000001f3f0d7899 */ /* 0x000fe20008011406 */
[----:B------:R-:W-:Y:S01]  /*1d80*/  IADD3.X R9, R7, UR21, R27, P0, !PT ;  /* 0x0000001507097c10 */ /* 0x000fe200087fe41b */
[----:B------:R-:W-:Y:S01]  /*1d90*/  UIADD3 UR7, UR35, -0x1, URZ ;  /* 0xffffffff23077890 */ /* 0x000fe2000fffe03f */
[----:B------:R-:W-:Y:S01]  /*1da0*/  SEL R7, RZ, 0x1, P3 ;  /* 0x00000001ff077807 */ /* 0x000fe20001800000 */
[----:B------:R-:W-:Y:S01]  /*1db0*/  ULEA.HI UR13, UR13, UR6, URZ, 0x6 ;  /* 0x000000060d0d7291 */ /* 0x000fe2000f8f303f */
[----:B------:R-:W-:Y:S01]  /*1dc0*/  IMAD.SHL.U32 R6, R6, 0x2, RZ ;  /* 0x0000000206067824 */ /* 0x000fe200078e00ff */
[----:B------:R-:W-:Y:S01]  /*1dd0*/  LEA R238, P0, R10, c[0x0][0x350], 0x2 ;  /* 0x0000d4000aee7a11 */ /* 0x000fe200078010ff */
[----:B------:R-:W-:Y:S01]  /*1de0*/  IMAD.WIDE.U32 R16, R16, c[0x0][0x1a8], R8 ;  /* 0x00006a0010107a25 */ /* 0x000fe200078e0008 */
[----:B------:R-:W-:Y:S01]  /*1df0*/  USHF.R.S32.HI UR13, URZ, 0x6, UR13 ;  /* 0x000000063f0d7899 */ /* 0x000fe2000801140d */
[----:B------:R-:W-:-:S02]  /*1e00*/  IADD3 R9, R245, 0x80, RZ ;  /* 0x00000080f5097810 */ /* 0x000fc40007ffe0ff */
[----:B------:R-:W-:Y:S01]  /*1e10*/  LOP3.LUT R11, R6, 0x2, R7, 0xe2, !PT ;  /* 0x00000002060b7812 */ /* 0x000fe200078ee207 */
[----:B------:R-:W-:Y:S01]  /*1e20*/  UISETP.LT.AND UP1, UPT, URZ, UR13, UPT ;  /* 0x0000000d3f00728c */ /* 0x000fe2000bf21270 */
[----:B------:R-:W-:Y:S01]  /*1e30*/  IADD3 R7, R5, UR12, RZ ;  /* 0x0000000c05077c10 */ /* 0x000fe2000fffe0ff */
[----:B------:R-:W-:Y:S01]  /*1e40*/  IMAD.MOV.U32 R6, RZ, RZ, R4 ;  /* 0x000000ffff067224 */ /* 0x000fe200078e0004 */
[----:B------:R-:W-:Y:S01]  /*1e50*/  LEA.HI.X R239, R10, c[0x0][0x354], R12, 0x2, P0 ;  /* 0x0000d5000aef7a11 */ /* 0x000fe200000f140c */
[----:B------:R-:W-:Y:S01]  /*1e60*/  USEL UR13, URZ, UR13, !UP1 ;  /* 0x0000000d3f0d7287 */ /* 0x000fe2000c800000 */
[----:B------:R-:W-:Y:S01]  /*1e70*/  IMAD R4, R29, c[0x0][0x370], RZ ;  /* 0x0000dc001d047a24 */ /* 0x000fe200078e02ff */
[----:B------:R-:W-:Y:S01]  /*1e80*/  IADD3 R10, R245, 0xc0, RZ ;  /* 0x000000c0f50a7810 */ /* 0x000fe20007ffe0ff */
[----:B------:R-:W-:Y:S01]  /*1e90*/  IMAD.WIDE.U32 R6, R34, c[0x0][0x370], R6 ;  /* 0x0000dc0022067a25 */ /* 0x000fe200078e0006 */
[----:B------:R-:W-:Y:S01]  /*1ea0*/  UISETP.GT.AND UP1, UPT, UR35, UR13, UPT ;  /* 0x0000000d2300728c */ /* 0x000fe2000bf24270 */
[----:B------:R-:W-:-:S02]  /*1eb0*/  ISETP.GE.AND P4, PT, R9, c[0x0][0x220], PT ;  /* 0x0000880009007a0c */ /* 0x000fc40003f86270 */
[----:B------:R-:W-:Y:S01]  /*1ec0*/  IMAD R8, R34, c[0x0][0x374], R4 ;  /* 0x0000dd0022087a24 */ /* 0x000fe200078e0204 */
[----:B------:R-:W-:Y:S02]  /*1ed0*/  ISETP.GE.AND P6, PT, R10, c[0x0][0x220], PT ;  /* 0x000088000a007a0c */ /* 0x000fe40003fc6270 */
[----:B------:R-:W-:Y:S01]  /*1ee0*/  PLOP3.LUT P2, PT, PT, PT, UP1, 0x80, 0x0 ;  /* 0x000000000000781c */ /* 0x000fe20003f4f018 */
[----:B------:R-:W-:Y:S01]  /*1ef0*/  IMAD.IADD R21, R7, 0x1, R8 ;  /* 0x0000000107157824 */ /* 0x000fe200078e0208 */
[----:B------:R-:W-:Y:S02]  /*1f00*/  SEL R5, RZ, 0x4, P4 ;  /* 0x00000004ff057807 */ /* 0x000fe40002000000 */
[----:B------:R-:W-:Y:S02]  /*1f10*/  SEL R4, RZ, 0x8, P6 ;  /* 0x00000008ff047807 */ /* 0x000fe40003000000 */
[----:B------:R-:W-:Y:S02]  /*1f20*/  LEA R241, P1, R16, c[0x0][0x160], 0x1 ;  /* 0x0000580010f17a11 */ /* 0x000fe400078208ff */
[----:B------:R-:W-:-:S02]  /*1f30*/  LEA R242, P0, R6, c[0x0][0x330], 0x1 ;  /* 0x0000cc0006f27a11 */ /* 0x000fc400078008ff */
[----:B------:R-:W-:Y:S02]  /*1f40*/  IADD3 R26, R17, UR14, RZ ;  /* 0x0000000e111a7c10 */ /* 0x000fe4000fffe0ff */
[----:B------:R-:W-:Y:S02]  /*1f50*/  LOP3.LUT R20, R4, R11, R5, 0xfe, !PT ;  /* 0x0000000b04147212 */ /* 0x000fe400078efe05 */
[----:B------:R-:W-:Y:S02]  /*1f60*/  LEA.HI.X R243, R16, c[0x0][0x164], R26, 0x1, P1 ;  /* 0x0000590010f37a11 */ /* 0x000fe400008f0c1a */
[----:B------:R-:W-:Y:S01]  /*1f70*/  LEA.HI.X R244, R6, c[0x0][0x334], R21, 0x1, P0 ;  /* 0x0000cd0006f47a11 */ /* 0x000fe200000f0c15 */
[----:B------:R-:W-:Y:S05]  /*1f80*/  @P2 BRA `(.L_x_115) ;  /* 0x000005c000002947 */ /* 0x000fea0003800000 */
[----:B------:R-:W-:Y:S01]  /*1f90*/  PLOP3.LUT P0, PT, PT, PT, UP0, 0x40, 0x0 ;  /* 0x000000000000781c */ /* 0x000fe20003f0e808 */
[----:B------:R-:W-:Y:S02]  /*1fa0*/  @UP0 UIADD3 UR8, UR22, UR24, URZ ;  /* 0x0000001816080290 */ /* 0x000fe4000fffe03f */
[----:B------:R-:W-:-:S02]  /*1fb0*/  ULDC.64 UR10, c[0x0][0x3a0] ;  /* 0x0000e800000a7ab9 */ /* 0x000fc40000000a00 */
        /* <DEDUP_REMOVED lines=16> */
.L_x_116:
        /* <DEDUP_REMOVED lines=17> */
.L_x_117:
        /* <DEDUP_REMOVED lines=28> */
.L_x_119:
[----:B------:R-:W-:Y:S05]  /*2390*/  BSYNC B0 ;  /* 0x0000000000007941 */ /* 0x000fea0003800000 */
.L_x_118:
        /* <DEDUP_REMOVED lines=27> */
.L_x_115:
        /* <DEDUP_REMOVED lines=62> */
.L_x_122:
[----:B------:R-:W-:Y:S05]  /*2930*/  BSYNC B0 ;  /* 0x0000000000007941 */ /* 0x000fea0003800000 */
.L_x_121:
        /* <DEDUP_REMOVED lines=45> */
.L_x_124:
[----:B------:R-:W-:Y:S05]  /*2c10*/  BSYNC B0 ;  /* 0x0000000000007941 */ /* 0x000fea0003800000 */
.L_x_123:
        /* <DEDUP_REMOVED lines=48> */
.L_x_126:
[----:B------:R-:W-:Y:S05]  /*2f20*/  BSYNC B0 ;  /* 0x0000000000007941 */ /* 0x000fea0003800000 */
.L_x_125:
        /* <DEDUP_REMOVED lines=40> */
.L_x_128:
[----:B------:R-:W-:Y:S05]  /*31b0*/  BSYNC B0 ;  /* 0x0000000000007941 */ /* 0x000fea0003800000 */
.L_x_127:
        /* <DEDUP_REMOVED lines=41> */
.L_x_130:
[----:B------:R-:W-:Y:S05]  /*3450*/  BSYNC B0 ;  /* 0x0000000000007941 */ /* 0x000fea0003800000 */
.L_x_129:
[----:B--2---:R-:W2:Y:S01]  /*3460*/  LDL R16, [R1+0x1c] ;  /* 0x00001c0001107983 */ /* 0x004ea20000100800 */
[----:B------:R-:W-:Y:S02]  /*3470*/  IMAD.MOV.U32 R246, RZ, RZ, 0x7f800000 ;  /* 0x7f800000fff67424 */ /* 0x000fe400078e00ff */
[----:B------:R-:W-:Y:S01]  /*3480*/  IMAD.MOV.U32 R247, RZ, RZ, 0x7f800000 ;  /* 0x7f800000fff77424 */ /* 0x000fe200078e00ff */
[----:B-12-4-:R-:W-:Y:S01]  /*3490*/  SHF.R.S32.HI R4, RZ, 0x1f, R16 ;  /* 0x0000001fff047819 */ /* 0x016fe20000011410 */
[C---:B------:R-:W-:Y:S01]  /*34a0*/  IMAD.SHL.U32 R5, R16.reuse, 0x4, RZ ;  /* 0x0000000410057824 */ /* 0x040fe200078e00ff */
[C---:B------:R-:W-:Y:S02]  /*34b0*/  IADD3 R6, R16.reuse, 0x8, RZ ;  /* 0x0000000810067810 */ /* 0x040fe40007ffe0ff */
[C---:B------:R-:W-:Y:S02]  /*34c0*/  SHF.L.U64.HI R252, R16.reuse, 0x2, R4 ;  /* 0x0000000210fc7819 */ /* 0x040fe40000010204 */
[----:B------:R-:W-:Y:S01]  /*34d0*/  IADD3 R4, P0, R5, UR9, RZ ;  /* 0x0000000905047c10 */ /* 0x000fe2000ff1e0ff */
[----:B------:R1:W-:Y:S01]  /*34e0*/  STL [R1], R5 ;  /* 0x0000000501007387 */ /* 0x0003e20000100800 */
[----:B------:R-:W-:-:S02]  /*34f0*/  ISETP.GE.AND P1, PT, R16, UR6, PT ;  /* 0x0000000610007c0c */ /* 0x000fc4000bf26270 */
[----:B-1----:R-:W-:Y:S02]  /*3500*/  IADD3.X R5, R252, UR8, RZ, P0, !PT ;  /* 0x00000008fc057c10 */ /* 0x002fe400087fe4ff */
        /* <DEDUP_REMOVED lines=59> */
.L_x_132:
[----:B------:R-:W-:Y:S05]  /*38c0*/  BSYNC B0 ;  /* 0x0000000000007941 */ /* 0x000fea0003800000 */
.L_x_131:
[----:B------:R-:W0:Y:S01]  /*38d0*/  LDGDEPBAR ;  /* 0x00000000000079af */ /* 0x000e220000000000 */
[----:B------:R-:W-:Y:S02]  /*38e0*/  ULDC.64 UR18, c[0x0][0x318] ;  /* 0x0000c60000127ab9 */ /* 0x000fe40000000a00 */
[----:B------:R-:W-:Y:S02]  /*38f0*/  UISETP.NE.U32.AND UP1, UPT, URZ, UR18, UPT ;  /* 0x000000123f00728c */ /* 0x000fe4000bf25070 */
[----:B------:R-:W-:Y:S02]  /*3900*/  ULDC.64 UR20, c[0x0][0x320] ;  /* 0x0000c80000147ab9 */ /* 0x000fe40000000a00 */
[----:B------:R-:W-:-:S06]  /*3910*/  UISETP.NE.AND.EX UP1, UPT, URZ, UR19, UPT, UP1 ;  /* 0x000000133f00728c */ /* 0x000fcc000bf25310 */
[----:B------:R-:W-:-:S05]  /*3920*/  PLOP3.LUT P0, PT, PT, PT, UP1, 0x80, 0x0 ;  /* 0x000000000000781c */ /* 0x000fca0003f0f018 */
[----:B------:R-:W-:Y:S02]  /*3930*/  @UP1 UIMAD UR6, UR39, UR20, URZ ;  /* 0x00000014270612a4 */ /* 0x000fe4000f8e023f */
[----:B------:R-:W-:Y:S02]  /*3940*/  @UP1 UMOV UR14, UR34 ;  /* 0x00000022000e1c82 */ /* 0x000fe40008000000 */
[----:B------:R-:W-:Y:S01]  /*3950*/  @UP1 UMOV UR15, UR56 ;  /* 0x00000038000f1c82 */ /* 0x000fe20008000000 */
[----:B------:R-:W-:-:S04]  /*3960*/  DEPBAR.LE SB0, 0x1 ;  /* 0x000080400000791a */ /* 0x000fc80000000000 */
[----:B------:R-:W-:Y:S01]  /*3970*/  BAR.SYNC.DEFER_BLOCKING 0x0 ;  /* 0x0000000000007b1d */ /* 0x000fe20000010000 */
[----:B------:R-:W-:Y:S02]  /*3980*/  @UP1 UIMAD.WIDE.U32 UR14, UR32, UR20, UR14 ;  /* 0x00000014200e12a5 */ /* 0x000fe4000f8e000e */
[----:B------:R-:W-:Y:S02]  /*3990*/  @UP1 UIMAD UR21, UR32, UR21, UR6 ;  /* 0x00000015201512a4 */ /* 0x000fe4000f8e0206 */
[----:B------:R-:W-:Y:S02]  /*39a0*/  @UP1 ULEA UR18, UP0, UR14, UR18, 0x2 ;  /* 0x000000120e121291 */ /* 0x000fe4000f80103f */
[----:B------:R-:W-:-:S04]  /*39b0*/  @UP1 UIADD3 UR21, UR15, UR21, URZ ;  /* 0x000000150f151290 */ /* 0x000fc8000fffe03f */
[----:B------:R-:W-:Y:S01]  /*39c0*/  @UP1 ULEA.HI.X UR19, UR14, UR19, UR21, 0x2, UP0 ;  /* 0x000000130e131291 */ /* 0x000fe200080f1415 */
[----:B-1----:R-:W-:-:S05]  /*39d0*/  IMAD.U32 R4, RZ, RZ, UR18 ;  /* 0x00000012ff047e24 */ /* 0x002fca000f8e00ff */
[----:B------:R-:W-:-:S05]  /*39e0*/  IMAD.U32 R5, RZ, RZ, UR19 ;  /* 0x00000013ff057e24 */ /* 0x000fca000f8e00ff */
[----:B------:R1:W2:Y:S01]  /*39f0*/  @P0 LDG.E R7, [R4.64] ;  /* 0x0000000404070981 */ /* 0x0002a2000c1e1900 */
[----:B------:R-:W2:Y:S01]  /*3a00*/  @P0 MUFU.RCP R8, c[0x0][0x238] ;  /* 0x00008e0000080b08 */ /* 0x000ea20000001000 */
[----:B------:R-:W-:Y:S01]  /*3a10*/  IADD3 R6, R16, 0x1, RZ ;  /* 0x0000000110067810 */ /* 0x000fe20007ffe0ff */
[----:B------:R-:W-:Y:S01]  /*3a20*/  UIADD3 UR16, UR25, 0x20, UR23 ;  /* 0x0000002019107890 */ /* 0x000fe2000fffe017 */
[----:B------:R4:W3:Y:S01]  /*3a30*/  LDSM.16.M88.4 R132, [R229+0x14000] ;  /* 0x01400000e584783b */ /* 0x0008e20000000200 */
[----:B------:R-:W-:Y:S01]  /*3a40*/  CS2R R126, SRZ ;  /* 0x00000000007e7805 */ /* 0x000fe2000001ff00 */
[----:B------:R-:W-:Y:S01]  /*3a50*/  CS2R R124, SRZ ;  /* 0x00000000007c7805 */ /* 0x000fe2000001ff00 */
[----:B------:R-:W-:Y:S01]  /*3a60*/  CS2R R130, SRZ ;  /* 0x0000000000827805 */ /* 0x000fe2000001ff00 */
[----:B------:R4:W2:Y:S01]  /*3a70*/  LDSM.16.M88.4 R136, [R230+0x14000] ;  /* 0x01400000e688783b */ /* 0x0008a20000000200 */
        /* <DEDUP_REMOVED lines=16> */
[----:B-1----:R-:W-:Y:S01]  /*3b80*/  LEA.HI R5, R31, R30, RZ, 0x7 ;  /* 0x0000001e1f057211 */ /* 0x002fe200078f38ff */
[----:B------:R-:W-:Y:S01]  /*3b90*/  IMAD.U32 R4, RZ, RZ, UR25 ;  /* 0x00000019ff047e24 */ /* 0x000fe2000f8e00ff */
[----:B------:R-:W-:Y:S01]  /*3ba0*/  CS2R R100, SRZ ;  /* 0x0000000000647805 */ /* 0x000fe2000001ff00 */
[----:B------:R4:W1:Y:S01]  /*3bb0*/  LDSM.16.M88.4 R156, [R231+0x15000] ;  /* 0x01500000e79c783b */ /* 0x0008620000000200 */
[----:B------:R-:W-:Y:S01]  /*3bc0*/  SHF.R.S32.HI R5, RZ, 0x7, R5 ;  /* 0x00000007ff057819 */ /* 0x000fe20000011405 */
[----:B------:R-:W-:Y:S01]  /*3bd0*/  IMAD.SHL.U32 R30, R30, 0x2, RZ ;  /* 0x000000021e1e7824 */ /* 0x000fe200078e00ff */
[----:B------:R-:W-:Y:S01]  /*3be0*/  IADD3 R6, R6, UR17, -R4 ;  /* 0x0000001106067c10 */ /* 0x000fe2000fffe804 */
[----:B------:R4:W1:Y:S01]  /*3bf0*/  LDSM.16.M88.4 R160, [R236+0x1000] ;  /* 0x00100000eca0783b */ /* 0x0008620000000200 */
[----:B------:R-:W-:Y:S01]  /*3c00*/  CS2R R38, SRZ ;  /* 0x0000000000267805 */ /* 0x000fe2000001ff00 */
[----:B------:R-:W-:Y:S01]  /*3c10*/  IMAD.SHL.U32 R5, R5, 0x10, RZ ;  /* 0x0000001005057824 */ /* 0x000fe200078e00ff */
[----:B------:R-:W-:Y:S01]  /*3c20*/  CS2R R36, SRZ ;  /* 0x0000000000247805 */ /* 0x000fe2000001ff00 */
[----:B------:R4:W1:Y:S01]  /*3c30*/  LDSM.16.M88.4 R164, [R229+0x16000] ;  /* 0x01600000e5a4783b */ /* 0x0008620000000200 */
[----:B------:R-:W-:Y:S01]  /*3c40*/  CS2R R42, SRZ ;  /* 0x00000000002a7805 */ /* 0x000fe2000001ff00 */
[----:B------:R-:W-:Y:S01]  /*3c50*/  CS2R R40, SRZ ;  /* 0x0000000000287805 */ /* 0x000fe2000001ff00 */
[----:B------:R-:W-:Y:S01]  /*3c60*/  LOP3.LUT R5, R5, 0x6, R30, 0xf8, !PT ;  /* 0x0000000605057812 */ /* 0x000fe200078ef81e */
[----:B------:R4:W1:Y:S01]  /*3c70*/  LDSM.16.M88.4 R168, [R230+0x16000] ;  /* 0x01600000e6a8783b */ /* 0x0008620000000200 */
[----:B------:R-:W-:Y:S01]  /*3c80*/  CS2R R34, SRZ ;  /* 0x0000000000227805 */ /* 0x000fe2000001ff00 */
[----:B------:R-:W-:Y:S01]  /*3c90*/  CS2R R32, SRZ ;  /* 0x0000000000207805 */ /* 0x000fe2000001ff00 */
[----:B------:R-:W-:Y:S01]  /*3ca0*/  IADD3 R240, R5, UR23, RZ ;  /* 0x0000001705f07c10 */ /* 0x000fe2000fffe0ff */
[----:B------:R4:W1:Y:S01]  /*3cb0*/  LDSM.16.M88.4 R172, [R231+0x16000] ;  /* 0x01600000e7ac783b */ /* 0x0008620000000200 */
[----:B------:R-:W-:Y:S01]  /*3cc0*/  CS2R R30, SRZ ;  /* 0x00000000001e7805 */ /* 0x000fe2000001ff00 */
[----:B------:R-:W-:Y:S01]  /*3cd0*/  CS2R R28, SRZ ;  /* 0x00000000001c7805 */ /* 0x000fe2000001ff00 */
[C---:B------:R-:W-:Y:S01]  /*3ce0*/  IADD3 R251, R240.reuse, 0x9, RZ ;  /* 0x00000009f0fb7810 */ /* 0x040fe20007ffe0ff */
[----:B------:R4:W1:Y:S01]  /*3cf0*/  LDSM.16.M88.4 R176, [R236+0x2000] ;  /* 0x00200000ecb0783b */ /* 0x0008620000000200 */
[C---:B------:R-:W-:Y:S01]  /*3d00*/  IADD3 R250, R240.reuse, 0x8, RZ ;  /* 0x00000008f0fa7810 */ /* 0x040fe20007ffe0ff */
[----:B------:R4:W1:Y:S01]  /*3d10*/  I2F R248, R240 ;  /* 0x000000f000f87306 */ /* 0x0008620000201400 */
[----:B------:R-:W-:Y:S01]  /*3d20*/  IADD3 R249, R240, 0x1, RZ ;  /* 0x00000001f0f97810 */ /* 0x000fe20007ffe0ff */
[----:B------:R4:W1:Y:S01]  /*3d30*/  LDSM.16.M88.4 R180, [R229+0x17000] ;  /* 0x01700000e5b4783b */ /* 0x0008620000000200 */
[----:B------:R-:W-:Y:S01]  /*3d40*/  CS2R R22, SRZ ;  /* 0x0000000000167805 */ /* 0x000fe2000001ff00 */
[----:B------:R-:W-:Y:S01]  /*3d50*/  CS2R R20, SRZ ;  /* 0x0000000000147805 */ /* 0x000fe2000001ff00 */
[----:B------:R-:W-:Y:S01]  /*3d60*/  CS2R R26, SRZ ;  /* 0x00000000001a7805 */ /* 0x000fe2000001ff00 */
[----:B------:R4:W1:Y:S01]  /*3d70*/  LDSM.16.M88.4 R184, [R230+0x17000] ;  /* 0x01700000e6b8783b */ /* 0x0008620000000200 */
[----:B------:R-:W-:Y:S01]  /*3d80*/  CS2R R24, SRZ ;  /* 0x0000000000187805 */ /* 0x000fe2000001ff00 */
[----:B------:R-:W1:Y:S01]  /*3d90*/  I2F R251, R251 ;  /* 0x000000fb00fb7306 */ /* 0x000e620000201400 */
[----:B------:R-:W-:Y:S01]  /*3da0*/  CS2R R18, SRZ ;  /* 0x0000000000127805 */ /* 0x000fe2000001ff00 */
[----:B------:R4:W1:Y:S01]  /*3db0*/  LDSM.16.M88.4 R188, [R231+0x17000] ;  /* 0x01700000e7bc783b */ /* 0x0008620000000200 */
[----:B------:R-:W-:Y:S01]  /*3dc0*/  CS2R R16, SRZ ;  /* 0x0000000000107805 */ /* 0x000fe2000001ff00 */
[----:B------:R-:W-:Y:S01]  /*3dd0*/  CS2R R14, SRZ ;  /* 0x00000000000e7805 */ /* 0x000fe2000001ff00 */
[----:B------:R-:W-:Y:S01]  /*3de0*/  CS2R R12, SRZ ;  /* 0x00000000000c7805 */ /* 0x000fe2000001ff00 */
[----:B------:R4:W1:Y:S01]  /*3df0*/  LDSM.16.M88.4 R192, [R236+0x3000] ;  /* 0x00300000ecc0783b */ /* 0x0008620000000200 */
[----:B------:R-:W-:Y:S01]  /*3e00*/  UMOV UR6, URZ ;  /* 0x0000003f00067c82 */ /* 0x000fe20008000000 */
[----:B------:R-:W1:Y:S01]  /*3e10*/  I2F R250, R250 ;  /* 0x000000fa00fa7306 */ /* 0x000e620000201400 */
[----:B------:R-:W-:Y:S01]  /*3e20*/  UIADD3 UR15, UR23, 0x20, URZ ;  /* 0x00000020170f7890 */ /* 0x000fe2000fffe03f */
[----:B------:R4:W-:Y:S01]  /*3e30*/  STL [R1+0x18], R6 ;  /* 0x0000180601007387 */ /* 0x0009e20000100800 */
[----:B------:R-:W-:-:S05]  /*3e40*/  UIADD3 UR16, UR16, -UR17, URZ ;  /* 0x8000001110107290 */ /* 0x000fca000fffe03f */
[----:B------:R-:W1:Y:S01]  /*3e50*/  I2F R249, R249 ;  /* 0x000000f900f97306 */ /* 0x000e620000201400 */
[----:B--2---:R-:W-:-:S04]  /*3e60*/  @P0 FMUL.FTZ R4, R7, R8 ;  /* 0x0000000807040220 */ /* 0x004fc80000410000 */
[----:B------:R-:W2:Y:S02]  /*3e70*/  @P0 R2UR UR12, R4 ;  /* 0x00000000040c03c2 */ /* 0x000ea400000e0000 */
[----:B-1234-:R-:W-:-:S05]  /*3e80*/  @UP1 UMOV UR6, UR12 ;  /* 0x0000000c00061c82 */ /* 0x01efca0008000000 */
.L_x_135:
[----:B------:R-:W0:Y:S01]  /*3e90*/  LDGDEPBAR ;  /* 0x00000000000079af */ /* 0x000e220000000000 */
[----:B------:R-:W-:Y:S01]  /*3ea0*/  USHF.L.U32 UR12, UR7, 0x6, URZ ;  /* 0x00000006070c7899 */ /* 0x000fe2000800063f */
[----:B-----5:R-:W-:Y:S01]  /*3eb0*/  FSETP.NEU.FTZ.AND P1, PT, R246, -INF , PT ;  /* 0xff800000f600780b */ /* 0x020fe20003f3d000 */
[----:B------:R-:W-:Y:S02]  /*3ec0*/  UISETP.GT.AND UP2, UPT, UR7, UR13, UPT ;  /* 0x0000000d0700728c */ /* 0x000fe4000bf44270 */
[----:B------:R-:W2:Y:S01]  /*3ed0*/  LDL R68, [R1+0x18] ;  /* 0x0000180001447983 */ /* 0x000ea20000100800 */
[----:B------:R-:W-:Y:S04]  /*3ee0*/  UISETP.GE.AND UP0, UPT, UR12, UR16, UPT ;  /* 0x000000100c00728c */ /* 0x000fe8000bf06270 */
[----:B------:R-:W-:Y:S06]  /*3ef0*/  UISETP.LT.AND UP0, UPT, UR15, UR17, UP0 ;  /* 0x000000110f00728c */ /* 0x000fec0008701270 */
[----:B------:R-:W-:Y:S01]  /*3f00*/  PLOP3.LUT P0, PT, PT, PT, UP0, 0x80, 0x0 ;  /* 0x000000000000781c */ /* 0x000fe20003f0f008 */
[----:B------:R-:W-:Y:S04]  /*3f10*/  DEPBAR.LE SB0, 0x0 ;  /* 0x000080000000791a */ /* 0x000fe80000000000 */
[----:B------:R-:W-:Y:S06]  /*3f20*/  BAR.SYNC.DEFER_BLOCKING 0x0 ;  /* 0x0000000000007b1d */ /* 0x000fec0000010000 */
[----:B-1----:R-:W-:Y:S05]  /*3f30*/  LDSM.16.M88.4 R8, [R2] ;  /* 0x000000000208783b */ /* 0x002fea0000000200 */
[----:B------:R-:W1:Y:S05]  /*3f40*/  LDSM.16.M88.4 R44, [R229+0x10000] ;  /* 0x01000000e52c783b */ /* 0x000e6a0000000200 */
[----:B------:R-:W-:Y:S05]  /*3f50*/  LDSM.16.M88.4 R48, [R3] ;  /* 0x000000000330783b */ /* 0x000fea0000000200 */
[----:B------:R-:W3:Y:S05]  /*3f60*/  LDSM.16.M88.4 R52, [R230+0x10000] ;  /* 0x01000000e634783b */ /* 0x000eea0000000200 */
[----:B------:R-:W-:Y:S05]  /*3f70*/  LDSM.16.M88.4 R56, [R228] ;  /* 0x00000000e438783b */ /* 0x000fea0000000200 */
[----:B------:R-:W4:Y:S05]  /*3f80*/  LDSM.16.M88.4 R60, [R231+0x10000] ;  /* 0x01000000e73c783b */ /* 0x000f2a0000000200 */
[----:B------:R-:W-:Y:S01]  /*3f90*/  LDSM.16.M88.4 R64, [R232+0x10000] ;  /* 0x01000000e840783b */ /* 0x000fe20000000200 */
[C---:B-1----:R-:W-:Y:S08]  /*3fa0*/  HMMA.16816.F32.BF16 R4, R8.reuse, R44, RZ ;  /* 0x0000002c0804723c */ /* 0x042ff000000418ff */
[----:B------:R-:W-:Y:S01]  /*3fb0*/  HMMA.16816.F32.BF16 R8, R8, R46, RZ ;  /* 0x0000002e0808723c */ /* 0x000fe200000418ff */
[----:B------:R-:W1:Y:S11]  /*3fc0*/  LDSM.16.M88.4 R44, [R227] ;  /* 0x00000000e32c783b */ /* 0x000e760000000200 */
[----:B------:R-:W-:Y:S04]  /*3fd0*/  @!UPT UIADD3 URZ, URZ, URZ, URZ ;  /* 0x0000003f3f3ff290 */ /* 0x000fe8000fffe03f */
[C---:B---3--:R-:W-:Y:S08]  /*3fe0*/  HMMA.16816.F32.BF16 R4, R48.reuse, R52, R4 ;  /* 0x000000343004723c */ /* 0x048ff00000041804 */
[----:B------:R-:W-:Y:S01]  /*3ff0*/  HMMA.16816.F32.BF16 R8, R48, R54, R8 ;  /* 0x000000363008723c */ /* 0x000fe20000041808 */
[----:B------:R-:W-:Y:S05]  /*4000*/  LDSM.16.M88.4 R48, [R2+0x2000] ;  /* 0x002000000230783b */ /* 0x000fea0000000200 */
[----:B------:R-:W3:Y:S10]  /*4010*/  LDSM.16.M88.4 R52, [R229+0x11000] ;  /* 0x01100000e534783b */ /* 0x000ef40000000200 */
[C---:B----4-:R-:W-:Y:S08]  /*4020*/  HMMA.16816.F32.BF16 R4, R56.reuse, R60, R4 ;  /* 0x0000003c3804723c */ /* 0x050ff00000041804 */
[----:B------:R-:W-:Y:S01]  /*4030*/  HMMA.16816.F32.BF16 R8, R56, R62, R8 ;  /* 0x0000003e3808723c */ /* 0x000fe20000041808 */
[----:B------:R-:W-:Y:S05]  /*4040*/  LDSM.16.M88.4 R56, [R3+0x2000] ;  /* 0x002000000338783b */ /* 0x000fea0000000200 */
[----:B------:R-:W4:Y:S10]  /*4050*/  LDSM.16.M88.4 R60, [R230+0x11000] ;  /* 0x01100000e63c783b */ /* 0x000f340000000200 */
[C---:B-1----:R-:W-:Y:S08]  /*4060*/  HMMA.16816.F32.BF16 R4, R44.reuse, R64, R4 ;  /* 0x000000402c04723c */ /* 0x042ff00000041804 */
[----:B------:R-:W-:Y:S01]  /*4070*/  HMMA.16816.F32.BF16 R8, R44, R66, R8 ;  /* 0x000000422c08723c */ /* 0x000fe20000041808 */
[----:B------:R-:W-:Y:S05]  /*4080*/  LDSM.16.M88.4 R44, [R228+0x2000] ;  /* 0x00200000e42c783b */ /* 0x000fea0000000200 */
[----:B------:R-:W1:Y:S10]  /*4090*/  LDSM.16.M88.4 R64, [R231+0x11000] ;  /* 0x01100000e740783b */ /* 0x000e740000000200 */
        /* <DEDUP_REMOVED lines=36> */
[C---:B---3--:R-:W-:Y:S01]  /*42e0*/  HMMA.16816.F32.BF16 R4, R48.reuse, R52, R4 ;  /* 0x000000343004723c */ /* 0x048fe20000041804 */
[----:B------:R-:W3:Y:S07]  /*42f0*/  LDL R52, [R1] ;  /* 0x0000000001347983 */ /* 0x000eee0000100800 */
[----:B------:R-:W-:Y:S07]  /*4300*/  HMMA.16816.F32.BF16 R8, R48, R54, R8 ;  /* 0x000000363008723c */ /* 0x000fee0000041808 */
[----:B--2---:R-:W-:Y:S01]  /*4310*/  @!P0 IADD3 R50, R68, UR12, RZ ;  /* 0x0000000c44328c10 */ /* 0x004fe2000fffe0ff */
[----:B------:R-:W-:Y:S01]  /*4320*/  FMUL.FTZ R48, R246, 1.4426950216293334961 ;  /* 0x3fb8aa3bf6307820 */ /* 0x000fe20000410000 */
[----:B------:R-:W2:Y:S03]  /*4330*/  LDL R68, [R1+0x4] ;  /* 0x0000040001447983 */ /* 0x000ea60000100800 */
[----:B------:R-:W-:Y:S02]  /*4340*/  @!P0 IMNMX R49, R50, UR17, PT ;  /* 0x0000001132318c17 */ /* 0x000fe4000b800200 */
[C---:B------:R-:W-:Y:S02]  /*4350*/  @!P0 IADD3 R51, R240.reuse, 0x1, RZ ;  /* 0x00000001f0338810 */ /* 0x040fe40007ffe0ff */
[C---:B----4-:R-:W-:Y:S05]  /*4360*/  HMMA.16816.F32.BF16 R4, R56.reuse, R60, R4 ;  /* 0x0000003c3804723c */ /* 0x050fea0000041804 */
[-C--:B------:R-:W-:Y:S02]  /*4370*/  @!P0 ISETP.GE.AND P2, PT, R240, R49.reuse, PT ;  /* 0x00000031f000820c */ /* 0x080fe40003f46270 */
[----:B------:R-:W-:Y:S01]  /*4380*/  FSEL R48, R48, RZ, P1 ;  /* 0x000000ff30307208 */ /* 0x000fe20000800000 */
[----:B------:R-:W-:Y:S01]  /*4390*/  HMMA.16816.F32.BF16 R8, R56, R62, R8 ;  /* 0x0000003e3808723c */ /* 0x000fe20000041808 */
[----:B------:R-:W4:Y:S02]  /*43a0*/  LDL R63, [R1+0xc] ;  /* 0x00000c00013f7983 */ /* 0x000f240000100800 */
[-C--:B------:R-:W-:Y:S11]  /*43b0*/  @!P0 ISETP.GE.AND P1, PT, R51, R49.reuse, PT ;  /* 0x000000313300820c */ /* 0x080ff60003f26270 */
[----:B------:R-:W-:Y:S02]  /*43c0*/  @!UPT UIADD3 URZ, URZ, URZ, URZ ;  /* 0x0000003f3f3ff290 */ /* 0x000fe4000fffe03f */
[C---:B-1----:R-:W-:Y:S01]  /*43d0*/  HMMA.16816.F32.BF16 R4, R44.reuse, R64, R4 ;  /* 0x000000402c04723c */ /* 0x042fe20000041804 */
[----:B------:R-:W4:Y:S05]  /*43e0*/  LDL R65, [R1+0x10] ;  /* 0x0000100001417983 */ /* 0x000f2a0000100800 */
[----:B------:R-:W4:Y:S02]  /*43f0*/  LDL R64, [R1+0x8] ;  /* 0x0000080001407983 */ /* 0x000f240000100800 */
[----:B------:R-:W-:Y:S07]  /*4400*/  HMMA.16816.F32.BF16 R8, R44, R66, R8 ;  /* 0x000000422c08723c */ /* 0x000fee0000041808 */
[----:B------:R-:W-:Y:S05]  /*4410*/  @!P0 IADD3 R44, R50, 0x8, RZ ;  /* 0x00000008322c8810 */ /* 0x000fea0007ffe0ff */
[----:B------:R-:W-:Y:S04]  /*4420*/  @!P0 IMNMX R44, R44, UR17, PT ;  /* 0x000000112c2c8c17 */ /* 0x000fe8000b800200 */
[C---:B------:R-:W-:Y:S02]  /*4430*/  FFMA.FTZ R4, R248.reuse, UR6, R4 ;  /* 0x00000006f8047c23 */ /* 0x040fe40008010004 */
[C---:B------:R-:W-:Y:S02]  /*4440*/  FFMA.FTZ R5, R249.reuse, UR6, R5 ;  /* 0x00000006f9057c23 */ /* 0x040fe40008010005 */
[----:B------:R-:W-:Y:S01]  /*4450*/  FFMA.FTZ R6, R248, UR6, R6 ;  /* 0x00000006f8067c23 */ /* 0x000fe20008010006 */
[----:B------:R-:W-:Y:S01]  /*4460*/  @!P0 FSEL R4, R4, -INF , !P2 ;  /* 0xff80000004048808 */ /* 0x000fe20005000000 */
[----:B------:R-:W-:Y:S01]  /*4470*/  FFMA.FTZ R7, R249, UR6, R7 ;  /* 0x00000006f9077c23 */ /* 0x000fe20008010007 */
[-C--:B------:R-:W-:Y:S01]  /*4480*/  @!P0 ISETP.GE.AND P2, PT, R240, R44.reuse, PT ;  /* 0x0000002cf000820c */ /* 0x080fe20003f46270 */
[----:B------:R-:W-:Y:S01]  /*4490*/  FFMA.FTZ R9, R251, UR6, R9 ;  /* 0x00000006fb097c23 */ /* 0x000fe20008010009 */
[----:B------:R-:W-:Y:S01]  /*44a0*/  @!P0 FSEL R5, R5, -INF , !P1 ;  /* 0xff80000005058808 */ /* 0x000fe20004800000 */
[----:B------:R-:W-:Y:S01]  /*44b0*/  FFMA.FTZ R4, R4, c[0x0][0x23c], -R48 ;  /* 0x00008f0004047a23 */ /* 0x000fe20000010830 */
[----:B------:R-:W-:Y:S01]  /*44c0*/  FSETP.NEU.FTZ.AND P1, PT, R247, -INF , PT ;  /* 0xff800000f700780b */ /* 0x000fe20003f3d000 */
[----:B------:R-:W-:Y:S01]  /*44d0*/  FFMA.FTZ R8, R250, UR6, R8 ;  /* 0x00000006fa087c23 */ /* 0x000fe20008010008 */
[----:B------:R-:W-:Y:S01]  /*44e0*/  @!P0 FSEL R6, R6, -INF , !P2 ;  /* 0xff80000006068808 */ /* 0x000fe20005000000 */
[----:B------:R1:W-:Y:S01]  /*44f0*/  MUFU.EX2 R62, R4 ;  /* 0x00000004003e7308 */ /* 0x0003e20000000800 */
[----:B------:R-:W-:Y:S02]  /*4500*/  FFMA.FTZ R5, R5, c[0x0][0x23c], -R48 ;  /* 0x00008f0005057a23 */ /* 0x000fe40000010830 */
[----:B------:R-:W-:Y:S02]  /*4510*/  FFMA.FTZ R10, R250, UR6, R10 ;  /* 0x00000006fa0a7c23 */ /* 0x000fe4000801000a */
[----:B------:R-:W-:Y:S05]  /*4520*/  FFMA.FTZ R11, R251, UR6, R11 ;  /* 0x00000006fb0b7c23 */ /* 0x000fea000801000b */
[----:B------:R1:W1:Y:S02]  /*4530*/  MUFU.EX2 R60, R5 ;  /* 0x00000005003c7308 */ /* 0x0002640000000800 */
[----:B-1----:R-:W-:Y:S05]  /*4540*/  FMUL.FTZ R4, R247, 1.4426950216293334961 ;  /* 0x3fb8aa3bf7047820 */ /* 0x002fea0000410000 */
[----:B------:R-:W-:Y:S02]  /*4550*/  FSEL R4, R4, RZ, P1 ;  /* 0x000000ff04047208 */ /* 0x000fe40000800000 */
[-C--:B------:R-:W-:Y:S03]  /*4560*/  @!P0 ISETP.GE.AND P1, PT, R51, R44.reuse, PT ;  /* 0x0000002c3300820c */ /* 0x080fe60003f26270 */
[--C-:B------:R-:W-:Y:S01]  /*4570*/  FFMA.FTZ R6, R6, c[0x0][0x23c], -R4.reuse ;  /* 0x00008f0006067a23 */ /* 0x100fe20000010804 */
[----:B------:R-:W-:Y:S02]  /*4580*/  @!P0 FSEL R7, R7, -INF , !P1 ;  /* 0xff80000007078808 */ /* 0x000fe40004800000 */
[----:B------:R-:W-:Y:S01]  /*4590*/  @!P0 IADD3 R5, R240, 0x8, RZ ;  /* 0x00000008f0058810 */ /* 0x000fe20007ffe0ff */
[----:B------:R1:W-:Y:S02]  /*45a0*/  MUFU.EX2 R61, R6 ;  /* 0x00000006003d7308 */ /* 0x0003e40000000800 */
[----:B------:R-:W-:Y:S01]  /*45b0*/  FFMA.FTZ R7, R7, c[0x0][0x23c], -R4 ;  /* 0x00008f0007077a23 */ /* 0x000fe20000010804 */
[-C--:B------:R-:W-:Y:S04]  /*45c0*/  @!P0 ISETP.GE.AND P2, PT, R5, R49.reuse, PT ;  /* 0x000000310500820c */ /* 0x080fe80003f46270 */
[----:B------:R-:W-:Y:S02]  /*45d0*/  @!P0 FSEL R8, R8, -INF , !P2 ;  /* 0xff80000008088808 */ /* 0x000fe40005000000 */
[----:B------:R-:W-:Y:S01]  /*45e0*/  PLOP3.LUT P2, PT, PT, PT, UP2, 0x80, 0x0 ;  /* 0x000000000000781c */ /* 0x000fe20003f4f028 */
[----:B------:R1:W1:Y:S02]  /*45f0*/  MUFU.EX2 R59, R7 ;  /* 0x00000007003b7308 */ /* 0x0002640000000800 */
[--C-:B------:R-:W-:Y:S08]  /*4600*/  FFMA.FTZ R8, R8, c[0x0][0x23c], -R48.reuse ;  /* 0x00008f0008087a23 */ /* 0x100ff00000010830 */
[----:B------:R-:W-:Y:S01]  /*4610*/  MUFU.EX2 R58, R8 ;  /* 0x00000008003a7308 */ /* 0x000fe20000000800 */
[----:B-1----:R-:W-:Y:S04]  /*4620*/  @!P0 IADD3 R6, R240, 0x9, RZ ;  /* 0x00000009f0068810 */ /* 0x002fe80007ffe0ff */
[----:B------:R-:W-:Y:S04]  /*4630*/  @!P0 ISETP.GE.AND P1, PT, R6, R49, PT ;  /* 0x000000310600820c */ /* 0x000fe80003f26270 */
[----:B------:R-:W-:Y:S02]  /*4640*/  @!P0 FSEL R9, R9, -INF , !P1 ;  /* 0xff80000009098808 */ /* 0x000fe40004800000 */
[----:B------:R-:W-:Y:S02]  /*4650*/  @!P0 ISETP.GE.AND P1, PT, R5, R44, PT ;  /* 0x0000002c0500820c */ /* 0x000fe40003f26270 */
[----:B------:R-:W-:Y:S01]  /*4660*/  F2FP.BF16.PACK_AB R7, R60, R62 ;  /* 0x0000003e3c07723e */ /* 0x000fe200000010ff */
[----:B------:R-:W-:Y:S01]  /*4670*/  FFMA.FTZ R48, R9, c[0x0][0x23c], -R48 ;  /* 0x00008f0009307a23 */ /* 0x000fe20000010830 */
[----:B------:R-:W-:Y:S02]  /*4680*/  @!P0 FSEL R10, R10, -INF , !P1 ;  /* 0xff8000000a0a8808 */ /* 0x000fe40004800000 */
[----:B------:R-:W-:Y:S01]  /*4690*/  @!P0 ISETP.GE.AND P1, PT, R6, R44, PT ;  /* 0x0000002c0600820c */ /* 0x000fe20003f26270 */
[----:B------:R-:W1:Y:S01]  /*46a0*/  MUFU.EX2 R56, R48 ;  /* 0x0000003000387308 */ /* 0x000e620000000800 */
[----:B------:R-:W-:Y:S01]  /*46b0*/  F2FP.BF16.PACK_AB R6, R59, R61 ;  /* 0x0000003d3b06723e */ /* 0x000fe200000010ff */
[--C-:B------:R-:W-:Y:S01]  /*46c0*/  FFMA.FTZ R10, R10, c[0x0][0x23c], -R4.reuse ;  /* 0x00008f000a0a7a23 */ /* 0x100fe20000010804 */
[----:B------:R-:W-:Y:S05]  /*46d0*/  @!P0 FSEL R11, R11, -INF , !P1 ;  /* 0xff8000000b0b8808 */ /* 0x000fea0004800000 */
[----:B------:R-:W-:Y:S02]  /*46e0*/  FFMA.FTZ R4, R11, c[0x0][0x23c], -R4 ;  /* 0x00008f000b047a23 */ /* 0x000fe40000010804 */
[----:B------:R-:W-:Y:S10]  /*46f0*/  MUFU.EX2 R57, R10 ;  /* 0x0000000a00397308 */ /* 0x000ff40000000800 */
[----:B------:R-:W1:Y:S02]  /*4700*/  MUFU.EX2 R55, R4 ;  /* 0x0000000400377308 */ /* 0x000e640000000800 */
[----:B-1----:R-:W-:Y:S02]  /*4710*/  F2FP.BF16.PACK_AB R5, R56, R58 ;  /* 0x0000003a3805723e */ /* 0x002fe400000010ff */
[----:B------:R-:W-:Y:S02]  /*4720*/  F2FP.BF16.PACK_AB R4, R55, R57 ;  /* 0x000000393704723e */ /* 0x000fe400000010ff */
[----:B---3--:R-:W-:Y:S04]  /*4730*/  IADD3 R52, P0, R52, UR11, RZ ;  /* 0x0000000b34347c10 */ /* 0x008fe8000ff1e0ff */
[----:B------:R-:W-:Y:S05]  /*4740*/  IADD3.X R53, R252, UR10, RZ, P0, !PT ;  /* 0x0000000afc357c10 */ /* 0x000fea00087fe4ff */
[----:B------:R1:W3:Y:S05]  /*4750*/  LDG.E R54, [R52.64] ;  /* 0x0000000434367981 */ /* 0x0002ea000c1e1900 */
[----:B--2---:R-:W-:Y:S05]  /*4760*/  STS [R68+0x15000], R7 ;  /* 0x0150000744007388 */ /* 0x004fea0000000800 */
[----:B-1----:R-:W2:Y:S05]  /*4770*/  LDG.E R52, [R52.64+0x20] ;  /* 0x0000200434347981 */ /* 0x002eaa000c1e1900 */
[----:B----4-:R-:W-:Y:S05]  /*4780*/  STS [R65+0x15000], R6 ;  /* 0x0150000641007388 */ /* 0x010fea0000000800 */
[----:B------:R-:W-:Y:S05]  /*4790*/  STS [R64+0x15000], R5 ;  /* 0x0150000540007388 */ /* 0x000fea0000000800 */
[----:B------:R-:W-:Y:S05]  /*47a0*/  STS [R63+0x15000], R4 ;  /* 0x015000043f007388 */ /* 0x000fea0000000800 */
[----:B------:R-:W1:Y:S05]  /*47b0*/  LDSM.16.M88.4 R8, [R2+0x8000] ;  /* 0x008000000208783b */ /* 0x000e6a0000000200 */
[----:B------:R-:W4:Y:S05]  /*47c0*/  LDSM.16.M88.4 R44, [R3+0x8000] ;  /* 0x00800000032c783b */ /* 0x000f2a0000000200 */
        /* <DEDUP_REMOVED lines=60> */
[----:B------:R-:W-:Y:S11]  /*4b90*/  HMMA.16816.F32.BF16 R8, R44, R194, R8 ;  /* 0x000000c22c08723c */ /* 0x000ff60000041808 */
[----:B------:R-:W-:Y:S05]  /*4ba0*/  @!UPT UIADD3 URZ, URZ, URZ, URZ ;  /* 0x0000003f3f3ff290 */ /* 0x000fea000fffe03f */
[C---:B---3--:R-:W-:Y:S02]  /*4bb0*/  FADD.FTZ R4, -R54.reuse, R4 ;  /* 0x0000000436047221 */ /* 0x048fe40000010100 */
        /* <DEDUP_REMOVED lines=9> */
[----:B------:R1:W-:Y:S01]  /*4c50*/  STS [R68+0x14000], R7 ;  /* 0x0140000744007388 */ /* 0x0003e20000000800 */
        /* <DEDUP_REMOVED lines=12> */
[----:B------:R-:W-:Y:S01]  /*4d20*/  STS [R63+0x14000], R4 ;  /* 0x014000043f007388 */ /* 0x000fe20000000800 */
[----:B-1----:R-:W-:Y:S04]  /*4d30*/  IMAD.MOV.U32 R68, RZ, RZ, c[0x0][0x22c] ;  /* 0x00008b00ff447624 */ /* 0x002fe800078e00ff */
[----:B------:R-:W-:Y:S01]  /*4d40*/  BAR.SYNC.DEFER_BLOCKING 0x0 ;  /* 0x0000000000007b1d */ /* 0x000fe20000010000 */
[----:B------:R-:W-:Y:S04]  /*4d50*/  IMAD R68, R68, c[0x0][0x1c0], RZ ;  /* 0x0000700044447a24 */ /* 0x000fe800078e02ff */
[----:B------:R-:W-:Y:S05]  /*4d60*/  IMAD.U32 R68, R68, -0x40, RZ ;  /* 0xffffffc044447824 */ /* 0x000fea00078e00ff */
[C---:B------:R-:W-:Y:S04]  /*4d70*/  LEA R238, P0, R68.reuse, R238, 0x2 ;  /* 0x000000ee44ee7211 */ /* 0x040fe800078010ff */
[----:B------:R-:W-:Y:S01]  /*4d80*/  LEA.HI.X.SX32 R239, R68, R239, 0x2, P0 ;  /* 0x000000ef44ef7211 */ /* 0x000fe200000f16ff */
        /* <DEDUP_REMOVED lines=64> */
[CC--:B------:R-:W-:Y:S02]  /*5190*/  @!P4 LEA R10, P0, R6.reuse, R242.reuse, 0x1 ;  /* 0x000000f2060ac211 */ /* 0x0c0fe400078008ff */
[C-C-:B------:R-:W-:Y:S01]  /*51a0*/  LEA.HI.X R7, R47.reuse, R7, R48.reuse, 0x5, P1 ;  /* 0x000000072f077211 */ /* 0x140fe200008f2c30 */
[----:B------:R1:W-:Y:S01]  /*51b0*/  @P5 STS.128 [R237+0xa000], RZ ;  /* 0x00a000ffed005388 */ /* 0x0003e20000000c00 */
[C---:B------:R-:W-:Y:S02]  /*51c0*/  @!P5 LEA R44, P1, R6.reuse, R242, 0x1 ;  /* 0x000000f2062cd211 */ /* 0x040fe400078208ff */
[C-C-:B------:R-:W-:Y:S01]  /*51d0*/  @!P4 LEA.HI.X R11, R6.reuse, R244, R7.reuse, 0x1, P0 ;  /* 0x000000f4060bc211 */ /* 0x140fe200000f0c07 */
        /* <DEDUP_REMOVED lines=42> */
.L_x_133:
        /* <DEDUP_REMOVED lines=29> */
[C---:B------:R-:W-:Y:S01]  /*5650*/  HMMA.16816.F32.BF16 R88, R92.reuse, R196, RZ ;  /* 0x000000c45c58723c */ /* 0x040fe200000418ff */
[----:B------:R-:W2:Y:S07]  /*5660*/  LDL R197, [R1] ;  /* 0x0000000001c57983 */ /* 0x000eae0000100800 */
[-C--:B------:R-:W-:Y:S08]  /*5670*/  HMMA.16816.F32.BF16 R92, R92, R198.reuse, RZ ;  /* 0x000000c65c5c723c */ /* 0x080ff000000418ff */
[----:B------:R-:W-:Y:S08]  /*5680*/  HMMA.16816.F32.BF16 R96, R96, R198, RZ ;  /* 0x000000c66060723c */ /* 0x000ff000000418ff */
[-C--:B------:R-:W-:Y:S08]  /*5690*/  HMMA.16816.F32.BF16 R4, R200, R204.reuse, R4 ;  /* 0x000000ccc804723c */ /* 0x080ff00000041804 */
[C---:B------:R-:W-:Y:S08]  /*56a0*/  HMMA.16816.F32.BF16 R8, R208.reuse, R204, R8 ;  /* 0x000000ccd008723c */ /* 0x040ff00000041808 */
[-C--:B------:R-:W-:Y:S08]  /*56b0*/  HMMA.16816.F32.BF16 R44, R208, R206.reuse, R44 ;  /* 0x000000ced02c723c */ /* 0x080ff0000004182c */
[C---:B------:R-:W-:Y:S07]  /*56c0*/  HMMA.16816.F32.BF16 R48, R200.reuse, R206, R48 ;  /* 0x000000cec830723c */ /* 0x040fee0000041830 */
[----:B------:R-:W-:Y:S01]  /*56d0*/  IMAD.MOV.U32 R207, RZ, RZ, c[0x0][0x22c] ;  /* 0x00008b00ffcf7624 */ /* 0x000fe200078e00ff */
[-C--:B------:R-:W-:Y:S04]  /*56e0*/  HMMA.16816.F32.BF16 R52, R200, R212.reuse, R52 ;  /* 0x000000d4c834723c */ /* 0x080fe80000041834 */
[----:B------:R-:W-:Y:S04]  /*56f0*/  IMAD R207, R207, c[0x0][0x1c0], RZ ;  /* 0x00007000cfcf7a24 */ /* 0x000fe800078e02ff */
[C---:B------:R-:W-:Y:S04]  /*5700*/  HMMA.16816.F32.BF16 R56, R208.reuse, R212, R56 ;  /* 0x000000d4d038723c */ /* 0x040fe80000041838 */
[C---:B------:R-:W-:Y:S02]  /*5710*/  IMAD.SHL.U32 R204, R207.reuse, 0x8, RZ ;  /* 0x00000008cfcc7824 */ /* 0x040fe400078e00ff */
[----:B------:R-:W-:Y:S02]  /*5720*/  IMAD.SHL.U32 R205, R207, 0x10, RZ ;  /* 0x00000010cfcd7824 */ /* 0x000fe400078e00ff */
[-C--:B------:R-:W-:Y:S04]  /*5730*/  HMMA.16816.F32.BF16 R60, R208, R214.reuse, R60 ;  /* 0x000000d6d03c723c */ /* 0x080fe8000004183c */
[-C--:B------:R-:W-:Y:S01]  /*5740*/  LEA R198, P1, R205, R238.reuse, 0x2 ;  /* 0x000000eecdc67211 */ /* 0x080fe200078210ff */
[----:B------:R-:W-:Y:S03]  /*5750*/  IMAD R206, R207, 0x28, RZ ;  /* 0x00000028cfce7824 */ /* 0x000fe600078e02ff */
[C---:B------:R-:W-:Y:S04]  /*5760*/  HMMA.16816.F32.BF16 R64, R200.reuse, R214, R64 ;  /* 0x000000d6c840723c */ /* 0x040fe80000041840 */
[-C--:B------:R-:W-:Y:S04]  /*5770*/  LEA.HI.X.SX32 R199, R205, R239.reuse, 0x2, P1 ;  /* 0x000000efcdc77211 */ /* 0x080fe800008f16ff */
[-C--:B------:R-:W-:Y:S08]  /*5780*/  HMMA.16816.F32.BF16 R68, R200, R216.reuse, R68 ;  /* 0x000000d8c844723c */ /* 0x080ff00000041844 */
        /* <DEDUP_REMOVED lines=8> */
[C---:B------:R-:W-:Y:S03]  /*5810*/  IMAD.SHL.U32 R203, R207.reuse, 0x20, RZ ;  /* 0x00000020cfcb7824 */ /* 0x040fe600078e00ff */
[----:B------:R-:W-:Y:S02]  /*5820*/  IMAD R202, R207, 0x30, RZ ;  /* 0x00000030cfca7824 */ /* 0x000fe400078e02ff */
[-C--:B------:R-:W-:Y:S02]  /*5830*/  LEA R200, P1, R203, R238.reuse, 0x2 ;  /* 0x000000eecbc87211 */ /* 0x080fe400078210ff */
[----:B--2---:R-:W-:Y:S01]  /*5840*/  @P2 IADD3 R196, P0, R197, UR9, RZ ;  /* 0x00000009c5c42c10 */ /* 0x004fe2000ff1e0ff */
[----:B------:R-:W-:Y:S03]  /*5850*/  @UP2 UMOV UR9, UR14 ;  /* 0x0000000e00092c82 */ /* 0x000fe60008000000 */
[----:B------:R-:W-:Y:S01]  /*5860*/  @P2 IADD3.X R197, R252, UR8, RZ, P0, !PT ;  /* 0x00000008fcc52c10 */ /* 0x000fe200087fe4ff */
[----:B------:R-:W-:Y:S04]  /*5870*/  @UP2 UMOV UR8, UR12 ;  /* 0x0000000c00082c82 */ /* 0x000fe80008000000 */
[----:B------:R1:W5:Y:S04]  /*5880*/  @P2 LDG.E R246, [R196.64+-0x100] ;  /* 0xffff0004c4f62981 */ /* 0x000368000c1e1900 */
[----:B------:R1:W5:Y:S04]  /*5890*/  @P2 LDG.E R247, [R196.64+-0xe0] ;  /* 0xffff2004c4f72981 */ /* 0x000368000c1e1900 */
[----:B------:R2:W-:Y:S01]  /*58a0*/  RED.E.ADD.F32.FTZ.RN.STRONG.GPU [R238.64], R4 ;  /* 0x00000004ee00798e */ /* 0x0005e2000c10e784 */
[CC--:B-1----:R-:W-:Y:S04]  /*58b0*/  LEA R196, P0, R204.reuse, R238.reuse, 0x2 ;  /* 0x000000eeccc47211 */ /* 0x0c2fe800078010ff */
[-C--:B------:R-:W-:Y:S02]  /*58c0*/  LEA.HI.X.SX32 R197, R204, R239.reuse, 0x2, P0 ;  /* 0x000000efccc57211 */ /* 0x080fe400000f16ff */
[CC--:B--2---:R-:W-:Y:S03]  /*58d0*/  LEA R4, P0, R201.reuse, R238.reuse, 0x2 ;  /* 0x000000eec9047211 */ /* 0x0c4fe600078010ff */
[----:B------:R1:W-:Y:S04]  /*58e0*/  RED.E.ADD.F32.FTZ.RN.STRONG.GPU [R196.64], R5 ;  /* 0x00000005c400798e */ /* 0x0003e8000c10e784 */
[----:B------:R2:W-:Y:S01]  /*58f0*/  RED.E.ADD.F32.FTZ.RN.STRONG.GPU [R198.64], R6 ;  /* 0x00000006c600798e */ /* 0x0005e2000c10e784 */
[-C--:B-1----:R-:W-:Y:S02]  /*5900*/  LEA.HI.X.SX32 R5, R201, R239.reuse, 0x2, P0 ;  /* 0x000000efc9057211 */ /* 0x082fe400000f16ff */
[-C--:B------:R-:W-:Y:S02]  /*5910*/  LEA.HI.X.SX32 R201, R203, R239.reuse, 0x2, P1 ;  /* 0x000000efcbc97211 */ /* 0x080fe400008f16ff */
[CC--:B--2---:R-:W-:Y:S01]  /*5920*/  LEA R198, P0, R206.reuse, R238.reuse, 0x2 ;  /* 0x000000eecec67211 */ /* 0x0c4fe200078010ff */
[----:B------:R1:W-:Y:S03]  /*5930*/  RED.E.ADD.F32.FTZ.RN.STRONG.GPU [R4.64], R7 ;  /* 0x000000070400798e */ /* 0x0003e6000c10e784 */
[-C--:B------:R-:W-:Y:S01]  /*5940*/  LEA.HI.X.SX32 R199, R206, R239.reuse, 0x2, P0 ;  /* 0x000000efcec77211 */ /* 0x080fe200000f16ff */
        /* <DEDUP_REMOVED lines=251> */
[CC--:B------:R-:W-:Y:S01]  /*6900*/  @!P4 LEA R10, P2, R6.reuse, R241.reuse, 0x1 ;  /* 0x000000f1060ac211 */ /* 0x0c0fe200078408ff */
[----:B------:R1:W-:Y:S01]  /*6910*/  @P3 STS.128 [R237], RZ ;  /* 0x000000ffed003388 */ /* 0x0003e20000000c00 */
[C---:B------:R-:W-:Y:S02]  /*6920*/  LEA.HI.X R7, R47.reuse, R8, R48, 0x5, P1 ;  /* 0x000000082f077211 */ /* 0x040fe400008f2c30 */
[C---:B------:R-:W-:Y:S01]  /*6930*/  @!P6 LEA R8, P1, R6.reuse, R241, 0x1 ;  /* 0x000000f10608e211 */ /* 0x040fe200078208ff */
[----:B------:R-:W-:Y:S01]  /*6940*/  @!PT LDS RZ, [RZ] ;  /* 0x00000000fffff984 */ /* 0x000fe20000000800 */
[----:B------:R-:W-:Y:S01]  /*6950*/  @!PT LDS RZ, [RZ] ;  /* 0x00000000fffff984 */ /* 0x000fe20000000800 */
[----:B------:R-:W-:Y:S01]  /*6960*/  @!PT LDS RZ, [RZ] ;  /* 0x00000000fffff984 */ /* 0x000fe20000000800 */
[----:B------:R1:W-:Y:S01]  /*6970*/  @!P3 LDGSTS.E.BYPASS.LTC128B.128 [R237], [R4.64] ;  /* 0x0000000004edbfae */ /* 0x0003e2000b901d44 */
[CCC-:B------:R-:W-:Y:S01]  /*6980*/  @!P5 LEA.HI.X R45, R6.reuse, R243.reuse, R7.reuse, 0x1, P0 ;  /* 0x000000f3062dd211 */ /* 0x1c0fe200000f0c07 */
[----:B------:R-:W-:Y:S01]  /*6990*/  IMAD.MOV.U32 R241, RZ, RZ, R4 ;  /* 0x000000fffff17224 */ /* 0x000fe200078e0004 */
[C---:B------:R-:W-:Y:S01]  /*69a0*/  @!P3 LEA R46, P0, R47.reuse, R4, 0x6 ;  /* 0x000000042f2eb211 */ /* 0x040fe200078030ff */
[----:B------:R1:W-:Y:S01]  /*69b0*/  @P5 STS.128 [R237+0x2000], RZ ;  /* 0x002000ffed005388 */ /* 0x0003e20000000c00 */
[C-C-:B------:R-:W-:Y:S02]  /*69c0*/  @!P4 LEA.HI.X R11, R6.reuse, R243, R7.reuse, 0x1, P2 ;  /* 0x000000f3060bc211 */ /* 0x140fe400010f0c07 */
        /* <DEDUP_REMOVED lines=38> */
.L_x_134:
[----:B------:R-:W-:Y:S02]  /*6c30*/  UISETP.GT.AND UP0, UPT, UR7, UR13, UPT ;  /* 0x0000000d0700728c */ /* 0x000fe4000bf04270 */
[----:B------:R-:W-:Y:S04]  /*6c40*/  UIADD3 UR7, UR7, -0x1, URZ ;  /* 0xffffffff07077890 */ /* 0x000fe8000fffe03f */
[----:B------:R-:W-:Y:S11]  /*6c50*/  PLOP3.LUT P0, PT, PT, PT, UP0, 0x80, 0x0 ;  /* 0x000000000000781c */ /* 0x000ff60003f0f008 */
[----:B------:R-:W-:Y:S02]  /*6c60*/  @!UPT UIADD3 URZ, URZ, URZ, URZ ;  /* 0x0000003f3f3ff290 */ /* 0x000fe4000fffe03f */
[----:B------:R-:W-:-:S05]  /*6c70*/  @P0 BRA `(.L_x_135) ;  /* 0xffffd21000000947 */ /* 0x000fca000383ffff */
[----:B------:R-:W2:Y:S01]  /*6c80*/  LDL R48, [R1+0x14] ;  /* 0x0000140001307983 */ /* 0x000ea20000100800 */
        /* <DEDUP_REMOVED lines=117> */
.L_x_136:
        /* <DEDUP_REMOVED lines=18> */
.L_x_137:
[----:B------:R-:W-:Y:S01]  /*7500*/  BAR.SYNC.DEFER_BLOCKING 0x0 ;  /* 0x0000000000007b1d */ /* 0x000fe20000010000 */
[----:B------:R-:W-:Y:S01]  /*7510*/  USHF.L.U32 UR6, UR38, 0x5, URZ ;  /* 0x0000000526067899 */ /* 0x000fe2000800063f */
[----:B-1----:R-:W-:Y:S02]  /*7520*/  SHF.R.S32.HI R44, RZ, 0x1f, R245 ;  /* 0x0000001fff2c7819 */ /* 0x002fe400000114f5 */
[C---:B------:R-:W-:Y:S01]  /*7530*/  IADD3 R42, R245.reuse, 0x80, RZ ;  /* 0x00000080f52a7810 */ /* 0x040fe20007ffe0ff */
[----:B------:R-:W-:Y:S01]  /*7540*/  UIADD3 UR7, -UR6, UR17, URZ ;  /* 0x0000001106077290 */ /* 0x000fe2000fffe13f */
        /* <DEDUP_REMOVED lines=45> */
.L_x_139:
[----:B------:R-:W-:Y:S05]  /*7820*/  BSYNC B0 ;  /* 0x0000000000007941 */ /* 0x000fea0003800000 */
.L_x_138:
        /* <DEDUP_REMOVED lines=27> */
.L_x_120:
[----:B------:R-:W-:Y:S05]  /*79e0*/  BSYNC B1 ;  /* 0x0000000000017941 */ /* 0x000fea0003800000 */
.L_x_110:
        /* <DEDUP_REMOVED lines=12> */
.L_x_140:
[----:B------:R-:W-:Y:S05]  /*7ab0*/  EXIT ;  /* 0x000000000000794d */ /* 0x000fea0003800000 */
.L_x_142:
        /* <DEDUP_REMOVED lines=12> */
.L_x_1020:


//--------------------- .text._ZN5flash44flash_bwd_dq_dk_dv_loop_seqk_parallel_kernelI23Flash_bwd_kernel_traitsILi256ELi64ELi32ELi8ELi4ELi1ELi2ELb1ELb1EN7cutlass10bfloat16_tE19Flash_kernel_traitsILi256ELi64ELi32ELi8ES3_EELb0ELb1ELb0ELb1ELb0ELb0ELb1EEEvNS_16Flash_bwd_paramsE --------------------------
	.section	.text._ZN5flash44flash_bwd_dq_dk_dv_loop_seqk_parallel_kernelI23Flash_bwd_kernel_traitsILi256ELi64ELi32ELi8ELi4ELi1ELi2ELb1ELb1EN7cutlass10bfloat16_tE19Flash_kernel_traitsILi256ELi64ELi32ELi8ES3_EELb0ELb1ELb0ELb1ELb0ELb0ELb1EEEvNS_16Flash_bwd_paramsE,"ax",@progbits
	.sectioninfo	@"SHI_REGISTERS=255"
	.align	128
        .global         _ZN5flash44flash_bwd_dq_dk_dv_loop_seqk_parallel_kernelI23Flash_bwd_kernel_traitsILi256ELi64ELi32ELi8ELi4ELi1ELi2ELb1ELb1EN7cutlass10bfloat16_tE19Flash_kernel_traitsILi256ELi64ELi32ELi8ES3_EELb0ELb1ELb0ELb1ELb0ELb0ELb1EEEvNS_16Flash_bwd_paramsE
        .type           _ZN5flash44flash_bwd_dq_dk_dv_loop_seqk_parallel_kernelI23Flash_bwd_kernel_traitsILi256ELi64ELi32ELi8ELi4ELi1ELi2ELb1ELb1EN7cutlass10bfloat16_tE19Flash_kernel_traitsILi256ELi64ELi32ELi8ES3_EELb0ELb1ELb0ELb1ELb0ELb0ELb1EEEvNS_16Flash_bwd_paramsE,@function
        .size           _ZN5flash44flash_bwd_dq_dk_dv_loop_seqk_parallel_kernelI23Flash_bwd_kernel_traitsILi256ELi64ELi32ELi8ELi4ELi1ELi2ELb1ELb1EN7cutlass10bfloat16_tE19Flash_kernel_traitsILi256ELi64ELi32ELi8ES3_EELb0ELb1ELb0ELb1ELb0ELb0ELb1EEEvNS_16Flash_bwd_paramsE,(.L_x_1021 - _ZN5flash44flash_bwd_dq_dk_dv_loop_seqk_parallel_kernelI23Flash_bwd_kernel_traitsILi256ELi64ELi32ELi8ELi4ELi1ELi2ELb1ELb1EN7cutlass10bfloat16_tE19Flash_kernel_traitsILi256ELi64ELi32ELi8ES3_EELb0ELb1ELb0ELb1ELb0ELb0ELb1EEEvNS_16Flash_bwd_paramsE)
        .other          _ZN5flash44flash_bwd_dq_dk_dv_loop_seqk_parallel_kernelI23Flash_bwd_kernel_traitsILi256ELi64ELi32ELi8ELi4ELi1ELi2ELb1ELb1EN7cutlass10bfloat16_tE19Flash_kernel_traitsILi256ELi64ELi32ELi8ES3_EELb0ELb1ELb0ELb1ELb0ELb0ELb1EEEvNS_16Flash_bwd_paramsE,@"STO_CUDA_ENTRY STV_DEFAULT"
_ZN5flash44flash_bwd_dq_dk_dv_loop_seqk_parallel_kernelI23Flash_bwd_kernel_traitsILi256ELi64ELi32ELi8ELi4ELi1ELi2ELb1ELb1EN7cutlass10bfloat16_tE19Flash_kernel_traitsILi256ELi64ELi32ELi8ES3_EELb0ELb1ELb0ELb1ELb0ELb0ELb1EEEvNS_16Flash_bwd_paramsE:
.text._ZN5flash44flash_bwd_dq_dk_dv_loop_seqk_parallel_kernelI23Flash_bwd_kernel_traitsILi256ELi64ELi32ELi8ELi4ELi1ELi2ELb1ELb1EN7cutlass10bfloat16_tE19Flash_kernel_traitsILi256ELi64ELi32ELi8ES3_EELb0ELb1ELb0ELb1ELb0ELb0ELb1EEEvNS_16Flash_bwd_paramsE:
        /* <DEDUP_REMOVED lines=208> */
.L_x_175:
        /* <DEDUP_REMOVED lines=53> */
.L_x_143:
        /* <DEDUP_REMOVED lines=59> */
.L_x_145:
        /* <DEDUP_REMOVED lines=19> */
.L_x_146:
        /* <DEDUP_REMOVED lines=69> */
.L_x_147:
[----:B------:R-:W-:Y:S02]  /*1980*/  UMOV UR8, UR49 ;  /* 0x0000003100087c82 */ /* 0x000fe40008000000 */
.L_x_148:
        /* <DEDUP_REMOVED lines=115> */
.L_x_150:
        /* <DEDUP_REMOVED lines=17> */
.L_x_151:
        /* <DEDUP_REMOVED lines=28> */
.L_x_153:
[----:B------:R-:W-:Y:S05]  /*2390*/  BSYNC B0 ;  /* 0x0000000000007941 */ /* 0x000fea0003800000 */
.L_x_152:
        /* <DEDUP_REMOVED lines=27> */
.L_x_149:
        /* <DEDUP_REMOVED lines=62> */
.L_x_156:
[----:B------:R-:W-:Y:S05]  /*2930*/  BSYNC B0 ;  /* 0x0000000000007941 */ /* 0x000fea0003800000 */
.L_x_155:
        /* <DEDUP_REMOVED lines=45> */
.L_x_158:
[----:B------:R-:W-:Y:S05]  /*2c10*/  BSYNC B0 ;  /* 0x0000000000007941 */ /* 0x000fea0003800000 */
.L_x_157:
        /* <DEDUP_REMOVED lines=48> */
.L_x_160:
[----:B------:R-:W-:Y:S05]  /*2f20*/  BSYNC B0 ;  /* 0x0000000000007941 */ /* 0x000fea0003800000 */
.L_x_159:
        /* <DEDUP_REMOVED lines=40> */
.L_x_162:
[----:B------:R-:W-:Y:S05]  /*31b0*/  BSYNC B0 ;  /* 0x0000000000007941 */ /* 0x000fea0003800000 */
.L_x_161:
        /* <DEDUP_REMOVED lines=41> */
.L_x_164:
[----:B------:R-:W-:Y:S05]  /*3450*/  BSYNC B0 ;  /* 0x0000000000007941 */ /* 0x000fea0003800000 */
.L_x_163:
        /* <DEDUP_REMOVED lines=70> */
.L_x_166:
[----:B------:R-:W-:Y:S05]  /*38c0*/  BSYNC B0 ;  /* 0x0000000000007941 */ /* 0x000fea0003800000 */
.L_x_165:
        /* <DEDUP_REMOVED lines=92> */
.L_x_169:
[----:B------:R-:W0:Y:S01]  /*3e90*/  LDGDEPBAR ;  /* 0x00000000000079af */ /* 0x000e220000000000 */
[----:B------:R-:W-:Y:S01]  /*3ea0*/  USHF.L.U32 UR12, UR7, 0x6, URZ ;  /* 0x00000006070c7899 */ /* 0x000fe2000800063f */
[----:B-----5:R-:W-:Y:S03]  /*3eb0*/  FSETP.NEU.FTZ.AND P1, PT, R246, -INF , PT ;  /* 0xff800000f600780b */ /* 0x020fe60003f3d000 */
[----:B------:R-:W2:Y:S01]  /*3ec0*/  LDL R68, [R1+0x18] ;  /* 0x0000180001447983 */ /* 0x000ea20000100800 */
[----:B------:R-:W-:Y:S04]  /*3ed0*/  UISETP.GE.AND UP0, UPT, UR12, UR16, UPT ;  /* 0x000000100c00728c */ /* 0x000fe8000bf06270 */
[----:B------:R-:W3:Y:S01]  /*3ee0*/  LDL R74, [R1+0x4] ;  /* 0x00000400014a7983 */ /* 0x000ee20000100800 */
[----:B------:R-:W-:Y:S04]  /*3ef0*/  UISETP.LT.AND UP0, UPT, UR15, UR17, UP0 ;  /* 0x000000110f00728c */ /* 0x000fe80008701270 */
[----:B------:R-:W4:Y:S02]  /*3f00*/  LDL R73, [R1+0x10] ;  /* 0x0000100001497983 */ /* 0x000f240000100800 */
[----:B------:R-:W-:Y:S01]  /*3f10*/  PLOP3.LUT P0, PT, PT, PT, UP0, 0x80, 0x0 ;  /* 0x000000000000781c */ /* 0x000fe20003f0f008 */
[----:B------:R-:W-:Y:S02]  /*3f20*/  UISETP.GT.AND UP0, UPT, UR7, UR13, UPT ;  /* 0x0000000d0700728c */ /* 0x000fe4000bf04270 */
[----:B------:R-:W2:Y:S05]  /*3f30*/  LDL R72, [R1+0x8] ;  /* 0x0000080001487983 */ /* 0x000eaa0000100800 */
[----:B------:R-:W2:Y:S01]  /*3f40*/  LDL R71, [R1+0xc] ;  /* 0x00000c0001477983 */ /* 0x000ea20000100800 */
[----:B------:R-:W-:Y:S04]  /*3f50*/  DEPBAR.LE SB0, 0x0 ;  /* 0x000080000000791a */ /* 0x000fe80000000000 */
[----:B------:R-:W-:Y:S06]  /*3f60*/  BAR.SYNC.DEFER_BLOCKING 0x0 ;  /* 0x0000000000007b1d */ /* 0x000fec0000010000 */
[----:B-1----:R-:W-:Y:S05]  /*3f70*/  LDSM.16.M88.4 R8, [R2] ;  /* 0x000000000208783b */ /* 0x002fea0000000200 */
[----:B------:R-:W1:Y:S05]  /*3f80*/  LDSM.16.M88.4 R44, [R229+0x10000] ;  /* 0x01000000e52c783b */ /* 0x000e6a0000000200 */
[----:B------:R-:W-:Y:S05]  /*3f90*/  LDSM.16.M88.4 R48, [R3] ;  /* 0x000000000330783b */ /* 0x000fea0000000200 */
[----:B------:R-:W1:Y:S05]  /*3fa0*/  LDSM.16.M88.4 R52, [R230+0x10000] ;  /* 0x01000000e634783b */ /* 0x000e6a0000000200 */
[----:B------:R-:W-:Y:S05]  /*3fb0*/  LDSM.16.M88.4 R56, [R228] ;  /* 0x00000000e438783b */ /* 0x000fea0000000200 */
[----:B------:R-:W1:Y:S05]  /*3fc0*/  LDSM.16.M88.4 R60, [R231+0x10000] ;  /* 0x01000000e73c783b */ /* 0x000e6a0000000200 */
[----:B------:R-:W-:Y:S01]  /*3fd0*/  LDSM.16.M88.4 R64, [R232+0x10000] ;  /* 0x01000000e840783b */ /* 0x000fe20000000200 */
[C---:B-1----:R-:W-:Y:S08]  /*3fe0*/  HMMA.16816.F32.BF16 R4, R8.reuse, R44, RZ ;  /* 0x0000002c0804723c */ /* 0x042ff000000418ff */
[----:B------:R-:W-:Y:S01]  /*3ff0*/  HMMA.16816.F32.BF16 R8, R8, R46, RZ ;  /* 0x0000002e0808723c */ /* 0x000fe200000418ff */
[----:B------:R-:W1:Y:S11]  /*4000*/  LDSM.16.M88.4 R44, [R227] ;  /* 0x00000000e32c783b */ /* 0x000e760000000200 */
[----:B------:R-:W-:Y:S04]  /*4010*/  @!UPT UIADD3 URZ, URZ, URZ, URZ ;  /* 0x0000003f3f3ff290 */ /* 0x000fe8000fffe03f */
[C---:B------:R-:W-:Y:S08]  /*4020*/  HMMA.16816.F32.BF16 R4, R48.reuse, R52, R4 ;  /* 0x000000343004723c */ /* 0x040ff00000041804 */
[----:B------:R-:W-:Y:S01]  /*4030*/  HMMA.16816.F32.BF16 R8, R48, R54, R8 ;  /* 0x000000363008723c */ /* 0x000fe20000041808 */
[----:B------:R-:W-:Y:S05]  /*4040*/  LDSM.16.M88.4 R48, [R2+0x2000] ;  /* 0x002000000230783b */ /* 0x000fea0000000200 */
[----:B------:R-:W1:Y:S10]  /*4050*/  LDSM.16.M88.4 R52, [R229+0x11000] ;  /* 0x01100000e534783b */ /* 0x000e740000000200 */
[C---:B------:R-:W-:Y:S08]  /*4060*/  HMMA.16816.F32.BF16 R4, R56.reuse, R60, R4 ;  /* 0x0000003c3804723c */ /* 0x040ff00000041804 */
[----:B------:R-:W-:Y:S01]  /*4070*/  HMMA.16816.F32.BF16 R8, R56, R62, R8 ;  /* 0x0000003e3808723c */ /* 0x000fe20000041808 */
[----:B------:R-:W-:Y:S05]  /*4080*/  LDSM.16.M88.4 R56, [R3+0x2000] ;  /* 0x002000000338783b */ /* 0x000fea0000000200 */
[----:B------:R-:W1:Y:S10]  /*4090*/  LDSM.16.M88.4 R60, [R230+0x11000] ;  /* 0x01100000e63c783b */ /* 0x000e740000000200 */
[C---:B-1----:R-:W-:Y:S08]  /*40a0*/  HMMA.16816.F32.BF16 R4, R44.reuse, R64, R4 ;  /* 0x000000402c04723c */ /* 0x042ff00000041804 */
[----:B------:R-:W-:Y:S01]  /*40b0*/  HMMA.16816.F32.BF16 R8, R44, R66, R8 ;  /* 0x000000422c08723c */ /* 0x000fe20000041808 */
[----:B------:R-:W-:Y:S05]  /*40c0*/  LDSM.16.M88.4 R44, [R228+0x2000] ;  /* 0x00200000e42c783b */ /* 0x000fea0000000200 */
[----:B------:R-:W1:Y:S10]  /*40d0*/  LDSM.16.M88.4 R64, [R231+0x11000] ;  /* 0x01100000e740783b */ /* 0x000e740000000200 */
[C---:B------:R-:W-:Y:S08]  /*40e0*/  HMMA.16816.F32.BF16 R4, R48.reuse, R52, R4 ;  /* 0x000000343004723c */ /* 0x040ff00000041804 */
[----:B------:R-:W-:Y:S01]  /*40f0*/  HMMA.16816.F32.BF16 R8, R48, R54, R8 ;  /* 0x000000363008723c */ /* 0x000fe20000041808 */
[----:B------:R-:W-:Y:S05]  /*4100*/  LDSM.16.M88.4 R48, [R227+0x2000] ;  /* 0x00200000e330783b */ /* 0x000fea0000000200 */
[----:B------:R-:W1:Y:S10]  /*4110*/  LDSM.16.M88.4 R52, [R232+0x11000] ;  /* 0x01100000e834783b */ /* 0x000e740000000200 */
[C---:B------:R-:W-:Y:S08]  /*4120*/  HMMA.16816.F32.BF16 R4, R56.reuse, R60, R4 ;  /* 0x0000003c3804723c */ /* 0x040ff00000041804 */
[----:B------:R-:W-:Y:S01]  /*4130*/  HMMA.16816.F32.BF16 R8, R56, R62, R8 ;  /* 0x0000003e3808723c */ /* 0x000fe20000041808 */
[----:B------:R-:W-:Y:S05]  /*4140*/  LDSM.16.M88.4 R56, [R2+0x4000] ;  /* 0x004000000238783b */ /* 0x000fea0000000200 */
[----:B------:R-:W3:Y:S10]  /*4150*/  LDSM.16.M88.4 R60, [R229+0x12000] ;  /* 0x01200000e53c783b */ /* 0x000ef40000000200 */
[C---:B-1----:R-:W-:Y:S08]  /*4160*/  HMMA.16816.F32.BF16 R4, R44.reuse, R64, R4 ;  /* 0x000000402c04723c */ /* 0x042ff00000041804 */
[----:B------:R-:W-:Y:S01]  /*4170*/  HMMA.16816.F32.BF16 R8, R44, R66, R8 ;  /* 0x000000422c08723c */ /* 0x000fe20000041808 */
[----:B------:R-:W-:Y:S05]  /*4180*/  LDSM.16.M88.4 R44, [R3+0x4000] ;  /* 0x00400000032c783b */ /* 0x000fea0000000200 */
[----:B------:R-:W1:Y:S10]  /*4190*/  LDSM.16.M88.4 R64, [R230+0x12000] ;  /* 0x01200000e640783b */ /* 0x000e740000000200 */
[C---:B------:R-:W-:Y:S08]  /*41a0*/  HMMA.16816.F32.BF16 R4, R48.reuse, R52, R4 ;  /* 0x000000343004723c */ /* 0x040ff00000041804 */
[----:B------:R-:W-:Y:S01]  /*41b0*/  HMMA.16816.F32.BF16 R8, R48, R54, R8 ;  /* 0x000000363008723c */ /* 0x000fe20000041808 */
[----:B------:R-:W-:Y:S05]  /*41c0*/  LDSM.16.M88.4 R48, [R228+0x4000] ;  /* 0x00400000e430783b */ /* 0x000fea0000000200 */
[----:B------:R-:W2:Y:S10]  /*41d0*/  LDSM.16.M88.4 R52, [R231+0x12000] ;  /* 0x01200000e734783b */ /* 0x000eb40000000200 */
[C---:B---3--:R-:W-:Y:S08]  /*41e0*/  HMMA.16816.F32.BF16 R4, R56.reuse, R60, R4 ;  /* 0x0000003c3804723c */ /* 0x048ff00000041804 */
[----:B------:R-:W-:Y:S01]  /*41f0*/  HMMA.16816.F32.BF16 R8, R56, R62, R8 ;  /* 0x0000003e3808723c */ /* 0x000fe20000041808 */
[----:B------:R-:W-:Y:S05]  /*4200*/  LDSM.16.M88.4 R56, [R227+0x4000] ;  /* 0x00400000e338783b */ /* 0x000fea0000000200 */
[----:B------:R-:W3:Y:S10]  /*4210*/  LDSM.16.M88.4 R60, [R232+0x12000] ;  /* 0x01200000e83c783b */ /* 0x000ef40000000200 */
[C---:B-1----:R-:W-:Y:S08]  /*4220*/  HMMA.16816.F32.BF16 R4, R44.reuse, R64, R4 ;  /* 0x000000402c04723c */ /* 0x042ff00000041804 */
[----:B------:R-:W-:Y:S01]  /*4230*/  HMMA.16816.F32.BF16 R8, R44, R66, R8 ;  /* 0x000000422c08723c */ /* 0x000fe20000041808 */
[----:B------:R-:W-:Y:S05]  /*4240*/  LDSM.16.M88.4 R44, [R2+0x6000] ;  /* 0x00600000022c783b */ /* 0x000fea0000000200 */
[----:B------:R-:W1:Y:S10]  /*4250*/  LDSM.16.M88.4 R64, [R229+0x13000] ;  /* 0x01300000e540783b */ /* 0x000e740000000200 */
[C---:B--2---:R-:W-:Y:S08]  /*4260*/  HMMA.16816.F32.BF16 R4, R48.reuse, R52, R4 ;  /* 0x000000343004723c */ /* 0x044ff00000041804 */
        /* <DEDUP_REMOVED lines=11> */
[C---:B--2---:R-:W-:Y:S01]  /*4320*/  HMMA.16816.F32.BF16 R4, R48.reuse, R52, R4 ;  /* 0x000000343004723c */ /* 0x044fe20000041804 */
[----:B------:R-:W2:Y:S07]  /*4330*/  LDL R52, [R1] ;  /* 0x0000000001347983 */ /* 0x000eae0000100800 */
[----:B------:R-:W-:Y:S11]  /*4340*/  HMMA.16816.F32.BF16 R8, R48, R54, R8 ;  /* 0x000000363008723c */ /* 0x000ff60000041808 */
[----:B------:R-:W-:Y:S05]  /*4350*/  @!UPT UIADD3 URZ, URZ, URZ, URZ ;  /* 0x0000003f3f3ff290 */ /* 0x000fea000fffe03f */
[C---:B---3--:R-:W-:Y:S08]  /*4360*/  HMMA.16816.F32.BF16 R4, R56.reuse, R60, R4 ;  /* 0x0000003c3804723c */ /* 0x048ff00000041804 */
        /* <DEDUP_REMOVED lines=13> */
[----:B------:R3:W-:Y:S01]  /*4440*/  MUFU.TANH R55, R9 ;  /* 0x0000000900377308 */ /* 0x0007e20000002400 */
[----:B------:R-:W-:Y:S09]  /*4450*/  FMUL.FTZ R11, R11, c[0x0][0x2ec] ;  /* 0x0000bb000b0b7a20 */ /* 0x000ff20000410000 */
[----:B------:R-:W4:Y:S01]  /*4460*/  MUFU.TANH R62, R4 ;  /* 0x00000004003e7308 */ /* 0x000f220000002400 */
[----:B-1----:R-:W-:Y:S09]  /*4470*/  @!P0 IADD3 R6, R68, UR12, RZ ;  /* 0x0000000c44068c10 */ /* 0x002ff2000fffe0ff */
[----:B------:R1:W1:Y:S01]  /*4480*/  MUFU.TANH R57, R5 ;  /* 0x0000000500397308 */ /* 0x0002620000002400 */
[C---:B---3--:R-:W-:Y:S02]  /*4490*/  @!P0 IMNMX R9, R6.reuse, UR17, PT ;  /* 0x0000001106098c17 */ /* 0x048fe4000b800200 */
[----:B------:R-:W-:Y:S02]  /*44a0*/  @!P0 IADD3 R6, R6, 0x8, RZ ;  /* 0x0000000806068810 */ /* 0x000fe40007ffe0ff */
[-C--:B------:R-:W-:Y:S05]  /*44b0*/  @!P0 ISETP.GE.AND P2, PT, R240, R9.reuse, PT ;  /* 0x00000009f000820c */ /* 0x080fea0003f46270 */
[----:B------:R3:W-:Y:S01]  /*44c0*/  MUFU.TANH R61, R10 ;  /* 0x0000000a003d7308 */ /* 0x0007e20000002400 */
[----:B------:R-:W-:Y:S01]  /*44d0*/  @!P0 IMNMX R6, R6, UR17, PT ;  /* 0x0000001106068c17 */ /* 0x000fe2000b800200 */
[----:B----4-:R-:W-:Y:S05]  /*44e0*/  FFMA.FTZ R4, R249, UR6, R62 ;  /* 0x00000006f9047c23 */ /* 0x010fea000801003e */
[----:B------:R-:W-:Y:S03]  /*44f0*/  @!P0 FSEL R4, R4, -INF , !P2 ;  /* 0xff80000004048808 */ /* 0x000fe60005000000 */
[----:B------:R4:W4:Y:S01]  /*4500*/  MUFU.TANH R63, R7 ;  /* 0x00000007003f7308 */ /* 0x0009220000002400 */
[-C--:B------:R-:W-:Y:S01]  /*4510*/  @!P0 ISETP.GE.AND P2, PT, R240, R6.reuse, PT ;  /* 0x00000006f000820c */ /* 0x080fe20003f46270 */
[----:B-1----:R-:W-:Y:S05]  /*4520*/  FMUL.FTZ R5, R246, 1.4426950216293334961 ;  /* 0x3fb8aa3bf6057820 */ /* 0x002fea0000410000 */
[----:B------:R-:W-:Y:S03]  /*4530*/  FSEL R5, R5, RZ, P1 ;  /* 0x000000ff05057208 */ /* 0x000fe60000800000 */
[----:B------:R1:W1:Y:S02]  /*4540*/  MUFU.TANH R56, R8 ;  /* 0x0000000800387308 */ /* 0x0002640000002400 */
[----:B------:R-:W-:Y:S01]  /*4550*/  FFMA.FTZ R4, R4, c[0x0][0x23c], -R5 ;  /* 0x00008f0004047a23 */ /* 0x000fe20000010805 */
[----:B---3--:R-:W-:Y:S04]  /*4560*/  @!P0 IADD3 R10, R240, 0x1, RZ ;  /* 0x00000001f00a8810 */ /* 0x008fe80007ffe0ff */
[-C--:B------:R-:W-:Y:S03]  /*4570*/  @!P0 ISETP.GE.AND P1, PT, R10, R9.reuse, PT ;  /* 0x000000090a00820c */ /* 0x080fe60003f26270 */
[----:B------:R3:W-:Y:S01]  /*4580*/  MUFU.EX2 R67, R4 ;  /* 0x0000000400437308 */ /* 0x0007e20000000800 */
[----:B----4-:R-:W-:Y:S05]  /*4590*/  FFMA.FTZ R7, R250, UR6, R57 ;  /* 0x00000006fa077c23 */ /* 0x010fea0008010039 */
[----:B------:R-:W-:Y:S04]  /*45a0*/  @!P0 FSEL R7, R7, -INF , !P1 ;  /* 0xff80000007078808 */ /* 0x000fe80004800000 */
[----:B------:R4:W-:Y:S01]  /*45b0*/  MUFU.TANH R60, R11 ;  /* 0x0000000b003c7308 */ /* 0x0009e20000002400 */
[----:B------:R-:W-:Y:S01]  /*45c0*/  FSETP.NEU.FTZ.AND P1, PT, R247, -INF , PT ;  /* 0xff800000f700780b */ /* 0x000fe20003f3d000 */
[----:B-1----:R-:W-:Y:S02]  /*45d0*/  FFMA.FTZ R8, R249, UR6, R65 ;  /* 0x00000006f9087c23 */ /* 0x002fe40008010041 */
[----:B------:R-:W-:Y:S03]  /*45e0*/  FFMA.FTZ R7, R7, c[0x0][0x23c], -R5 ;  /* 0x00008f0007077a23 */ /* 0x000fe60000010805 */
[----:B------:R-:W-:Y:S03]  /*45f0*/  @!P0 FSEL R8, R8, -INF , !P2 ;  /* 0xff80000008088808 */ /* 0x000fe60005000000 */
[----:B------:R1:W-:Y:S01]  /*4600*/  MUFU.EX2 R64, R7 ;  /* 0x0000000700407308 */ /* 0x0003e20000000800 */
[----:B---3--:R-:W-:Y:S05]  /*4610*/  FMUL.FTZ R4, R247, 1.4426950216293334961 ;  /* 0x3fb8aa3bf7047820 */ /* 0x008fea0000410000 */
[----:B------:R-:W-:Y:S02]  /*4620*/  FSEL R4, R4, RZ, P1 ;  /* 0x000000ff04047208 */ /* 0x000fe40000800000 */
[-C--:B------:R-:W-:Y:S02]  /*4630*/  @!P0 ISETP.GE.AND P1, PT, R10, R6.reuse, PT ;  /* 0x000000060a00820c */ /* 0x080fe40003f26270 */
[----:B------:R-:W-:Y:S01]  /*4640*/  @!P0 IADD3 R10, R240, 0x8, RZ ;  /* 0x00000008f00a8810 */ /* 0x000fe20007ffe0ff */
[--C-:B------:R-:W-:Y:S01]  /*4650*/  FFMA.FTZ R8, R8, c[0x0][0x23c], -R4.reuse ;  /* 0x00008f0008087a23 */ /* 0x100fe20000010804 */
[----:B----4-:R-:W-:Y:S02]  /*4660*/  @!P0 IADD3 R11, R240, 0x9, RZ ;  /* 0x00000009f00b8810 */ /* 0x010fe40007ffe0ff */
[-C--:B------:R-:W-:Y:S01]  /*4670*/  @!P0 ISETP.GE.AND P2, PT, R10, R9.reuse, PT ;  /* 0x000000090a00820c */ /* 0x080fe20003f46270 */
[----:B------:R3:W-:Y:S01]  /*4680*/  MUFU.EX2 R70, R8 ;  /* 0x0000000800467308 */ /* 0x0007e20000000800 */
[----:B-1----:R-:W-:Y:S05]  /*4690*/  FFMA.FTZ R7, R250, UR6, R63 ;  /* 0x00000006fa077c23 */ /* 0x002fea000801003f */
[----:B------:R-:W-:Y:S02]  /*46a0*/  @!P0 FSEL R7, R7, -INF , !P1 ;  /* 0xff80000007078808 */ /* 0x000fe40004800000 */
[----:B------:R-:W-:Y:S03]  /*46b0*/  @!P0 ISETP.GE.AND P1, PT, R11, R9, PT ;  /* 0x000000090b00820c */ /* 0x000fe60003f26270 */
[----:B------:R-:W-:Y:S02]  /*46c0*/  FFMA.FTZ R44, R7, c[0x0][0x23c], -R4 ;  /* 0x00008f00072c7a23 */ /* 0x000fe40000010804 */
[----:B------:R-:W-:Y:S02]  /*46d0*/  FFMA.FTZ R7, R252, UR6, R55 ;  /* 0x00000006fc077c23 */ /* 0x000fe40008010037 */
[----:B------:R-:W1:Y:S03]  /*46e0*/  MUFU.EX2 R69, R44 ;  /* 0x0000002c00457308 */ /* 0x000e660000000800 */
[----:B------:R-:W-:Y:S01]  /*46f0*/  @!P0 FSEL R7, R7, -INF , !P1 ;  /* 0xff80000007078808 */ /* 0x000fe20004800000 */
[----:B---3--:R-:W-:Y:S01]  /*4700*/  FFMA.FTZ R8, R251, UR6, R56 ;  /* 0x00000006fb087c23 */ /* 0x008fe20008010038 */
[-C--:B------:R-:W-:Y:S04]  /*4710*/  @!P0 ISETP.GE.AND P1, PT, R10, R6.reuse, PT ;  /* 0x000000060a00820c */ /* 0x080fe80003f26270 */
[----:B------:R-:W-:Y:S02]  /*4720*/  @!P0 FSEL R8, R8, -INF , !P2 ;  /* 0xff80000008088808 */ /* 0x000fe40005000000 */
[----:B------:R-:W-:Y:S03]  /*4730*/  PLOP3.LUT P2, PT, PT, PT, UP0, 0x80, 0x0 ;  /* 0x000000000000781c */ /* 0x000fe60003f4f008 */
[--C-:B------:R-:W-:Y:S02]  /*4740*/  FFMA.FTZ R8, R8, c[0x0][0x23c], -R5.reuse ;  /* 0x00008f0008087a23 */ /* 0x100fe40000010805 */
[----:B------:R-:W-:Y:S02]  /*4750*/  FFMA.FTZ R5, R7, c[0x0][0x23c], -R5 ;  /* 0x00008f0007057a23 */ /* 0x000fe40000010805 */
[----:B------:R-:W-:Y:S01]  /*4760*/  FFMA.FTZ R7, R251, UR6, R61 ;  /* 0x00000006fb077c23 */ /* 0x000fe2000801003d */
[----:B------:R-:W-:Y:S04]  /*4770*/  MUFU.EX2 R59, R8 ;  /* 0x00000008003b7308 */ /* 0x000fe80000000800 */
[----:B------:R-:W-:Y:S02]  /*4780*/  @!P0 FSEL R7, R7, -INF , !P1 ;  /* 0xff80000007078808 */ /* 0x000fe40004800000 */
[----:B------:R-:W-:Y:S02]  /*4790*/  @!P0 ISETP.GE.AND P1, PT, R11, R6, PT ;  /* 0x000000060b00820c */ /* 0x000fe40003f26270 */
[----:B-1----:R-:W-:Y:S01]  /*47a0*/  F2FP.BF16.PACK_AB R6, R69, R70 ;  /* 0x000000464506723e */ /* 0x002fe200000010ff */
[----:B------:R-:W-:Y:S01]  /*47b0*/  FFMA.FTZ R7, R7, c[0x0][0x23c], -R4 ;  /* 0x00008f0007077a23 */ /* 0x000fe20000010804 */
[----:B------:R1:W3:Y:S10]  /*47c0*/  MUFU.EX2 R58, R5 ;  /* 0x00000005003a7308 */ /* 0x0002f40000000800 */
[----:B------:R4:W-:Y:S01]  /*47d0*/  MUFU.EX2 R68, R7 ;  /* 0x0000000700447308 */ /* 0x0009e20000000800 */
[----:B-1----:R-:W-:Y:S05]  /*47e0*/  FFMA.FTZ R5, R252, UR6, R60 ;  /* 0x00000006fc057c23 */ /* 0x002fea000801003c */
[----:B------:R-:W-:Y:S05]  /*47f0*/  @!P0 FSEL R5, R5, -INF , !P1 ;  /* 0xff80000005058808 */ /* 0x000fea0004800000 */
[----:B------:R-:W-:Y:S01]  /*4800*/  FFMA.FTZ R4, R5, c[0x0][0x23c], -R4 ;  /* 0x00008f0005047a23 */ /* 0x000fe20000010804 */
[----:B----4-:R-:W-:Y:S02]  /*4810*/  F2FP.BF16.PACK_AB R7, R64, R67 ;  /* 0x000000434007723e */ /* 0x010fe400000010ff */
[----:B---3--:R-:W-:Y:S01]  /*4820*/  F2FP.BF16.PACK_AB R5, R58, R59 ;  /* 0x0000003b3a05723e */ /* 0x008fe200000010ff */
[----:B------:R-:W1:Y:S02]  /*4830*/  MUFU.EX2 R66, R4 ;  /* 0x0000000400427308 */ /* 0x000e640000000800 */
[----:B------:R-:W-:Y:S05]  /*4840*/  STS [R74+0x15000], R7 ;  /* 0x015000074a007388 */ /* 0x000fea0000000800 */
[----:B------:R-:W-:Y:S05]  /*4850*/  STS [R73+0x15000], R6 ;  /* 0x0150000649007388 */ /* 0x000fea0000000800 */
[----:B------:R-:W-:Y:S01]  /*4860*/  STS [R72+0x15000], R5 ;  /* 0x0150000548007388 */ /* 0x000fe20000000800 */
[----:B-1----:R-:W-:Y:S05]  /*4870*/  F2FP.BF16.PACK_AB R4, R66, R68 ;  /* 0x000000444204723e */ /* 0x002fea00000010ff */
[----:B------:R-:W-:Y:S01]  /*4880*/  STS [R71+0x15000], R4 ;  /* 0x0150000447007388 */ /* 0x000fe20000000800 */
[----:B--2---:R-:W-:Y:S04]  /*4890*/  IADD3 R52, P0, R52, UR11, RZ ;  /* 0x0000000b34347c10 */ /* 0x004fe8000ff1e0ff */
[----:B------:R-:W1:Y:S01]  /*48a0*/  LDSM.16.M88.4 R8, [R2+0x8000] ;  /* 0x008000000208783b */ /* 0x000e620000000200 */
[----:B------:R-:W-:Y:S04]  /*48b0*/  IADD3.X R53, R248, UR10, RZ, P0, !PT ;  /* 0x0000000af8357c10 */ /* 0x000fe800087fe4ff */
[----:B------:R-:W2:Y:S05]  /*48c0*/  LDSM.16.M88.4 R44, [R3+0x8000] ;  /* 0x00800000032c783b */ /* 0x000eaa0000000200 */
[----:B------:R3:W4:Y:S05]  /*48d0*/  LDG.E R54, [R52.64] ;  /* 0x0000000434367981 */ /* 0x00072a000c1e1900 */
[----:B------:R-:W2:Y:S05]  /*48e0*/  LDSM.16.M88.4 R48, [R228+0x8000] ;  /* 0x00800000e430783b */ /* 0x000eaa0000000200 */
[----:B---3--:R-:W3:Y:S01]  /*48f0*/  LDG.E R52, [R52.64+0x20] ;  /* 0x0000200434347981 */ /* 0x008ee2000c1e1900 */
[C---:B-1----:R-:W-:Y:S08]  /*4900*/  HMMA.16816.F32.BF16 R4, R8.reuse, R132, RZ ;  /* 0x000000840804723c */ /* 0x042ff000000418ff */
[----:B------:R-:W-:Y:S11]  /*4910*/  HMMA.16816.F32.BF16 R8, R8, R134, RZ ;  /* 0x000000860808723c */ /* 0x000ff600000418ff */
[----:B------:R-:W-:Y:S05]  /*4920*/  @!UPT UIADD3 URZ, URZ, URZ, URZ ;  /* 0x0000003f3f3ff290 */ /* 0x000fea000fffe03f */
[C---:B--2---:R-:W-:Y:S08]  /*4930*/  HMMA.16816.F32.BF16 R4, R44.reuse, R136, R4 ;  /* 0x000000882c04723c */ /* 0x044ff00000041804 */
[----:B------:R-:W-:Y:S01]  /*4940*/  HMMA.16816.F32.BF16 R8, R44, R138, R8 ;  /* 0x0000008a2c08723c */ /* 0x000fe20000041808 */
[----:B------:R-:W1:Y:S11]  /*4950*/  LDSM.16.M88.4 R44, [R227+0x8000] ;  /* 0x00800000e32c783b */ /* 0x000e760000000200 */
[----:B------:R-:W-:Y:S04]  /*4960*/  @!UPT UIADD3 URZ, URZ, URZ, URZ ;  /* 0x0000003f3f3ff290 */ /* 0x000fe8000fffe03f */
[C---:B------:R-:W-:Y:S08]  /*4970*/  HMMA.16816.F32.BF16 R4, R48.reuse, R140, R4 ;  /* 0x0000008c3004723c */ /* 0x040ff00000041804 */
[----:B------:R-:W-:Y:S01]  /*4980*/  HMMA.16816.F32.BF16 R8, R48, R142, R8 ;  /* 0x0000008e3008723c */ /* 0x000fe20000041808 */
[----:B------:R-:W2:Y:S11]  /*4990*/  LDSM.16.M88.4 R48, [R2+0xa000] ;  /* 0x00a000000230783b */ /* 0x000eb60000000200 */
[----:B------:R-:W-:Y:S04]  /*49a0*/  @!UPT UIADD3 URZ, URZ, URZ, URZ ;  /* 0x0000003f3f3ff290 */ /* 0x000fe8000fffe03f */
[C---:B-1----:R-:W-:Y:S08]  /*49b0*/  HMMA.16816.F32.BF16 R4, R44.reuse, R144, R4 ;  /* 0x000000902c04723c */ /* 0x042ff00000041804 */
[----:B------:R-:W-:Y:S01]  /*49c0*/  HMMA.16816.F32.BF16 R8, R44, R146, R8 ;  /* 0x000000922c08723c */ /* 0x000fe20000041808 */
[----:B------:R-:W1:Y:S11]  /*49d0*/  LDSM.16.M88.4 R44, [R3+0xa000] ;  /* 0x00a00000032c783b */ /* 0x000e760000000200 */
[----:B------:R-:W-:Y:S04]  /*49e0*/  @!UPT UIADD3 URZ, URZ, URZ, URZ ;  /* 0x0000003f3f3ff290 */ /* 0x000fe8000fffe03f */
[C---:B--2---:R-:W-:Y:S08]  /*49f0*/  HMMA.16816.F32.BF16 R4, R48.reuse, R148, R4 ;  /* 0x000000943004723c */ /* 0x044ff00000041804 */
        /* <DEDUP_REMOVED lines=48> */
[C---:B----4-:R-:W-:Y:S02]  /*4d00*/  FADD.FTZ R44, -R54.reuse, R5 ;  /* 0x00000005362c7221 */ /* 0x050fe40000010100 */
[C---:B------:R-:W-:Y:S04]  /*4d10*/  FADD.FTZ R4, -R54.reuse, R4 ;  /* 0x0000000436047221 */ /* 0x040fe80000010100 */
[----:B------:R-:W-:Y:S02]  /*4d20*/  FMUL.FTZ R4, R67, R4 ;  /* 0x0000000443047220 */ /* 0x000fe40000410000 */
[C---:B------:R-:W-:Y:S02]  /*4d30*/  FADD.FTZ R5, -R54.reuse, R8 ;  /* 0x0000000836057221 */ /* 0x040fe40000010100 */
[----:B------:R-:W-:Y:S02]  /*4d40*/  FADD.FTZ R47, -R54, R9 ;  /* 0x00000009362f7221 */ /* 0x000fe40000010100 */
[----:B------:R-:W-:Y:S02]  /*4d50*/  FMUL.FTZ R8, R64, R44 ;  /* 0x0000002c40087220 */ /* 0x000fe40000410000 */
[----:B------:R-:W-:Y:S02]  /*4d60*/  FMUL.FTZ R9, R59, R5 ;  /* 0x000000053b097220 */ /* 0x000fe40000410000 */
[----:B------:R-:W-:Y:S02]  /*4d70*/  FFMA.FTZ R44, -R62, R62, 1 ;  /* 0x3f8000003e2c7423 */ /* 0x000fe4000001013e */
[----:B------:R-:W-:Y:S02]  /*4d80*/  FFMA.FTZ R5, -R57, R57, 1 ;  /* 0x3f80000039057423 */ /* 0x000fe40000010139 */
[----:B------:R-:W-:Y:S02]  /*4d90*/  FMUL.FTZ R44, R44, c[0x0][0x2ec] ;  /* 0x0000bb002c2c7a20 */ /* 0x000fe40000410000 */
[----:B------:R-:W-:Y:S02]  /*4da0*/  FMUL.FTZ R5, R5, c[0x0][0x2ec] ;  /* 0x0000bb0005057a20 */ /* 0x000fe40000410000 */
[----:B------:R-:W-:Y:S02]  /*4db0*/  FMUL.FTZ R47, R58, R47 ;  /* 0x0000002f3a2f7220 */ /* 0x000fe40000410000 */
[----:B------:R-:W-:Y:S02]  /*4dc0*/  FMUL.FTZ R44, R44, R4 ;  /* 0x000000042c2c7220 */ /* 0x000fe40000410000 */
[C---:B---3--:R-:W-:Y:S02]  /*4dd0*/  FADD.FTZ R4, -R52.reuse, R10 ;  /* 0x0000000a34047221 */ /* 0x048fe40000010100 */
[----:B------:R-:W-:Y:S02]  /*4de0*/  FMUL.FTZ R5, R5, R8 ;  /* 0x0000000805057220 */ /* 0x000fe40000410000 */
[C---:B------:R-:W-:Y:S02]  /*4df0*/  FADD.FTZ R8, -R52.reuse, R6 ;  /* 0x0000000634087221 */ /* 0x040fe40000010100 */
[C---:B------:R-:W-:Y:S02]  /*4e00*/  FADD.FTZ R6, -R52.reuse, R7 ;  /* 0x0000000734067221 */ /* 0x040fe40000010100 */
[----:B------:R-:W-:Y:S02]  /*4e10*/  FMUL.FTZ R45, R45, R47 ;  /* 0x0000002f2d2d7220 */ /* 0x000fe40000410000 */
[----:B------:R-:W-:Y:S02]  /*4e20*/  FADD.FTZ R47, -R52, R11 ;  /* 0x0000000b342f7221 */ /* 0x000fe40000010100 */
[----:B------:R-:W-:Y:S02]  /*4e30*/  FMUL.FTZ R10, R69, R6 ;  /* 0x00000006450a7220 */ /* 0x000fe40000410000 */
[----:B------:R-:W-:Y:S02]  /*4e40*/  FMUL.FTZ R11, R68, R4 ;  /* 0x00000004440b7220 */ /* 0x000fe40000410000 */
[----:B------:R-:W-:Y:S02]  /*4e50*/  FFMA.FTZ R4, -R65, R65, 1 ;  /* 0x3f80000041047423 */ /* 0x000fe40000010141 */
[----:B------:R-:W-:Y:S02]  /*4e60*/  FFMA.FTZ R6, -R63, R63, 1 ;  /* 0x3f8000003f067423 */ /* 0x000fe4000001013f */
[----:B------:R-:W-:Y:S02]  /*4e70*/  FMUL.FTZ R7, R70, R8 ;  /* 0x0000000846077220 */ /* 0x000fe40000410000 */
[----:B------:R-:W-:Y:S02]  /*4e80*/  FMUL.FTZ R6, R6, c[0x0][0x2ec] ;  /* 0x0000bb0006067a20 */ /* 0x000fe40000410000 */
[----:B------:R-:W-:Y:S02]  /*4e90*/  FMUL.FTZ R4, R4, c[0x0][0x2ec] ;  /* 0x0000bb0004047a20 */ /* 0x000fe40000410000 */
[----:B------:R-:W-:Y:S02]  /*4ea0*/  FMUL.FTZ R6, R6, R10 ;  /* 0x0000000a06067220 */ /* 0x000fe40000410000 */
[----:B------:R-:W-:Y:S01]  /*4eb0*/  FMUL.FTZ R4, R4, R7 ;  /* 0x0000000704047220 */ /* 0x000fe20000410000 */
[----:B------:R-:W-:Y:S01]  /*4ec0*/  F2FP.BF16.PACK_AB R7, R5, R44 ;  /* 0x0000002c0507723e */ /* 0x000fe200000010ff */
[----:B------:R-:W-:Y:S02]  /*4ed0*/  FMUL.FTZ R46, R46, R9 ;  /* 0x000000092e2e7220 */ /* 0x000fe40000410000 */
[----:B------:R-:W-:Y:S01]  /*4ee0*/  FFMA.FTZ R9, -R61, R61, 1 ;  /* 0x3f8000003d097423 */ /* 0x000fe2000001013d */
[----:B------:R-:W-:Y:S01]  /*4ef0*/  F2FP.BF16.PACK_AB R6, R6, R4 ;  /* 0x000000040606723e */ /* 0x000fe200000010ff */
[----:B------:R-:W-:Y:S01]  /*4f00*/  FFMA.FTZ R8, -R60, R60, 1 ;  /* 0x3f8000003c087423 */ /* 0x000fe2000001013c */
[----:B------:R-:W-:Y:S01]  /*4f10*/  STS [R74+0x14000], R7 ;  /* 0x014000074a007388 */ /* 0x000fe20000000800 */
[----:B------:R-:W-:Y:S01]  /*4f20*/  FMUL.FTZ R47, R66, R47 ;  /* 0x0000002f422f7220 */ /* 0x000fe20000410000 */
[----:B------:R-:W-:Y:S01]  /*4f30*/  F2FP.BF16.PACK_AB R5, R45, R46 ;  /* 0x0000002e2d05723e */ /* 0x000fe200000010ff */
[----:B------:R-:W-:Y:S02]  /*4f40*/  FMUL.FTZ R9, R9, c[0x0][0x2ec] ;  /* 0x0000bb0009097a20 */ /* 0x000fe40000410000 */
[----:B------:R-:W-:Y:S01]  /*4f50*/  FMUL.FTZ R8, R8, c[0x0][0x2ec] ;  /* 0x0000bb0008087a20 */ /* 0x000fe20000410000 */
[----:B------:R-:W-:Y:S01]  /*4f60*/  STS [R73+0x14000], R6 ;  /* 0x0140000649007388 */ /* 0x000fe20000000800 */
[----:B------:R-:W-:Y:S02]  /*4f70*/  FMUL.FTZ R9, R9, R11 ;  /* 0x0000000b09097220 */ /* 0x000fe40000410000 */
[----:B------:R-:W-:Y:S02]  /*4f80*/  FMUL.FTZ R8, R8, R47 ;  /* 0x0000002f08087220 */ /* 0x000fe40000410000 */
[----:B------:R-:W-:Y:S03]  /*4f90*/  STS [R72+0x14000], R5 ;  /* 0x0140000548007388 */ /* 0x000fe60000000800 */
[----:B------:R-:W-:Y:S05]  /*4fa0*/  F2FP.BF16.PACK_AB R4, R8, R9 ;  /* 0x000000090804723e */ /* 0x000fea00000010ff */
[----:B------:R1:W-:Y:S05]  /*4fb0*/  STS [R71+0x14000], R4 ;  /* 0x0140000447007388 */ /* 0x0003ea0000000800 */
[----:B------:R-:W-:Y:S01]  /*4fc0*/  BAR.SYNC.DEFER_BLOCKING 0x0 ;  /* 0x0000000000007b1d */ /* 0x000fe20000010000 */
[----:B-1----:R-:W-:Y:S05]  /*4fd0*/  MOV R71, c[0x0][0x22c] ;  /* 0x00008b0000477a02 */ /* 0x002fea0000000f00 */
[----:B------:R-:W-:Y:S01]  /*4fe0*/  LDSM.16.MT88.4 R4, [R226+0x15000] ;  /* 0x01500000e204783b */ /* 0x000fe20000004200 */
[----:B------:R-:W-:Y:S04]  /*4ff0*/  IMAD R71, R71, c[0x0][0x1c0], RZ ;  /* 0x0000700047477a24 */ /* 0x000fe800078e02ff */
[----:B------:R-:W1:Y:S01]  /*5000*/  LDSM.16.MT88.4 R8, [R0+0x8000] ;  /* 0x008000000008783b */ /* 0x000e620000004200 */
[----:B------:R-:W-:Y:S04]  /*5010*/  LEA R68, -R71, RZ, 0x6 ;  /* 0x000000ff47447211 */ /* 0x000fe800078e31ff */
[----:B------:R-:W2:Y:S01]  /*5020*/  LDSM.16.MT88.4 R44, [R224+0x15000] ;  /* 0x01500000e02c783b */ /* 0x000ea20000004200 */
[C---:B------:R-:W-:Y:S04]  /*5030*/  LEA R238, P0, R68.reuse, R238, 0x2 ;  /* 0x000000ee44ee7211 */ /* 0x040fe800078010ff */
[----:B------:R-:W3:Y:S01]  /*5040*/  LDSM.16.MT88.4 R48, [R0+0xc000] ;  /* 0x00c000000030783b */ /* 0x000ee20000004200 */
[----:B------:R-:W-:Y:S04]  /*5050*/  LEA.HI.X.SX32 R239, R68, R239, 0x2, P0 ;  /* 0x000000ef44ef7211 */ /* 0x000fe800000f16ff */
        /* <DEDUP_REMOVED lines=107> */
.L_x_167:
        /* <DEDUP_REMOVED lines=379> */
.L_x_168:
        /* <DEDUP_REMOVED lines=123> */
.L_x_170:
        /* <DEDUP_REMOVED lines=18> */
.L_x_171:
        /* <DEDUP_REMOVED lines=50> */
.L_x_173:
[----:B------:R-:W-:Y:S05]  /*7ab0*/  BSYNC B0 ;  /* 0x0000000000007941 */ /* 0x000fea0003800000 */
.L_x_172:
        /* <DEDUP_REMOVED lines=27> */
.L_x_154:
[----:B------:R-:W-:Y:S05]  /*7c70*/  BSYNC B1 ;  /* 0x0000000000017941 */ /* 0x000fea0003800000 */
.L_x_144:
        /* <DEDUP_REMOVED lines=12> */
.L_x_174:
[----:B------:R-:W-:Y:S05]  /*7d40*/  EXIT ;  /* 0x000000000000794d */ /* 0x000fea0003800000 */
.L_x_176:
        /* <DEDUP_REMOVED lines=11> */
.L_x_1021:


//--------------------- .text._ZN5flash25flash_bwd_dot_do_o_kernelILb0E23Flash_bwd_kernel_traitsILi256ELi64ELi32ELi8ELi4ELi1ELi2ELb1ELb1EN7cutlass10bfloat16_tE19Flash_kernel_traitsILi256ELi64ELi32ELi8ES3_EEEEvNS_16Flash_bwd_paramsE --------------------------
	.section	.text._ZN5flash25flash_bwd_dot_do_o_kernelILb0E23Flash_bwd_kernel_traitsILi256ELi64ELi32ELi8ELi4ELi1ELi2ELb1ELb1EN7cutlass10bfloat16_tE19Flash_kernel_traitsILi256ELi64ELi32ELi8ES3_EEEEvNS_16Flash_bwd_paramsE,"ax",@progbits
	.sectioninfo	@"SHI_REGISTERS=79"
	.align	128
        .global         _ZN5flash25flash_bwd_dot_do_o_kernelILb0E23Flash_bwd_kernel_traitsILi256ELi64ELi32ELi8ELi4ELi1ELi2ELb1ELb1EN7cutlass10bfloat16_tE19Flash_kernel_traitsILi256ELi64ELi32ELi8ES3_EEEEvNS_16Flash_bwd_paramsE
        .type           _ZN5flash25flash_bwd_dot_do_o_kernelILb0E23Flash_bwd_kernel_traitsILi256ELi64ELi32ELi8ELi4ELi1ELi2ELb1ELb1EN7cutlass10bfloat16_tE19Flash_kernel_traitsILi256ELi64ELi32ELi8ES3_EEEEvNS_16Flash_bwd_paramsE,@function
        .size           _ZN5flash25flash_bwd_dot_do_o_kernelILb0E23Flash_bwd_kernel_traitsILi256ELi64ELi32ELi8ELi4ELi1ELi2ELb1ELb1EN7cutlass10bfloat16_tE19Flash_kernel_traitsILi256ELi64ELi32ELi8ES3_EEEEvNS_16Flash_bwd_paramsE,(.L_x_1022 - _ZN5flash25flash_bwd_dot_do_o_kernelILb0E23Flash_bwd_kernel_traitsILi256ELi64ELi32ELi8ELi4ELi1ELi2ELb1ELb1EN7cutlass10bfloat16_tE19Flash_kernel_traitsILi256ELi64ELi32ELi8ES3_EEEEvNS_16Flash_bwd_paramsE)
        .other          _ZN5flash25flash_bwd_dot_do_o_kernelILb0E23Flash_bwd_kernel_traitsILi256ELi64ELi32ELi8ELi4ELi1ELi2ELb1ELb1EN7cutlass10bfloat16_tE19Flash_kernel_traitsILi256ELi64ELi32ELi8ES3_EEEEvNS_16Flash_bwd_paramsE,@"STO_CUDA_ENTRY STV_DEFAULT"
_ZN5flash25flash_bwd_dot_do_o_kernelILb0E23Flash_bwd_kernel_traitsILi256ELi64ELi32ELi8ELi4ELi1ELi2ELb1ELb1EN7cutlass10bfloat16_tE19Flash_kernel_traitsILi256ELi64ELi32ELi8ES3_EEEEvNS_16Flash_bwd_paramsE:
.text._ZN5flash25flash_bwd_dot_do_o_kernelILb0E23Flash_bwd_kernel_traitsILi256ELi64ELi32ELi8ELi4ELi1ELi2ELb1ELb1EN7cutlass10bfloat16_tE19Flash_kernel_traitsILi256ELi64ELi32ELi8ES3_EEEEvNS_16Flash_bwd_paramsE:
[----:B------:R-:W-:Y:S02]  /*0000*/  IMAD.MOV.U32 R1, RZ, RZ, c[0x0][0x28] ;  /* 0x00000a00ff017624 */ /* 0x000fe400078e00ff */
[----:B------:R-:W0:Y:S01]  /*0010*/  S2R R0, SR_CTAID.Y ;  /* 0x0000000000007919 */ /* 0x000e220000002600 */
[----:B------:R-:W-:Y:S01]  /*0020*/  ISETP.NE.U32.AND P0, PT, RZ, c[0x0][0x240], PT ;  /* 0x00009000ff007a0c */ /* 0x000fe20003f05070 */
[----:B------:R-:W-:Y:S01]  /*0030*/  IMAD.MOV.U32 R13, RZ, RZ, -0x1 ;  /* 0xffffffffff0d7424 */ /* 0x000fe200078e00ff */
[----:B------:R-:W-:Y:S02]  /*0040*/  ULDC.64 UR4, c[0x0][0x118] ;  /* 0x0000460000047ab9 */ /* 0x000fe40000000a00 */
[----:B------:R-:W-:-:S13]  /*0050*/  ISETP.NE.AND.EX P0, PT, RZ, c[0x0][0x244], PT, P0 ;  /* 0x00009100ff007a0c */ /* 0x000fda0003f05300 */
[----:B------:R-:W-:Y:S01]  /*0060*/  @P0 MOV R5, 0x4 ;  /* 0x0000000400050802 */ /* 0x000fe20000000f00 */
[----:B------:R-:W-:Y:S01]  /*0070*/  @P0 IMAD.MOV.U32 R3, RZ, RZ, 0x4 ;  /* 0x00000004ff030424 */ /* 0x000fe200078e00ff */
[----:B0-----:R-:W-:-:S03]  /*0080*/  @P0 IADD3 R4, R0, 0x1, RZ ;  /* 0x0000000100040810 */ /* 0x001fc60007ffe0ff */
[----:B------:R-:W-:-:S04]  /*0090*/  @P0 IMAD.WIDE R2, R0, R3, c[0x0][0x240] ;  /* 0x0000900000020625 */ /* 0x000fc800078e0203 */
[----:B------:R-:W-:Y:S01]  /*00a0*/  @P0 IMAD.WIDE R4, R4, R5, c[0x0][0x240] ;  /* 0x0000900004040625 */ /* 0x000fe200078e0205 */
[----:B------:R-:W2:Y:S05]  /*00b0*/  @P0 LDG.E R13, [R2.64] ;  /* 0x00000004020d0981 */ /* 0x000eaa000c1e1900 */
[----:B------:R-:W2:Y:S04]  /*00c0*/  @P0 LDG.E R4, [R4.64] ;  /* 0x0000000404040981 */ /* 0x000ea8000c1e1900 */
[----:B------:R-:W0:Y:S02]  /*00d0*/  S2R R9, SR_CTAID.X ;  /* 0x0000000000097919 */ /* 0x000e240000002500 */
[----:B0-----:R-:W-:Y:S01]  /*00e0*/  SHF.L.U32 R9, R9, 0x6, RZ ;  /* 0x0000000609097819 */ /* 0x001fe200000006ff */
[----:B--2---:R-:W-:-:S02]  /*00f0*/  @P0 IMAD.IADD R8, R4, 0x1, -R13 ;  /* 0x0000000104080824 */ /* 0x004fc400078e0a0d */
[----:B------:R-:W-:-:S05]  /*0100*/  @!P0 IMAD.MOV.U32 R8, RZ, RZ, c[0x0][0x214] ;  /* 0x00008500ff088624 */ /* 0x000fca00078e00ff */
[----:B------:R-:W-:-:S13]  /*0110*/  ISETP.GT.AND P0, PT, R8, R9, PT ;  /* 0x000000090800720c */ /* 0x000fda0003f04270 */
[----:B------:R-:W-:Y:S05]  /*0120*/  @!P0 EXIT ;  /* 0x000000000000894d */ /* 0x000fea0003800000 */
[----:B------:R-:W-:Y:S01]  /*0130*/  ISETP.NE.AND P1, PT, R13, -0x1, PT ;  /* 0xffffffff0d00780c */ /* 0x000fe20003f25270 */
[----:B------:R-:W0:Y:S01]  /*0140*/  S2R R11, SR_CTAID.Z ;  /* 0x00000000000b7919 */ /* 0x000e220000002700 */
[----:B------:R-:W-:Y:S02]  /*0150*/  ULDC.U8 UR6, c[0x0][0x328] ;  /* 0x0000ca0000067ab9 */ /* 0x000fe40000000000 */
[----:B------:R-:W-:-:S09]  /*0160*/  ISETP.NE.AND P0, PT, RZ, UR6, PT ;  /* 0x00000006ff007c0c */ /* 0x000fd2000bf05270 */
[----:B------:R-:W-:Y:S01]  /*0170*/  @P1 IMAD.WIDE.U32 R2, R13, c[0x0][0x370], RZ ;  /* 0x0000dc000d021a25 */ /* 0x000fe200078e00ff */
[----:B------:R-:W-:-:S03]  /*0180*/  @!P1 SHF.R.S32.HI R23, RZ, 0x1f, R0 ;  /* 0x0000001fff179819 */ /* 0x000fc60000011400 */
[C---:B------:R-:W-:Y:S02]  /*0190*/  @P1 IMAD R19, R13.reuse, c[0x0][0x374], R3 ;  /* 0x0000dd000d131a24 */ /* 0x040fe400078e0203 */
[----:B------:R-:W1:Y:S01]  /*01a0*/  S2R R3, SR_TID.X ;  /* 0x0000000000037919 */ /* 0x000e620000002100 */
[----:B------:R-:W-:Y:S01]  /*01b0*/  @P1 IMAD.MOV.U32 R17, RZ, RZ, R2 ;  /* 0x000000ffff111224 */ /* 0x000fe200078e0002 */
[----:B------:R-:W-:Y:S01]  /*01c0*/  @!P1 SHF.R.S32.HI R2, RZ, 0x1f, R0 ;  /* 0x0000001fff029819 */ /* 0x000fe20000011400 */
[----:B------:R-:W-:-:S04]  /*01d0*/  @P1 IMAD.WIDE.U32 R4, R13, c[0x0][0x1e8], RZ ;  /* 0x00007a000d041a25 */ /* 0x000fc800078e00ff */
[----:B------:R-:W-:Y:S01]  /*01e0*/  @!P1 IMAD R7, R2, c[0x0][0x368], RZ ;  /* 0x0000da0002079a24 */ /* 0x000fe200078e02ff */
[----:B------:R-:W-:Y:S01]  /*01f0*/  @P1 MOV R71, R4 ;  /* 0x0000000400471202 */ /* 0x000fe20000000f00 */
[----:B------:R-:W-:Y:S02]  /*0200*/  @!P1 IMAD R23, R23, c[0x0][0x1e0], RZ ;  /* 0x0000780017179a24 */ /* 0x000fe400078e02ff */
[C---:B------:R-:W-:Y:S02]  /*0210*/  @!P1 IMAD R21, R0.reuse, c[0x0][0x36c], R7 ;  /* 0x0000db0000159a24 */ /* 0x040fe400078e0207 */
[----:B------:R-:W-:Y:S02]  /*0220*/  @P1 IMAD R15, R13, c[0x0][0x1ec], R5 ;  /* 0x00007b000d0f1a24 */ /* 0x000fe400078e0205 */
[----:B------:R-:W-:-:S04]  /*0230*/  @!P1 IMAD.WIDE.U32 R6, R0, c[0x0][0x1e0], RZ ;  /* 0x0000780000069a25 */ /* 0x000fc800078e00ff */
[----:B------:R-:W-:Y:S01]  /*0240*/  @!P1 IMAD.WIDE.U32 R4, R0, c[0x0][0x368], RZ ;  /* 0x0000da0000049a25 */ /* 0x000fe200078e00ff */
[----:B------:R-:W-:-:S03]  /*0250*/  @!P1 MOV R71, R6 ;  /* 0x0000000600479202 */ /* 0x000fc60000000f00 */
[----:B------:R-:W-:Y:S02]  /*0260*/  @!P1 IMAD R23, R0, c[0x0][0x1e4], R23 ;  /* 0x0000790000179a24 */ /* 0x000fe400078e0217 */
[----:B------:R-:W-:Y:S02]  /*0270*/  @!P1 IMAD.MOV.U32 R17, RZ, RZ, R4 ;  /* 0x000000ffff119224 */ /* 0x000fe400078e0004 */
[----:B------:R-:W-:Y:S02]  /*0280*/  @!P1 IMAD.IADD R19, R5, 0x1, R21 ;  /* 0x0000000105139824 */ /* 0x000fe400078e0215 */
[----:B------:R-:W-:Y:S01]  /*0290*/  @!P1 IMAD.IADD R15, R7, 0x1, R23 ;  /* 0x00000001070f9824 */ /* 0x000fe200078e0217 */
[----:B------:R-:W-:Y:S05]  /*02a0*/  @!P0 BRA `(.L_x_177) ;  /* 0x0000007000008947 */ /* 0x000fea0003800000 */
[C---:B01----:R-:W-:Y:S01]  /*02b0*/  @!P1 IMAD R13, R0.reuse, c[0x0][0x224], RZ ;  /* 0x00008900000d9a24 */ /* 0x043fe200078e02ff */
[----:B------:R-:W-:Y:S01]  /*02c0*/  MOV R7, c[0x0][0x210] ;  /* 0x0000840000077a02 */ /* 0x000fe20000000f00 */
[----:B------:R-:W-:Y:S02]  /*02d0*/  IMAD.MOV.U32 R2, RZ, RZ, 0x80 ;  /* 0x00000080ff027424 */ /* 0x000fe400078e00ff */
[----:B------:R-:W-:-:S02]  /*02e0*/  IMAD R5, R0, 0x80, R13 ;  /* 0x0000008000057824 */ /* 0x000fc400078e020d */
[----:B------:R-:W-:-:S04]  /*02f0*/  IMAD R0, R2, R7, c[0x0][0x234] ;  /* 0x00008d0002007624 */ /* 0x000fc800078e0207 */
[----:B------:R-:W-:Y:S01]  /*0300*/  IMAD R0, R0, R11, R5 ;  /* 0x0000000b00007224 */ /* 0x000fe200078e0205 */
[----:B------:R-:W-:Y:S05]  /*0310*/  BRA `(.L_x_178) ;  /* 0x0000002000007947 */ /* 0x000fea0003800000 */
.L_x_177:
[----:B01----:R-:W-:-:S04]  /*0320*/  IMAD R0, R0, c[0x0][0x1c0], R11 ;  /* 0x0000700000007a24 */ /* 0x003fc800078e020b */
[----:B------:R-:W-:Y:S02]  /*0330*/  IMAD R0, R0, c[0x0][0x224], RZ ;  /* 0x0000890000007a24 */ /* 0x000fe400078e02ff */
.L_x_178:
[----:B------:R-:W-:Y:S01]  /*0340*/  SHF.R.S32.HI R2, RZ, 0x1f, R3 ;  /* 0x0000001fff027819 */ /* 0x000fe20000011403 */
[----:B------:R-:W-:Y:S01]  /*0350*/  IMAD.IADD R8, R8, 0x1, -R9 ;  /* 0x0000000108087824 */ /* 0x000fe200078e0a09 */
[----:B------:R-:W-:Y:S01]  /*0360*/  SHF.R.S32.HI R10, RZ, 0x1f, R11 ;  /* 0x0000001fff0a7819 */ /* 0x000fe2000001140b */
[----:B------:R-:W-:Y:S01]  /*0370*/  BSSY B0, `(.L_x_179) ;  /* 0x0000041000007945 */ /* 0x000fe20003800000 */
[----:B------:R-:W-:Y:S01]  /*0380*/  LEA.HI R2, R2, R3, RZ, 0x3 ;  /* 0x0000000302027211 */ /* 0x000fe200078f18ff */
[----:B------:R-:W-:Y:S01]  /*0390*/  IMAD.IADD R0, R9, 0x1, R0 ;  /* 0x0000000109007824 */ /* 0x000fe200078e0200 */
[----:B------:R-:W-:Y:S01]  /*03a0*/  CS2R R26, SRZ ;  /* 0x00000000001a7805 */ /* 0x000fe2000001ff00 */
[----:B------:R-:W-:Y:S01]  /*03b0*/  CS2R R34, SRZ ;  /* 0x0000000000227805 */ /* 0x000fe2000001ff00 */
[----:B------:R-:W-:Y:S01]  /*03c0*/  LOP3.LUT R4, R2, 0x1ffffff8, RZ, 0xc0, !PT ;  /* 0x1ffffff802047812 */ /* 0x000fe200078ec0ff */
[----:B------:R-:W-:Y:S01]  /*03d0*/  CS2R R32, SRZ ;  /* 0x0000000000207805 */ /* 0x000fe2000001ff00 */
[----:B------:R-:W-:Y:S01]  /*03e0*/  SHF.R.S32.HI R75, RZ, 0x3, R2 ;  /* 0x00000003ff4b7819 */ /* 0x000fe20000011402 */
[----:B------:R-:W-:Y:S01]  /*03f0*/  CS2R R62, SRZ ;  /* 0x00000000003e7805 */ /* 0x000fe2000001ff00 */
[----:B------:R-:W-:Y:S01]  /*0400*/  CS2R R60, SRZ ;  /* 0x00000000003c7805 */ /* 0x000fe2000001ff00 */
[----:B------:R-:W-:Y:S01]  /*0410*/  IMAD.IADD R4, R3, 0x1, -R4 ;  /* 0x0000000103047824 */ /* 0x000fe200078e0a04 */
[----:B------:R-:W-:Y:S01]  /*0420*/  IADD3 R2, R75, 0x20, RZ ;  /* 0x000000204b027810 */ /* 0x000fe20007ffe0ff */
[----:B------:R-:W-:Y:S01]  /*0430*/  CS2R R66, SRZ ;  /* 0x0000000000427805 */ /* 0x000fe2000001ff00 */
[----:B------:R-:W-:Y:S01]  /*0440*/  CS2R R64, SRZ ;  /* 0x0000000000407805 */ /* 0x000fe2000001ff00 */
[----:B------:R-:W-:Y:S01]  /*0450*/  CS2R R24, SRZ ;  /* 0x0000000000187805 */ /* 0x000fe2000001ff00 */
[----:B------:R-:W-:Y:S01]  /*0460*/  SHF.L.U32 R68, R4, 0x3, RZ ;  /* 0x0000000304447819 */ /* 0x000fe200000006ff */
[----:B------:R-:W-:Y:S01]  /*0470*/  CS2R R58, SRZ ;  /* 0x00000000003a7805 */ /* 0x000fe2000001ff00 */
[----:B------:R-:W-:Y:S01]  /*0480*/  SHF.R.S32.HI R4, RZ, 0x1f, R9 ;  /* 0x0000001fff047819 */ /* 0x000fe20000011409 */
[----:B------:R-:W-:Y:S01]  /*0490*/  CS2R R56, SRZ ;  /* 0x0000000000387805 */ /* 0x000fe2000001ff00 */
[--C-:B------:R-:W-:Y:S01]  /*04a0*/  SHF.R.S32.HI R69, RZ, 0x1f, R68.reuse ;  /* 0x0000001fff457819 */ /* 0x100fe20000011444 */
[----:B------:R-:W-:Y:S01]  /*04b0*/  CS2R R46, SRZ ;  /* 0x00000000002e7805 */ /* 0x000fe2000001ff00 */
[----:B------:R-:W-:Y:S01]  /*04c0*/  CS2R R44, SRZ ;  /* 0x00000000002c7805 */ /* 0x000fe2000001ff00 */
[C---:B------:R-:W-:Y:S01]  /*04d0*/  IMAD R12, R4.reuse, c[0x0][0x370], RZ ;  /* 0x0000dc00040c7a24 */ /* 0x040fe200078e02ff */
[----:B------:R-:W-:Y:S01]  /*04e0*/  SHF.R.S32.HI R74, RZ, 0x1f, R75 ;  /* 0x0000001fff4a7819 */ /* 0x000fe2000001144b */
[----:B------:R-:W-:Y:S01]  /*04f0*/  IMAD R14, R4, c[0x0][0x1e8], RZ ;  /* 0x00007a00040e7a24 */ /* 0x000fe200078e02ff */
[----:B------:R-:W-:Y:S01]  /*0500*/  IADD3 R76, R68, 0x40, RZ ;  /* 0x00000040444c7810 */ /* 0x000fe20007ffe0ff */
[----:B------:R-:W-:-:S04]  /*0510*/  IMAD.WIDE.U32 R4, R9, c[0x0][0x370], R68 ;  /* 0x0000dc0009047a25 */ /* 0x000fc800078e0044 */
[----:B------:R-:W-:Y:S01]  /*0520*/  IMAD R13, R9, c[0x0][0x374], R12 ;  /* 0x0000dd00090d7a24 */ /* 0x000fe200078e020c */
[----:B------:R-:W-:Y:S01]  /*0530*/  IADD3 R12, P0, R17, R4, RZ ;  /* 0x00000004110c7210 */ /* 0x000fe20007f1e0ff */
[----:B------:R-:W-:-:S03]  /*0540*/  IMAD.WIDE.U32 R6, R9, c[0x0][0x1e8], R68 ;  /* 0x00007a0009067a25 */ /* 0x000fc600078e0044 */
[----:B------:R-:W-:Y:S01]  /*0550*/  IADD3.X R13, R19, R5, R13, P0, !PT ;  /* 0x00000005130d7210 */ /* 0x000fe200007fe40d */
[----:B------:R-:W-:Y:S01]  /*0560*/  IMAD R14, R9, c[0x0][0x1ec], R14 ;  /* 0x00007b00090e7a24 */ /* 0x000fe200078e020e */
[----:B------:R-:W-:Y:S01]  /*0570*/  ISETP.GE.AND P0, PT, R75, R8, PT ;  /* 0x000000084b00720c */ /* 0x000fe20003f06270 */
[C---:B------:R-:W-:Y:S01]  /*0580*/  IMAD R4, R10.reuse, c[0x0][0x378], RZ ;  /* 0x0000de000a047a24 */ /* 0x040fe200078e02ff */
[----:B------:R-:W-:Y:S01]  /*0590*/  IADD3 R70, P1, R71, R6, RZ ;  /* 0x0000000647467210 */ /* 0x000fe20007f3e0ff */
[----:B------:R-:W-:Y:S02]  /*05a0*/  IMAD R10, R10, c[0x0][0x1f0], RZ ;  /* 0x00007c000a0a7a24 */ /* 0x000fe400078e02ff */
[----:B------:R-:W-:Y:S01]  /*05b0*/  IMAD R17, R11, c[0x0][0x37c], R4 ;  /* 0x0000df000b117a24 */ /* 0x000fe200078e0204 */
[----:B------:R-:W-:Y:S01]  /*05c0*/  IADD3.X R71, R15, R7, R14, P1, !PT ;  /* 0x000000070f477210 */ /* 0x000fe20000ffe40e */
[C---:B------:R-:W-:Y:S01]  /*05d0*/  IMAD.WIDE.U32 R12, R11.reuse, c[0x0][0x378], R12 ;  /* 0x0000de000b0c7a25 */ /* 0x040fe200078e000c */
[----:B------:R-:W-:Y:S01]  /*05e0*/  ISETP.GE.AND P1, PT, R2, R8, PT ;  /* 0x000000080200720c */ /* 0x000fe20003f26270 */
[----:B------:R-:W-:Y:S01]  /*05f0*/  CS2R R6, SRZ ;  /* 0x0000000000067805 */ /* 0x000fe2000001ff00 */
[----:B------:R-:W-:Y:S01]  /*0600*/  CS2R R4, SRZ ;  /* 0x0000000000047805 */ /* 0x000fe2000001ff00 */
[C---:B------:R-:W-:Y:S01]  /*0610*/  IMAD R73, R11.reuse, c[0x0][0x1f4], R10 ;  /* 0x00007d000b497a24 */ /* 0x040fe200078e020a */
[----:B------:R-:W-:Y:S01]  /*0620*/  CS2R R8, SRZ ;  /* 0x0000000000087805 */ /* 0x000fe2000001ff00 */
[----:B------:R-:W-:Y:S01]  /*0630*/  IMAD.WIDE.U32 R70, R11, c[0x0][0x1f0], R70 ;  /* 0x00007c000b467a25 */ /* 0x000fe200078e0046 */
[----:B------:R-:W-:Y:S01]  /*0640*/  IADD3 R17, R13, R17, RZ ;  /* 0x000000110d117210 */ /* 0x000fe20007ffe0ff */
[----:B------:R-:W-:Y:S01]  /*0650*/  CS2R R10, SRZ ;  /* 0x00000000000a7805 */ /* 0x000fe2000001ff00 */
[----:B------:R-:W-:Y:S05]  /*0660*/  @P0 BRA `(.L_x_180) ;  /* 0x0000011000000947 */ /* 0x000fea0003800000 */
[----:B------:R-:W-:Y:S01]  /*0670*/  IMAD R2, R74, c[0x0][0x370], RZ ;  /* 0x0000dc004a027a24 */ /* 0x000fe200078e02ff */
[C---:B------:R-:W-:Y:S01]  /*0680*/  IADD3 R18, R68.reuse, 0x80, RZ ;  /* 0x0000008044127810 */ /* 0x040fe20007ffe0ff */
[----:B------:R-:W-:Y:S01]  /*0690*/  IMAD.MOV.U32 R16, RZ, RZ, R12 ;  /* 0x000000ffff107224 */ /* 0x000fe200078e000c */
[----:B------:R-:W-:Y:S01]  /*06a0*/  IADD3 R20, R68, 0xc0, RZ ;  /* 0x000000c044147810 */ /* 0x000fe20007ffe0ff */
[C---:B------:R-:W-:Y:S01]  /*06b0*/  IMAD R19, R75.reuse, c[0x0][0x374], R2 ;  /* 0x0000dd004b137a24 */ /* 0x040fe200078e0202 */
[----:B------:R-:W-:Y:S01]  /*06c0*/  ISETP.GE.AND P4, PT, R18, c[0x0][0x220], PT ;  /* 0x0000880012007a0c */ /* 0x000fe20003f86270 */
[----:B------:R-:W-:Y:S01]  /*06d0*/  IMAD.WIDE.U32 R14, R75, c[0x0][0x370], R16 ;  /* 0x0000dc004b0e7a25 */ /* 0x000fe200078e0010 */
[----:B------:R-:W-:-:S02]  /*06e0*/  ISETP.GE.AND P5, PT, R20, c[0x0][0x220], PT ;  /* 0x0000880014007a0c */ /* 0x000fc40003fa6270 */
[----:B------:R-:W-:Y:S01]  /*06f0*/  ISETP.GE.AND P2, PT, R68, c[0x0][0x220], PT ;  /* 0x0000880044007a0c */ /* 0x000fe20003f46270 */
[----:B------:R-:W-:Y:S01]  /*0700*/  IMAD.IADD R15, R15, 0x1, R19 ;  /* 0x000000010f0f7824 */ /* 0x000fe200078e0213 */
[----:B------:R-:W-:Y:S02]  /*0710*/  ISETP.GE.AND P3, PT, R76, c[0x0][0x220], PT ;  /* 0x000088004c007a0c */ /* 0x000fe40003f66270 */
[----:B------:R-:W-:-:S04]  /*0720*/  LEA R18, P6, R14, c[0x0][0x330], 0x1 ;  /* 0x0000cc000e127a11 */ /* 0x000fc800078c08ff */
[----:B------:R-:W-:-:S05]  /*0730*/  LEA.HI.X R19, R14, c[0x0][0x334], R15, 0x1, P6 ;  /* 0x0000cd000e137a11 */ /* 0x000fca00030f0c0f */
[----:B------:R0:W5:Y:S04]  /*0740*/  @!P2 LDG.E.128 R64, [R18.64] ;  /* 0x000000041240a981 */ /* 0x000168000c1e1d00 */
[----:B------:R0:W5:Y:S04]  /*0750*/  @!P3 LDG.E.128 R60, [R18.64+0x80] ;  /* 0x00008004123cb981 */ /* 0x000168000c1e1d00 */
[----:B------:R0:W5:Y:S04]  /*0760*/  @!P4 LDG.E.128 R32, [R18.64+0x100] ;  /* 0x000100041220c981 */ /* 0x000168000c1e1d00 */
[----:B------:R0:W5:Y:S02]  /*0770*/  @!P5 LDG.E.128 R4, [R18.64+0x180] ;  /* 0x000180041204d981 */ /* 0x000164000c1e1d00 */
.L_x_180:
[----:B------:R-:W-:Y:S05]  /*0780*/  BSYNC B0 ;  /* 0x0000000000007941 */ /* 0x000fea0003800000 */
.L_x_179:
[----:B------:R-:W-:Y:S01]  /*0790*/  BSSY B0, `(.L_x_181) ;  /* 0x0000015000007945 */ /* 0x000fe20003800000 */
[----:B------:R-:W-:Y:S05]  /*07a0*/  @P1 BRA `(.L_x_182) ;  /* 0x0000013000001947 */ /* 0x000fea0003800000 */
[----:B------:R-:W-:Y:S01]  /*07b0*/  IADD3 R15, P2, R75, 0x20, RZ ;  /* 0x000000204b0f7810 */ /* 0x000fe20007f5e0ff */
[----:B------:R-:W-:Y:S01]  /*07c0*/  IMAD.MOV.U32 R13, RZ, RZ, R17 ;  /* 0x000000ffff0d7224 */ /* 0x000fe200078e0011 */
[----:B------:R-:W-:-:S02]  /*07d0*/  IADD3 R14, R68, 0x80, RZ ;  /* 0x00000080440e7810 */ /* 0x000fc40007ffe0ff */
[----:B------:R-:W-:Y:S01]  /*07e0*/  IADD3.X R2, RZ, R74, RZ, P2, !PT ;  /* 0x0000004aff027210 */ /* 0x000fe200017fe4ff */
[C---:B------:R-:W-:Y:S01]  /*07f0*/  IMAD.WIDE.U32 R12, R15.reuse, c[0x0][0x370], R12 ;  /* 0x0000dc000f0c7a25 */ /* 0x040fe200078e000c */
[----:B------:R-:W-:Y:S02]  /*0800*/  IADD3 R16, R68, 0xc0, RZ ;  /* 0x000000c044107810 */ /* 0x000fe40007ffe0ff */
[----:B------:R-:W-:Y:S01]  /*0810*/  ISETP.GE.AND P5, PT, R14, c[0x0][0x220], PT ;  /* 0x000088000e007a0c */ /* 0x000fe20003fa6270 */
[----:B------:R-:W-:Y:S01]  /*0820*/  IMAD R2, R2, c[0x0][0x370], RZ ;  /* 0x0000dc0002027a24 */ /* 0x000fe200078e02ff */
[----:B------:R-:W-:Y:S02]  /*0830*/  ISETP.GE.AND P6, PT, R16, c[0x0][0x220], PT ;  /* 0x0000880010007a0c */ /* 0x000fe40003fc6270 */
[----:B------:R-:W-:Y:S01]  /*0840*/  ISETP.GE.AND P3, PT, R68, c[0x0][0x220], PT ;  /* 0x0000880044007a0c */ /* 0x000fe20003f66270 */
[----:B------:R-:W-:Y:S01]  /*0850*/  IMAD R15, R15, c[0x0][0x374], R2 ;  /* 0x0000dd000f0f7a24 */ /* 0x000fe200078e0202 */
[----:B------:R-:W-:-:S02]  /*0860*/  ISETP.GE.AND P4, PT, R76, c[0x0][0x220], PT ;  /* 0x000088004c007a0c */ /* 0x000fc40003f86270 */
[----:B------:R-:W-:Y:S01]  /*0870*/  LEA R14, P2, R12, c[0x0][0x330], 0x1 ;  /* 0x0000cc000c0e7a11 */ /* 0x000fe200078408ff */
[----:B------:R-:W-:-:S05]  /*0880*/  IMAD.IADD R13, R13, 0x1, R15 ;  /* 0x000000010d0d7824 */ /* 0x000fca00078e020f */
[----:B------:R-:W-:-:S05]  /*0890*/  LEA.HI.X R15, R12, c[0x0][0x334], R13, 0x1, P2 ;  /* 0x0000cd000c0f7a11 */ /* 0x000fca00010f0c0d */
[----:B------:R1:W5:Y:S04]  /*08a0*/  @!P3 LDG.E.128 R44, [R14.64] ;  /* 0x000000040e2cb981 */ /* 0x000368000c1e1d00 */
[----:B------:R1:W5:Y:S04]  /*08b0*/  @!P4 LDG.E.128 R56, [R14.64+0x80] ;  /* 0x000080040e38c981 */ /* 0x000368000c1e1d00 */
[----:B------:R1:W5:Y:S04]  /*08c0*/  @!P5 LDG.E.128 R24, [R14.64+0x100] ;  /* 0x000100040e18d981 */ /* 0x000368000c1e1d00 */
[----:B------:R1:W5:Y:S02]  /*08d0*/  @!P6 LDG.E.128 R8, [R14.64+0x180] ;  /* 0x000180040e08e981 */ /* 0x000364000c1e1d00 */
.L_x_182:
[----:B------:R-:W-:Y:S05]  /*08e0*/  BSYNC B0 ;  /* 0x0000000000007941 */ /* 0x000fea0003800000 */
.L_x_181:
[----:B------:R-:W-:Y:S01]  /*08f0*/  BSSY B0, `(.L_x_183) ;  /* 0x000001c000007945 */ /* 0x000fe20003800000 */
[----:B------:R-:W-:Y:S01]  /*0900*/  CS2R R38, SRZ ;  /* 0x0000000000267805 */ /* 0x000fe2000001ff00 */
[----:B------:R-:W-:Y:S01]  /*0910*/  CS2R R36, SRZ ;  /* 0x0000000000247805 */ /* 0x000fe2000001ff00 */
[----:B------:R-:W-:Y:S01]  /*0920*/  CS2R R50, SRZ ;  /* 0x0000000000327805 */ /* 0x000fe2000001ff00 */
[----:B------:R-:W-:Y:S01]  /*0930*/  CS2R R48, SRZ ;  /* 0x0000000000307805 */ /* 0x000fe2000001ff00 */
[----:B------:R-:W-:Y:S01]  /*0940*/  CS2R R42, SRZ ;  /* 0x00000000002a7805 */ /* 0x000fe2000001ff00 */
[----:B------:R-:W-:Y:S01]  /*0950*/  CS2R R40, SRZ ;  /* 0x0000000000287805 */ /* 0x000fe2000001ff00 */
[----:B-1----:R-:W-:Y:S01]  /*0960*/  CS2R R14, SRZ ;  /* 0x00000000000e7805 */ /* 0x002fe2000001ff00 */
[----:B------:R-:W-:Y:S01]  /*0970*/  CS2R R12, SRZ ;  /* 0x00000000000c7805 */ /* 0x000fe2000001ff00 */
[----:B------:R-:W-:Y:S01]  /*0980*/  IADD3 R73, R71, R73, RZ ;  /* 0x0000004947497210 */ /* 0x000fe20007ffe0ff */
[----:B------:R-:W-:Y:S05]  /*0990*/  @P0 BRA `(.L_x_184) ;  /* 0x0000011000000947 */ /* 0x000fea0003800000 */
[----:B------:R-:W-:Y:S01]  /*09a0*/  IMAD R2, R74, c[0x0][0x1e8], RZ ;  /* 0x00007a004a027a24 */ /* 0x000fe200078e02ff */
[C---:B0-----:R-:W-:Y:S01]  /*09b0*/  IADD3 R18, R68.reuse, 0x80, RZ ;  /* 0x0000008044127810 */ /* 0x041fe20007ffe0ff */
        /* <DEDUP_REMOVED lines=15> */
.L_x_184:
[----:B------:R-:W-:Y:S05]  /*0ab0*/  BSYNC B0 ;  /* 0x0000000000007941 */ /* 0x000fea0003800000 */
.L_x_183:
[----:B------:R-:W-:Y:S01]  /*0ac0*/  BSSY B0, `(.L_x_185) ;  /* 0x000001d000007945 */ /* 0x000fe20003800000 */
[----:B------:R-:W-:Y:S01]  /*0ad0*/  CS2R R22, SRZ ;  /* 0x0000000000167805 */ /* 0x000fe2000001ff00 */
[----:B------:R-:W-:Y:S01]  /*0ae0*/  CS2R R20, SRZ ;  /* 0x0000000000147805 */ /* 0x000fe2000001ff00 */
[----:B------:R-:W-:Y:S01]  /*0af0*/  CS2R R30, SRZ ;  /* 0x00000000001e7805 */ /* 0x000fe2000001ff00 */
[----:B------:R-:W-:Y:S01]  /*0b00*/  CS2R R28, SRZ ;  /* 0x00000000001c7805 */ /* 0x000fe2000001ff00 */
[----:B0-----:R-:W-:Y:S01]  /*0b10*/  CS2R R18, SRZ ;  /* 0x0000000000127805 */ /* 0x001fe2000001ff00 */
[----:B------:R-:W-:Y:S01]  /*0b20*/  CS2R R16, SRZ ;  /* 0x0000000000107805 */ /* 0x000fe2000001ff00 */
[----:B------:R-:W-:Y:S01]  /*0b30*/  CS2R R54, SRZ ;  /* 0x0000000000367805 */ /* 0x000fe2000001ff00 */
[----:B------:R-:W-:Y:S01]  /*0b40*/  CS2R R52, SRZ ;  /* 0x0000000000347805 */ /* 0x000fe2000001ff00 */
[----:B------:R-:W-:Y:S05]  /*0b50*/  @P1 BRA `(.L_x_186) ;  /* 0x0000013000001947 */ /* 0x000fea0003800000 */
[----:B------:R-:W-:Y:S01]  /*0b60*/  IADD3 R2, P0, R75, 0x20, RZ ;  /* 0x000000204b027810 */ /* 0x000fe20007f1e0ff */
[----:B------:R-:W-:Y:S01]  /*0b70*/  IMAD.MOV.U32 R71, RZ, RZ, R73 ;  /* 0x000000ffff477224 */ /* 0x000fe200078e0049 */
[----:B------:R-:W-:-:S02]  /*0b80*/  ISETP.GE.AND P2, PT, R76, c[0x0][0x220], PT ;  /* 0x000088004c007a0c */ /* 0x000fc40003f46270 */
[----:B------:R-:W-:Y:S01]  /*0b90*/  IADD3.X R69, RZ, R74, RZ, P0, !PT ;  /* 0x0000004aff457210 */ /* 0x000fe200007fe4ff */
[----:B------:R-:W-:Y:S01]  /*0ba0*/  IMAD.WIDE.U32 R70, R2, c[0x0][0x1e8], R70 ;  /* 0x00007a0002467a25 */ /* 0x000fe200078e0046 */
[----:B------:R-:W-:-:S03]  /*0bb0*/  ISETP.GE.AND P1, PT, R68, c[0x0][0x220], PT ;  /* 0x0000880044007a0c */ /* 0x000fc60003f26270 */
[----:B------:R-:W-:-:S04]  /*0bc0*/  IMAD R69, R69, c[0x0][0x1e8], RZ ;  /* 0x00007a0045457a24 */ /* 0x000fc800078e02ff */
[----:B------:R-:W-:Y:S01]  /*0bd0*/  IMAD R69, R2, c[0x0][0x1ec], R69 ;  /* 0x00007b0002457a24 */ /* 0x000fe200078e0245 */
[----:B------:R-:W-:-:S03]  /*0be0*/  IADD3 R2, R68, 0x80, RZ ;  /* 0x0000008044027810 */ /* 0x000fc60007ffe0ff */
[----:B------:R-:W-:Y:S01]  /*0bf0*/  IMAD.IADD R69, R71, 0x1, R69 ;  /* 0x0000000147457824 */ /* 0x000fe200078e0245 */
[----:B------:R-:W-:Y:S02]  /*0c00*/  ISETP.GE.AND P3, PT, R2, c[0x0][0x220], PT ;  /* 0x0000880002007a0c */ /* 0x000fe40003f66270 */
[----:B------:R-:W-:Y:S02]  /*0c10*/  IADD3 R2, R68, 0xc0, RZ ;  /* 0x000000c044027810 */ /* 0x000fe40007ffe0ff */
[----:B------:R-:W-:Y:S02]  /*0c20*/  LEA R68, P0, R70, c[0x0][0x1d0], 0x1 ;  /* 0x0000740046447a11 */ /* 0x000fe400078008ff */
[----:B------:R-:W-:Y:S02]  /*0c30*/  ISETP.GE.AND P4, PT, R2, c[0x0][0x220], PT ;  /* 0x0000880002007a0c */ /* 0x000fe40003f86270 */
[----:B------:R-:W-:-:S05]  /*0c40*/  LEA.HI.X R69, R70, c[0x0][0x1d4], R69, 0x1, P0 ;  /* 0x0000750046457a11 */ /* 0x000fca00000f0c45 */
[----:B------:R0:W5:Y:S04]  /*0c50*/  @!P1 LDG.E.128 R52, [R68.64] ;  /* 0x0000000444349981 */ /* 0x000168000c1e1d00 */
[----:B------:R0:W5:Y:S04]  /*0c60*/  @!P2 LDG.E.128 R28, [R68.64+0x80] ;  /* 0x00008004441ca981 */ /* 0x000168000c1e1d00 */
[----:B------:R0:W5:Y:S04]  /*0c70*/  @!P3 LDG.E.128 R20, [R68.64+0x100] ;  /* 0x000100044414b981 */ /* 0x000168000c1e1d00 */
[----:B------:R0:W5:Y:S02]  /*0c80*/  @!P4 LDG.E.128 R16, [R68.64+0x180] ;  /* 0x000180044410c981 */ /* 0x000164000c1e1d00 */
.L_x_186:
[----:B------:R-:W-:Y:S05]  /*0c90*/  BSYNC B0 ;  /* 0x0000000000007941 */ /* 0x000fea0003800000 */
.L_x_185:
[----:B-----5:R-:W-:Y:S02]  /*0ca0*/  LOP3.LUT R2, R64, 0xffff0000, RZ, 0xc0, !PT ;  /* 0xffff000040027812 */ /* 0x020fe400078ec0ff */
[----:B0-----:R-:W-:-:S02]  /*0cb0*/  LOP3.LUT R69, R40, 0xffff0000, RZ, 0xc0, !PT ;  /* 0xffff000028457812 */ /* 0x001fc400078ec0ff */
[----:B------:R-:W-:Y:S02]  /*0cc0*/  LOP3.LUT R70, R45, 0xffff0000, RZ, 0xc0, !PT ;  /* 0xffff00002d467812 */ /* 0x000fe400078ec0ff */
[----:B------:R-:W-:Y:S01]  /*0cd0*/  LOP3.LUT P0, RZ, R3, 0x7, RZ, 0xc0, !PT ;  /* 0x0000000703ff7812 */ /* 0x000fe2000780c0ff */
[----:B------:R-:W-:Y:S01]  /*0ce0*/  FMUL.FTZ R68, R2, R69 ;  /* 0x0000004502447220 */ /* 0x000fe20000410000 */
[----:B------:R-:W-:Y:S01]  /*0cf0*/  SHF.L.U32 R2, R64, 0x10, RZ ;  /* 0x0000001040027819 */ /* 0x000fe200000006ff */
[----:B------:R-:W-:Y:S01]  /*0d00*/  IMAD.U32 R69, R40, 0x10000, RZ ;  /* 0x0001000028457824 */ /* 0x000fe200078e00ff */
[----:B------:R-:W-:Y:S02]  /*0d10*/  LOP3.LUT R40, R52, 0xffff0000, RZ, 0xc0, !PT ;  /* 0xffff000034287812 */ /* 0x000fe400078ec0ff */
[----:B------:R-:W-:Y:S01]  /*0d20*/  SHF.L.U32 R64, R66, 0x10, RZ ;  /* 0x0000001042407819 */ /* 0x000fe200000006ff */
[----:B------:R-:W-:Y:S01]  /*0d30*/  FFMA.FTZ R2, R2, R69, R68 ;  /* 0x0000004502027223 */ /* 0x000fe20000010044 */
[C---:B------:R-:W-:Y:S01]  /*0d40*/  LOP3.LUT R69, R44.reuse, 0xffff0000, RZ, 0xc0, !PT ;  /* 0xffff00002c457812 */ /* 0x040fe200078ec0ff */
[----:B------:R-:W-:Y:S01]  /*0d50*/  IMAD.U32 R44, R44, 0x10000, RZ ;  /* 0x000100002c2c7824 */ /* 0x000fe200078e00ff */
[----:B------:R-:W-:-:S02]  /*0d60*/  LOP3.LUT R68, R41, 0xffff0000, RZ, 0xc0, !PT ;  /* 0xffff000029447812 */ /* 0x000fc400078ec0ff */
[----:B------:R-:W-:Y:S01]  /*0d70*/  LEA.HI R3, P1, R3, R0, RZ, 0x1d ;  /* 0x0000000003037211 */ /* 0x000fe2000783e8ff */
[----:B------:R-:W-:Y:S01]  /*0d80*/  FMUL.FTZ R40, R40, R69 ;  /* 0x0000004528287220 */ /* 0x000fe20000410000 */
[----:B------:R-:W-:Y:S01]  /*0d90*/  SHF.L.U32 R69, R52, 0x10, RZ ;  /* 0x0000001034457819 */ /* 0x000fe200000006ff */
[----:B------:R-:W-:Y:S01]  /*0da0*/  IMAD.U32 R52, R45, 0x10000, RZ ;  /* 0x000100002d347824 */ /* 0x000fe200078e00ff */
[----:B------:R-:W-:-:S03]  /*0db0*/  SHF.L.U32 R45, R60, 0x10, RZ ;  /* 0x000000103c2d7819 */ /* 0x000fc600000006ff */
[----:B------:R-:W-:Y:S01]  /*0dc0*/  FFMA.FTZ R40, R69, R44, R40 ;  /* 0x0000002c45287223 */ /* 0x000fe20000010028 */
[----:B------:R-:W-:Y:S01]  /*0dd0*/  SHF.L.U32 R44, R65, 0x10, RZ ;  /* 0x00000010412c7819 */ /* 0x000fe200000006ff */
[----:B------:R-:W-:Y:S02]  /*0de0*/  IMAD.U32 R69, R41, 0x10000, RZ ;  /* 0x0001000029457824 */ /* 0x000fe400078e00ff */
[C---:B------:R-:W-:Y:S01]  /*0df0*/  IMAD.U32 R41, R43.reuse, 0x10000, RZ ;  /* 0x000100002b297824 */ /* 0x040fe200078e00ff */
[----:B------:R-:W-:Y:S01]  /*0e00*/  LOP3.LUT R43, R43, 0xffff0000, RZ, 0xc0, !PT ;  /* 0xffff00002b2b7812 */ /* 0x000fe200078ec0ff */
[----:B------:R-:W-:Y:S01]  /*0e10*/  FFMA.FTZ R44, R44, R69, R2 ;  /* 0x000000452c2c7223 */ /* 0x000fe20000010002 */
[----:B------:R-:W-:Y:S01]  /*0e20*/  LOP3.LUT R69, R65, 0xffff0000, RZ, 0xc0, !PT ;  /* 0xffff000041457812 */ /* 0x000fe200078ec0ff */
[----:B------:R-:W-:Y:S01]  /*0e30*/  IMAD.U32 R2, R67, 0x10000, RZ ;  /* 0x0001000043027824 */ /* 0x000fe200078e00ff */
[C---:B------:R-:W-:Y:S02]  /*0e40*/  SHF.L.U32 R65, R53.reuse, 0x10, RZ ;  /* 0x0000001035417819 */ /* 0x040fe400000006ff */
[----:B------:R-:W-:Y:S01]  /*0e50*/  LOP3.LUT R53, R53, 0xffff0000, RZ, 0xc0, !PT ;  /* 0xffff000035357812 */ /* 0x000fe200078ec0ff */
[----:B------:R-:W-:Y:S01]  /*0e60*/  FFMA.FTZ R68, R69, R68, R44 ;  /* 0x0000004445447223 */ /* 0x000fe2000001002c */
[----:B------:R-:W-:Y:S01]  /*0e70*/  LOP3.LUT R44, R60, 0xffff0000, RZ, 0xc0, !PT ;  /* 0xffff00003c2c7812 */ /* 0x000fe200078ec0ff */
[----:B------:R-:W-:Y:S01]  /*0e80*/  FFMA.FTZ R52, R65, R52, R40 ;  /* 0x0000003441347223 */ /* 0x000fe20000010028 */
[----:B------:R-:W-:-:S02]  /*0e90*/  LOP3.LUT R40, R66, 0xffff0000, RZ, 0xc0, !PT ;  /* 0xffff000042287812 */ /* 0x000fc400078ec0ff */
[----:B------:R-:W-:Y:S01]  /*0ea0*/  LOP3.LUT R66, R67, 0xffff0000, RZ, 0xc0, !PT ;  /* 0xffff000043427812 */ /* 0x000fe200078ec0ff */
[----:B------:R-:W-:Y:S01]  /*0eb0*/  FFMA.FTZ R70, R53, R70, R52 ;  /* 0x0000004635467223 */ /* 0x000fe20000010034 */
[C---:B------:R-:W-:Y:S01]  /*0ec0*/  SHF.L.U32 R67, R42.reuse, 0x10, RZ ;  /* 0x000000102a437819 */ /* 0x040fe200000006ff */
[----:B------:R-:W-:Y:S01]  /*0ed0*/  IMAD.U32 R53, R49, 0x10000, RZ ;  /* 0x0001000031357824 */ /* 0x000fe200078e00ff */
[----:B------:R-:W-:Y:S01]  /*0ee0*/  LOP3.LUT R65, R42, 0xffff0000, RZ, 0xc0, !PT ;  /* 0xffff00002a417812 */ /* 0x000fe200078ec0ff */
[----:B------:R-:W-:Y:S01]  /*0ef0*/  IMAD.U32 R42, R61, 0x10000, RZ ;  /* 0x000100003d2a7824 */ /* 0x000fe200078e00ff */
[----:B------:R-:W-:Y:S01]  /*0f00*/  SHF.L.U32 R52, R48, 0x10, RZ ;  /* 0x0000001030347819 */ /* 0x000fe200000006ff */
[----:B------:R-:W-:Y:S01]  /*0f10*/  FFMA.FTZ R64, R64, R67, R68 ;  /* 0x0000004340407223 */ /* 0x000fe20000010044 */
[----:B------:R-:W-:Y:S01]  /*0f20*/  SHF.L.U32 R67, R54, 0x10, RZ ;  /* 0x0000001036437819 */ /* 0x000fe200000006ff */
[----:B------:R-:W-:Y:S01]  /*0f30*/  IMAD.U32 R68, R46, 0x10000, RZ ;  /* 0x000100002e447824 */ /* 0x000fe200078e00ff */
[----:B------:R-:W-:Y:S01]  /*0f40*/  LOP3.LUT R54, R54, 0xffff0000, RZ, 0xc0, !PT ;  /* 0xffff000036367812 */ /* 0x000fe200078ec0ff */
[----:B------:R-:W-:Y:S01]  /*0f50*/  FFMA.FTZ R64, R40, R65, R64 ;  /* 0x0000004128407223 */ /* 0x000fe20000010040 */
[----:B------:R-:W-:Y:S01]  /*0f60*/  LOP3.LUT R65, R46, 0xffff0000, RZ, 0xc0, !PT ;  /* 0xffff00002e417812 */ /* 0x000fe200078ec0ff */
[----:B------:R-:W-:Y:S01]  /*0f70*/  FFMA.FTZ R67, R67, R68, R70 ;  /* 0x0000004443437223 */ /* 0x000fe20000010046 */
[----:B------:R-:W-:Y:S01]  /*0f80*/  LOP3.LUT R60, R61, 0xffff0000, RZ, 0xc0, !PT ;  /* 0xffff00003d3c7812 */ /* 0x000fe200078ec0ff */
[----:B------:R-:W-:Y:S01]  /*0f90*/  FFMA.FTZ R2, R2, R41, R64 ;  /* 0x0000002902027223 */ /* 0x000fe20000010040 */
[----:B------:R-:W-:Y:S01]  /*0fa0*/  SHF.L.U32 R41, R50, 0x10, RZ ;  /* 0x0000001032297819 */ /* 0x000fe200000006ff */
[----:B------:R-:W-:Y:S01]  /*0fb0*/  FFMA.FTZ R54, R54, R65, R67 ;  /* 0x0000004136367223 */ /* 0x000fe20000010043 */
[----:B------:R-:W-:Y:S01]  /*0fc0*/  LOP3.LUT R65, R50, 0xffff0000, RZ, 0xc0, !PT ;  /* 0xffff000032417812 */ /* 0x000fe200078ec0ff */
[----:B------:R-:W-:Y:S01]  /*0fd0*/  IMAD.U32 R67, R55, 0x10000, RZ ;  /* 0x0001000037437824 */ /* 0x000fe200078e00ff */
[----:B------:R-:W-:Y:S01]  /*0fe0*/  SHF.L.U32 R50, R47, 0x10, RZ ;  /* 0x000000102f327819 */ /* 0x000fe200000006ff */
[----:B------:R-:W-:Y:S01]  /*0ff0*/  FFMA.FTZ R66, R66, R43, R2 ;  /* 0x0000002b42427223 */ /* 0x000fe20000010002 */
[----:B------:R-:W-:Y:S01]  /*1000*/  LOP3.LUT R55, R55, 0xffff0000, RZ, 0xc0, !PT ;  /* 0xffff000037377812 */ /* 0x000fe200078ec0ff */
[----:B------:R-:W-:Y:S01]  /*1010*/  IMAD.U32 R64, R56, 0x10000, RZ ;  /* 0x0001000038407824 */ /* 0x000fe200078e00ff */
[----:B------:R-:W-:Y:S01]  /*1020*/  LOP3.LUT R47, R47, 0xffff0000, RZ, 0xc0, !PT ;  /* 0xffff00002f2f7812 */ /* 0x000fe200078ec0ff */
[----:B------:R-:W-:Y:S01]  /*1030*/  FFMA.FTZ R50, R67, R50, R54 ;  /* 0x0000003243327223 */ /* 0x000fe20000010036 */
[----:B------:R-:W-:Y:S01]  /*1040*/  LOP3.LUT R61, R48, 0xffff0000, RZ, 0xc0, !PT ;  /* 0xffff0000303d7812 */ /* 0x000fe200078ec0ff */
[----:B------:R-:W-:Y:S01]  /*1050*/  FFMA.FTZ R52, R45, R52, R66 ;  /* 0x000000342d347223 */ /* 0x000fe20000010042 */
[----:B------:R-:W-:Y:S01]  /*1060*/  SHF.L.U32 R54, R28, 0x10, RZ ;  /* 0x000000101c367819 */ /* 0x000fe200000006ff */
[----:B------:R-:W-:Y:S01]  /*1070*/  FFMA.FTZ R55, R55, R47, R50 ;  /* 0x0000002f37377223 */ /* 0x000fe20000010032 */
[----:B------:R-:W-:Y:S01]  /*1080*/  LOP3.LUT R56, R56, 0xffff0000, RZ, 0xc0, !PT ;  /* 0xffff000038387812 */ /* 0x000fe200078ec0ff */
[----:B------:R-:W-:Y:S01]  /*1090*/  FFMA.FTZ R52, R44, R61, R52 ;  /* 0x0000003d2c347223 */ /* 0x000fe20000010034 */
[----:B------:R-:W-:Y:S01]  /*10a0*/  LOP3.LUT R49, R49, 0xffff0000, RZ, 0xc0, !PT ;  /* 0xffff000031317812 */ /* 0x000fe200078ec0ff */
[----:B------:R-:W-:Y:S01]  /*10b0*/  FFMA.FTZ R54, R54, R64, R55 ;  /* 0x0000004036367223 */ /* 0x000fe20000010037 */
[----:B------:R-:W-:Y:S01]  /*10c0*/  LOP3.LUT R55, R28, 0xffff0000, RZ, 0xc0, !PT ;  /* 0xffff00001c377812 */ /* 0x000fe200078ec0ff */
[----:B------:R-:W-:Y:S01]  /*10d0*/  FFMA.FTZ R42, R42, R53, R52 ;  /* 0x000000352a2a7223 */ /* 0x000fe20000010034 */
[----:B------:R-:W-:Y:S01]  /*10e0*/  SHF.L.U32 R52, R57, 0x10, RZ ;  /* 0x0000001039347819 */ /* 0x000fe200000006ff */
[----:B------:R-:W-:Y:S01]  /*10f0*/  IMAD.U32 R46, R63, 0x10000, RZ ;  /* 0x000100003f2e7824 */ /* 0x000fe200078e00ff */
[----:B------:R-:W-:Y:S01]  /*1100*/  SHF.L.U32 R40, R62, 0x10, RZ ;  /* 0x000000103e287819 */ /* 0x000fe200000006ff */
[----:B------:R-:W-:Y:S01]  /*1110*/  FFMA.FTZ R54, R55, R56, R54 ;  /* 0x0000003837367223 */ /* 0x000fe20000010036 */
[----:B------:R-:W-:Y:S01]  /*1120*/  LOP3.LUT R56, R57, 0xffff0000, RZ, 0xc0, !PT ;  /* 0xffff000039387812 */ /* 0x000fe200078ec0ff */
[C---:B------:R-:W-:Y:S01]  /*1130*/  IMAD.U32 R55, R29.reuse, 0x10000, RZ ;  /* 0x000100001d377824 */ /* 0x040fe200078e00ff */
        /* <DEDUP_REMOVED lines=8> */
[----:B------:R-:W-:Y:S01]  /*11c0*/  LOP3.LUT R30, R30, 0xffff0000, RZ, 0xc0, !PT ;  /* 0xffff00001e1e7812 */ /* 0x000fe200078ec0ff */
[----:B------:R-:W-:Y:S01]  /*11d0*/  FFMA.FTZ R29, R29, R56, R52 ;  /* 0x000000381d1d7223 */ /* 0x000fe20000010034 */
[----:B------:R-:W-:Y:S01]  /*11e0*/  LOP3.LUT R41, R58, 0xffff0000, RZ, 0xc0, !PT ;  /* 0xffff00003a297812 */ /* 0x000fe200078ec0ff */
[C---:B------:R-:W-:Y:S01]  /*11f0*/  IMAD.U32 R63, R51.reuse, 0x10000, RZ ;  /* 0x00010000333f7824 */ /* 0x040fe200078e00ff */
[----:B------:R-:W-:Y:S01]  /*1200*/  LOP3.LUT R51, R51, 0xffff0000, RZ, 0xc0, !PT ;  /* 0xffff000033337812 */ /* 0x000fe200078ec0ff */
[----:B------:R-:W-:Y:S01]  /*1210*/  FFMA.FTZ R40, R48, R65, R40 ;  /* 0x0000004130287223 */ /* 0x000fe20000010028 */
[----:B------:R-:W-:Y:S01]  /*1220*/  SHF.L.U32 R42, R31, 0x10, RZ ;  /* 0x000000101f2a7819 */ /* 0x000fe200000006ff */
[----:B------:R-:W-:Y:S01]  /*1230*/  FFMA.FTZ R29, R54, R49, R29 ;  /* 0x00000031361d7223 */ /* 0x000fe2000001001d */
[----:B------:R-:W-:Y:S01]  /*1240*/  SHF.L.U32 R43, R32, 0x10, RZ ;  /* 0x00000010202b7819 */ /* 0x000fe200000006ff */
[----:B------:R-:W-:Y:S01]  /*1250*/  FFMA.FTZ R40, R46, R63, R40 ;  /* 0x0000003f2e287223 */ /* 0x000fe20000010028 */
[----:B------:R-:W-:Y:S01]  /*1260*/  SHF.L.U32 R50, R36, 0x10, RZ ;  /* 0x0000001024327819 */ /* 0x000fe200000006ff */
[C---:B------:R-:W-:Y:S01]  /*1270*/  IMAD.U32 R48, R59.reuse, 0x10000, RZ ;  /* 0x000100003b307824 */ /* 0x040fe200078e00ff */
[----:B------:R-:W-:Y:S01]  /*1280*/  LOP3.LUT R58, R59, 0xffff0000, RZ, 0xc0, !PT ;  /* 0xffff00003b3a7812 */ /* 0x000fe200078ec0ff */
        /* <DEDUP_REMOVED lines=9> */
[----:B------:R-:W-:Y:S01]  /*1320*/  LOP3.LUT R20, R20, 0xffff0000, RZ, 0xc0, !PT ;  /* 0xffff000014147812 */ /* 0x000fe200078ec0ff */
[----:B------:R-:W-:Y:S01]  /*1330*/  FFMA.FTZ R29, R30, R58, R29 ;  /* 0x0000003a1e1d7223 */ /* 0x000fe2000001001d */
[----:B------:R-:W-:Y:S01]  /*1340*/  LOP3.LUT R24, R24, 0xffff0000, RZ, 0xc0, !PT ;  /* 0xffff000018187812 */ /* 0x000fe200078ec0ff */
[C---:B------:R-:W-:Y:S01]  /*1350*/  IMAD.U32 R2, R33.reuse, 0x10000, RZ ;  /* 0x0001000021027824 */ /* 0x040fe200078e00ff */
        /* <DEDUP_REMOVED lines=19> */
[C---:B------:R-:W-:Y:S01]  /*1490*/  IMAD.U32 R28, R35.reuse, 0x10000, RZ ;  /* 0x00010000231c7824 */ /* 0x040fe200078e00ff */
[----:B------:R-:W-:Y:S01]  /*14a0*/  LOP3.LUT R34, R35, 0xffff0000, RZ, 0xc0, !PT ;  /* 0xffff000023227812 */ /* 0x000fe200078ec0ff */
[----:B------:R-:W-:-:S02]  /*14b0*/  IMAD.U32 R29, R26, 0x10000, RZ ;  /* 0x000100001a1d7824 */ /* 0x000fc400078e00ff */
        /* <DEDUP_REMOVED lines=9> */
[C---:B------:R-:W-:Y:S01]  /*1550*/  SHF.L.U32 R2, R4.reuse, 0x10, RZ ;  /* 0x0000001004027819 */ /* 0x040fe200000006ff */
[----:B------:R-:W-:Y:S01]  /*1560*/  FFMA.FTZ R20, R21, R22, R20 ;  /* 0x0000001615147223 */ /* 0x000fe20000010014 */
[----:B------:R-:W-:Y:S01]  /*1570*/  LOP3.LUT R4, R4, 0xffff0000, RZ, 0xc0, !PT ;  /* 0xffff000004047812 */ /* 0x000fe200078ec0ff */
[----:B------:R-:W-:Y:S01]  /*1580*/  IMAD.U32 R21, R12, 0x10000, RZ ;  /* 0x000100000c157824 */ /* 0x000fe200078e00ff */
[----:B------:R-:W-:Y:S01]  /*1590*/  LOP3.LUT R23, R23, 0xffff0000, RZ, 0xc0, !PT ;  /* 0xffff000017177812 */ /* 0x000fe200078ec0ff */
[----:B------:R-:W-:Y:S01]  /*15a0*/  FFMA.FTZ R28, R34, R39, R28 ;  /* 0x00000027221c7223 */ /* 0x000fe2000001001c */
[C---:B------:R-:W-:Y:S01]  /*15b0*/  LOP3.LUT R26, R27.reuse, 0xffff0000, RZ, 0xc0, !PT ;  /* 0xffff00001b1a7812 */ /* 0x040fe200078ec0ff */
[----:B------:R-:W-:-:S02]  /*15c0*/  IMAD.U32 R24, R27, 0x10000, RZ ;  /* 0x000100001b187824 */ /* 0x000fc400078e00ff */
        /* <DEDUP_REMOVED lines=11> */
[----:B------:R-:W-:Y:S01]  /*1680*/  SHF.L.U32 R23, R16, 0x10, RZ ;  /* 0x0000001010177819 */ /* 0x000fe200000006ff */
        /* <DEDUP_REMOVED lines=19> */
[----:B------:R-:W-:Y:S01]  /*17c0*/  SHF.L.U32 R2, R7, 0x10, RZ ;  /* 0x0000001007027819 */ /* 0x000fe200000006ff */
[C---:B------:R-:W-:Y:S01]  /*17d0*/  IMAD.U32 R4, R10.reuse, 0x10000, RZ ;  /* 0x000100000a047824 */ /* 0x040fe200078e00ff */
        /* <DEDUP_REMOVED lines=9> */
[C---:B------:R-:W-:Y:S01]  /*1870*/  IMAD.U32 R6, R11.reuse, 0x10000, RZ ;  /* 0x000100000b067824 */ /* 0x040fe200078e00ff */
[----:B------:R-:W-:Y:S01]  /*1880*/  LOP3.LUT R11, R11, 0xffff0000, RZ, 0xc0, !PT ;  /* 0xffff00000b0b7812 */ /* 0x000fe200078ec0ff */
[----:B------:R-:W-:-:S02]  /*1890*/  FFMA.FTZ R2, R7, R4, R2 ;  /* 0x0000000407027223 */ /* 0x000fc40000010002 */
[----:B------:R-:W-:-:S03]  /*18a0*/  FFMA.FTZ R6, R5, R6, R8 ;  /* 0x0000000605067223 */ /* 0x000fc60000010008 */
[----:B------:R-:W0:Y:S01]  /*18b0*/  SHFL.BFLY PT, R5, R2, 0x4, 0x1f ;  /* 0x0c801f0002057f89 */ /* 0x000e2200000e0000 */
[----:B------:R-:W-:-:S05]  /*18c0*/  FFMA.FTZ R6, R19, R11, R6 ;  /* 0x0000000b13067223 */ /* 0x000fca0000010006 */
[----:B------:R-:W1:Y:S01]  /*18d0*/  SHFL.BFLY PT, R7, R6, 0x4, 0x1f ;  /* 0x0c801f0006077f89 */ /* 0x000e6200000e0000 */
[----:B0-----:R-:W-:-:S05]  /*18e0*/  FADD.FTZ R5, R2, R5 ;  /* 0x0000000502057221 */ /* 0x001fca0000010000 */
[----:B------:R-:W0:Y:S01]  /*18f0*/  SHFL.BFLY PT, R4, R5, 0x2, 0x1f ;  /* 0x0c401f0005047f89 */ /* 0x000e2200000e0000 */
[----:B-1----:R-:W-:-:S05]  /*1900*/  FADD.FTZ R7, R6, R7 ;  /* 0x0000000706077221 */ /* 0x002fca0000010000 */
[----:B------:R-:W1:Y:S01]  /*1910*/  SHFL.BFLY PT, R8, R7, 0x2, 0x1f ;  /* 0x0c401f0007087f89 */ /* 0x000e6200000e0000 */
[----:B0-----:R-:W-:Y:S01]  /*1920*/  FADD.FTZ R10, R5, R4 ;  /* 0x00000004050a7221 */ /* 0x001fe20000010000 */
[----:B------:R-:W-:-:S04]  /*1930*/  SHF.R.S32.HI R4, RZ, 0x1f, R0 ;  /* 0x0000001fff047819 */ /* 0x000fc80000011400 */
[----:B------:R-:W0:Y:S01]  /*1940*/  SHFL.BFLY PT, R11, R10, 0x1, 0x1f ;  /* 0x0c201f000a0b7f89 */ /* 0x000e2200000e0000 */
[----:B-1----:R-:W-:Y:S01]  /*1950*/  FADD.FTZ R8, R7, R8 ;  /* 0x0000000807087221 */ /* 0x002fe20000010000 */
[----:B------:R-:W-:Y:S02]  /*1960*/  IADD3.X R4, RZ, R4, RZ, P1, !PT ;  /* 0x00000004ff047210 */ /* 0x000fe40000ffe4ff */
[C---:B------:R-:W-:Y:S02]  /*1970*/  LEA R2, P1, R3.reuse, c[0x0][0x3c8], 0x2 ;  /* 0x0000f20003027a11 */ /* 0x040fe400078210ff */
[----:B------:R-:W1:Y:S02]  /*1980*/  SHFL.BFLY PT, R9, R8, 0x1, 0x1f ;  /* 0x0c201f0008097f89 */ /* 0x000e6400000e0000 */
[----:B------:R-:W-:Y:S01]  /*1990*/  LEA.HI.X R3, R3, c[0x0][0x3cc], R4, 0x2, P1 ;  /* 0x0000f30003037a11 */ /* 0x000fe200008f1404 */
[----:B0-----:R-:W-:-:S04]  /*19a0*/  @!P0 FADD.FTZ R0, R10, R11 ;  /* 0x0000000b0a008221 */ /* 0x001fc80000010000 */
[----:B------:R-:W-:Y:S02]  /*19b0*/  @!P0 FMUL.FTZ R5, R0, c[0x0][0x2d4] ;  /* 0x0000b50000058a20 */ /* 0x000fe40000410000 */
[----:B-1----:R-:W-:-:S03]  /*19c0*/  FADD.FTZ R9, R8, R9 ;  /* 0x0000000908097221 */ /* 0x002fc60000010000 */
[----:B------:R0:W-:Y:S01]  /*19d0*/  @!P0 STG.E [R2.64], R5 ;  /* 0x0000000502008986 */ /* 0x0001e2000c101904 */
[----:B------:R-:W-:Y:S05]  /*19e0*/  @P0 EXIT ;  /* 0x000000000000094d */ /* 0x000fea0003800000 */
[----:B------:R-:W-:-:S05]  /*19f0*/  FMUL.FTZ R9, R9, c[0x0][0x2d4] ;  /* 0x0000b50009097a20 */ /* 0x000fca0000410000 */
[----:B------:R-:W-:Y:S01]  /*1a00*/  STG.E [R2.64+0x80], R9 ;  /* 0x0000800902007986 */ /* 0x000fe2000c101904 */
[----:B------:R-:W-:Y:S05]  /*1a10*/  EXIT ;  /* 0x000000000000794d */ /* 0x000fea0003800000 */
.L_x_187:
        /* <DEDUP_REMOVED lines=14> */
.L_x_1022:


//--------------------- .text._ZN5flash25flash_bwd_dot_do_o_kernelILb1E23Flash_bwd_kernel_traitsILi256ELi64ELi32ELi8ELi4ELi1ELi2ELb1ELb1EN7cutlass10bfloat16_tE19Flash_kernel_traitsILi256ELi64ELi32ELi8ES3_EEEEvNS_16Flash_bwd_paramsE --------------------------
	.section	.text._ZN5flash25flash_bwd_dot_do_o_kernelILb1E23Flash_bwd_kernel_traitsILi256ELi64ELi32ELi8ELi4ELi1ELi2ELb1ELb1EN7cutlass10bfloat16_tE19Flash_kernel_traitsILi256ELi64ELi32ELi8ES3_EEEEvNS_16Flash_bwd_paramsE,"ax",@progbits
	.sectioninfo	@"SHI_REGISTERS=81"
	.align	128
        .global         _ZN5flash25flash_bwd_dot_do_o_kernelILb1E23Flash_bwd_kernel_traitsILi256ELi64ELi32ELi8ELi4ELi1ELi2ELb1ELb1EN7cutlass10bfloat16_tE19Flash_kernel_traitsILi256ELi64ELi32ELi8ES3_EEEEvNS_16Flash_bwd_paramsE
        .type           _ZN5flash25flash_bwd_dot_do_o_kernelILb1E23Flash_bwd_kernel_traitsILi256ELi64ELi32ELi8ELi4ELi1ELi2ELb1ELb1EN7cutlass10bfloat16_tE19Flash_kernel_traitsILi256ELi64ELi32ELi8ES3_EEEEvNS_16Flash_bwd_paramsE,@function
        .size           _ZN5flash25flash_bwd_dot_do_o_kernelILb1E23Flash_bwd_kernel_traitsILi256ELi64ELi32ELi8ELi4ELi1ELi2ELb1ELb1EN7cutlass10bfloat16_tE19Flash_kernel_traitsILi256ELi64ELi32ELi8ES3_EEEEvNS_16Flash_bwd_paramsE,(.L_x_1023 - _ZN5flash25flash_bwd_dot_do_o_kernelILb1E23Flash_bwd_kernel_traitsILi256ELi64ELi32ELi8ELi4ELi1ELi2ELb1ELb1EN7cutlass10bfloat16_tE19Flash_kernel_traitsILi256ELi64ELi32ELi8ES3_EEEEvNS_16Flash_bwd_paramsE)
        .other          _ZN5flash25flash_bwd_dot_do_o_kernelILb1E23Flash_bwd_kernel_traitsILi256ELi64ELi32ELi8ELi4ELi1ELi2ELb1ELb1EN7cutlass10bfloat16_tE19Flash_kernel_traitsILi256ELi64ELi32ELi8ES3_EEEEvNS_16Flash_bwd_paramsE,@"STO_CUDA_ENTRY STV_DEFAULT"
_ZN5flash25flash_bwd_dot_do_o_kernelILb1E23Flash_bwd_kernel_traitsILi256ELi64ELi32ELi8ELi4ELi1ELi2ELb1ELb1EN7cutlass10bfloat16_tE19Flash_kernel_traitsILi256ELi64ELi32ELi8ES3_EEEEvNS_16Flash_bwd_paramsE:
.text._ZN5flash25flash_bwd_dot_do_o_kernelILb1E23Flash_bwd_kernel_traitsILi256ELi64ELi32ELi8ELi4ELi1ELi2ELb1ELb1EN7cutlass10bfloat16_tE19Flash_kernel_traitsILi256ELi64ELi32ELi8ES3_EEEEvNS_16Flash_bwd_paramsE:
        /* <DEDUP_REMOVED lines=20> */
[----:B------:R-:W-:Y:S01]  /*0140*/  IMAD.WIDE R2, R17, 0x80, RZ ;  /* 0x0000008011027825 */ /* 0x000fe200078e02ff */
[----:B------:R-:W-:Y:S01]  /*0150*/  MOV R68, c[0x0][0x1c0] ;  /* 0x0000700000447a02 */ /* 0x000fe20000000f00 */
[----:B------:R-:W0:Y:S01]  /*0160*/  S2R R74, SR_CTAID.Z ;  /* 0x00000000004a7919 */ /* 0x000e220000002700 */
[----:B------:R-:W-:Y:S02]  /*0170*/  ULDC.U8 UR6, c[0x0][0x328] ;  /* 0x0000ca0000067ab9 */ /* 0x000fe40000000000 */
[----:B------:R-:W-:Y:S01]  /*0180*/  SEL R12, R2, RZ, P0 ;  /* 0x000000ff020c7207 */ /* 0x000fe20000000000 */
[----:B------:R-:W1:Y:S01]  /*0190*/  S2R R69, SR_TID.X ;  /* 0x0000000000457919 */ /* 0x000e620000002100 */
[----:B------:R-:W-:Y:S02]  /*01a0*/  SHF.R.S32.HI R13, RZ, 0x1f, R68 ;  /* 0x0000001fff0d7819 */ /* 0x000fe40000011444 */
[----:B------:R-:W-:-:S02]  /*01b0*/  SEL R15, R3, RZ, P0 ;  /* 0x000000ff030f7207 */ /* 0x000fc40000000000 */
[----:B------:R-:W-:Y:S01]  /*01c0*/  IADD3 R21, P0, R5, R12, RZ ;  /* 0x0000000c05157210 */ /* 0x000fe20007f1e0ff */
[C---:B------:R-:W-:Y:S01]  /*01d0*/  @P1 IMAD.WIDE.U32 R6, R19.reuse, c[0x0][0x370], RZ ;  /* 0x0000dc0013061a25 */ /* 0x040fe200078e00ff */
[--C-:B------:R-:W-:Y:S02]  /*01e0*/  @!P1 SHF.R.S32.HI R0, RZ, 0x1f, R17.reuse ;  /* 0x0000001fff009819 */ /* 0x100fe40000011411 */
[----:B------:R-:W-:Y:S01]  /*01f0*/  @!P1 SHF.R.S32.HI R18, RZ, 0x1f, R17 ;  /* 0x0000001fff129819 */ /* 0x000fe20000011411 */
[----:B------:R-:W-:Y:S02]  /*0200*/  @P1 IMAD R2, R19, c[0x0][0x374], R7 ;  /* 0x0000dd0013021a24 */ /* 0x000fe400078e0207 */
[----:B------:R-:W-:Y:S02]  /*0210*/  @P1 IMAD.MOV.U32 R4, RZ, RZ, R6 ;  /* 0x000000ffff041224 */ /* 0x000fe400078e0006 */
[----:B------:R-:W-:-:S04]  /*0220*/  IMAD.WIDE R6, R17, c[0x0][0x224], RZ ;  /* 0x0000890011067a25 */ /* 0x000fc800078e02ff */
[----:B------:R-:W-:Y:S02]  /*0230*/  @!P1 IMAD R0, R0, c[0x0][0x368], RZ ;  /* 0x0000da0000009a24 */ /* 0x000fe400078e02ff */
[----:B------:R-:W-:Y:S02]  /*0240*/  IMAD R16, R7, c[0x0][0x1c0], RZ ;  /* 0x0000700007107a24 */ /* 0x000fe400078e02ff */
[----:B------:R-:W-:-:S04]  /*0250*/  @!P1 IMAD.WIDE.U32 R8, R17, c[0x0][0x368], RZ ;  /* 0x0000da0011089a25 */ /* 0x000fc800078e00ff */
[----:B------:R-:W-:Y:S02]  /*0260*/  @!P1 IMAD R7, R17, c[0x0][0x36c], R0 ;  /* 0x0000db0011079a24 */ /* 0x000fe400078e0200 */
[----:B------:R-:W-:Y:S02]  /*0270*/  @!P1 IMAD R0, R18, c[0x0][0x1e0], RZ ;  /* 0x0000780012009a24 */ /* 0x000fe400078e02ff */
[----:B------:R-:W-:Y:S01]  /*0280*/  @P1 IMAD.WIDE.U32 R10, R19, c[0x0][0x1e8], RZ ;  /* 0x00007a00130a1a25 */ /* 0x000fe200078e00ff */
[----:B------:R-:W-:-:S03]  /*0290*/  @!P1 IADD3 R2, R9, R7, RZ ;  /* 0x0000000709029210 */ /* 0x000fc60007ffe0ff */
[----:B------:R-:W-:Y:S02]  /*02a0*/  @!P1 IMAD.MOV.U32 R4, RZ, RZ, R8 ;  /* 0x000000ffff049224 */ /* 0x000fe400078e0008 */
[----:B------:R-:W-:-:S04]  /*02b0*/  @!P1 IMAD.WIDE.U32 R8, R17, c[0x0][0x1e0], RZ ;  /* 0x0000780011089a25 */ /* 0x000fc800078e00ff */
[----:B------:R-:W-:Y:S02]  /*02c0*/  @!P1 IMAD R7, R17, c[0x0][0x1e4], R0 ;  /* 0x0000790011079a24 */ /* 0x000fe400078e0200 */
[----:B------:R-:W-:Y:S02]  /*02d0*/  @P1 IMAD R3, R19, c[0x0][0x1ec], R11 ;  /* 0x00007b0013031a24 */ /* 0x000fe400078e020b */
[----:B------:R-:W-:Y:S01]  /*02e0*/  @P1 IMAD.MOV.U32 R23, RZ, RZ, R10 ;  /* 0x000000ffff171224 */ /* 0x000fe200078e000a */
[----:B------:R-:W-:Y:S01]  /*02f0*/  @!P1 IADD3 R3, R9, R7, RZ ;  /* 0x0000000709039210 */ /* 0x000fe20007ffe0ff */
[C---:B------:R-:W-:Y:S01]  /*0300*/  IMAD R13, R6.reuse, R13, R16 ;  /* 0x0000000d060d7224 */ /* 0x040fe200078e0210 */
[----:B------:R-:W-:Y:S01]  /*0310*/  SHF.R.S32.HI R16, RZ, 0x1f, R5 ;  /* 0x0000001fff107819 */ /* 0x000fe20000011405 */
[----:B------:R-:W-:-:S04]  /*0320*/  IMAD.WIDE.U32 R10, R6, c[0x0][0x1c0], RZ ;  /* 0x00007000060a7a25 */ /* 0x000fc800078e00ff */
[----:B------:R-:W-:Y:S01]  /*0330*/  IMAD.MOV.U32 R9, RZ, RZ, c[0x0][0x22c] ;  /* 0x00008b00ff097624 */ /* 0x000fe200078e00ff */
[----:B------:R-:W-:Y:S01]  /*0340*/  IADD3 R0, R11, R13, RZ ;  /* 0x0000000d0b007210 */ /* 0x000fe20007ffe0ff */
[----:B------:R-:W-:Y:S01]  /*0350*/  @P1 IMAD.MOV.U32 R25, RZ, RZ, R19 ;  /* 0x000000ffff191224 */ /* 0x000fe200078e0013 */
[----:B------:R-:W-:Y:S01]  /*0360*/  IADD3.X R13, R16, R15, RZ, P0, !PT ;  /* 0x0000000f100d7210 */ /* 0x000fe200007fe4ff */
[----:B------:R-:W-:Y:S01]  /*0370*/  IMAD.WIDE R6, R68, c[0x0][0x22c], RZ ;  /* 0x00008b0044067a25 */ /* 0x000fe200078e02ff */
[----:B------:R-:W-:Y:S02]  /*0380*/  ISETP.NE.AND P0, PT, RZ, UR6, PT ;  /* 0x00000006ff007c0c */ /* 0x000fe4000bf05270 */
[----:B------:R-:W-:Y:S01]  /*0390*/  SHF.R.S32.HI R9, RZ, 0x1f, R9 ;  /* 0x0000001fff097819 */ /* 0x000fe20000011409 */
[----:B------:R-:W-:Y:S02]  /*03a0*/  @!P1 IMAD.MOV.U32 R25, RZ, RZ, -0x1 ;  /* 0xffffffffff199424 */ /* 0x000fe400078e00ff */
[----:B------:R-:W-:-:S02]  /*03b0*/  IMAD R0, R0, c[0x0][0x22c], RZ ;  /* 0x00008b0000007a24 */ /* 0x000fc400078e02ff */
[----:B------:R-:W-:Y:S02]  /*03c0*/  @!P1 IMAD.MOV.U32 R23, RZ, RZ, R8 ;  /* 0x000000ffff179224 */ /* 0x000fe400078e0008 */
[----:B------:R-:W-:Y:S02]  /*03d0*/  IMAD.MOV.U32 R11, RZ, RZ, RZ ;  /* 0x000000ffff0b7224 */ /* 0x000fe400078e00ff */
[----:B------:R-:W-:Y:S02]  /*03e0*/  IMAD R8, R7, R25, RZ ;  /* 0x0000001907087224 */ /* 0x000fe400078e02ff */
[----:B------:R-:W-:Y:S02]  /*03f0*/  IMAD R27, R9, R10, R0 ;  /* 0x0000000a091b7224 */ /* 0x000fe400078e0200 */
[----:B------:R-:W-:Y:S02]  /*0400*/  IMAD R0, R13, R6, RZ ;  /* 0x000000060d007224 */ /* 0x000fe400078e02ff */
[----:B------:R-:W-:-:S02]  /*0410*/  IMAD R29, R6, R11, R8 ;  /* 0x0000000b061d7224 */ /* 0x000fc400078e0208 */
[----:B------:R-:W-:-:S04]  /*0420*/  IMAD.WIDE.U32 R10, R10, c[0x0][0x22c], RZ ;  /* 0x00008b000a0a7a25 */ /* 0x000fc800078e00ff */
[----:B------:R-:W-:-:S04]  /*0430*/  IMAD.WIDE.U32 R8, R6, R25, RZ ;  /* 0x0000001906087225 */ /* 0x000fc800078e00ff */
[----:B0-----:R-:W-:Y:S01]  /*0440*/  IMAD R15, R74, c[0x0][0x22c], RZ ;  /* 0x00008b004a0f7a24 */ /* 0x001fe200078e02ff */
[----:B------:R-:W-:Y:S01]  /*0450*/  SEL R20, R10, R8, !P1 ;  /* 0x000000080a147207 */ /* 0x000fe20004800000 */
[----:B------:R-:W-:-:S03]  /*0460*/  IMAD.WIDE.U32 R12, R21, R6, RZ ;  /* 0x00000006150c7225 */ /* 0x000fc600078e00ff */
[----:B------:R-:W-:Y:S01]  /*0470*/  SHF.R.S32.HI R18, RZ, 0x1f, R15 ;  /* 0x0000001fff127819 */ /* 0x000fe2000001140f */
[----:B------:R-:W-:Y:S02]  /*0480*/  IMAD R21, R7, R21, R0 ;  /* 0x0000001507157224 */ /* 0x000fe400078e0200 */
[----:B------:R-:W-:Y:S01]  /*0490*/  IMAD.IADD R27, R11, 0x1, R27 ;  /* 0x000000010b1b7824 */ /* 0x000fe200078e021b */
[----:B------:R-:W-:Y:S01]  /*04a0*/  @P1 IADD3 R27, R9, R29, RZ ;  /* 0x0000001d091b1210 */ /* 0x000fe20007ffe0ff */
[----:B------:R-:W-:Y:S01]  /*04b0*/  IMAD.IADD R21, R13, 0x1, R21 ;  /* 0x000000010d157824 */ /* 0x000fe200078e0215 */
[----:B------:R-:W-:Y:S01]  /*04c0*/  SHF.R.S32.HI R11, RZ, 0x1f, R74 ;  /* 0x0000001fff0b7819 */ /* 0x000fe2000001144a */
[----:B------:R-:W-:Y:S05]  /*04d0*/  @!P0 BRA `(.L_x_188) ;  /* 0x0000007000008947 */ /* 0x000fea0003800000 */
[----:B-1----:R-:W-:Y:S01]  /*04e0*/  HFMA2.MMA R7, -RZ, RZ, 0, 7.62939453125e-06 ;  /* 0x00000080ff077435 */ /* 0x002fe200000001ff */
[----:B------:R-:W-:Y:S02]  /*04f0*/  @!P1 IMAD R19, R17, c[0x0][0x224], RZ ;  /* 0x0000890011139a24 */ /* 0x000fe400078e02ff */
[----:B------:R-:W-:-:S03]  /*0500*/  IMAD.MOV.U32 R6, RZ, RZ, c[0x0][0x210] ;  /* 0x00008400ff067624 */ /* 0x000fc600078e00ff */
[----:B------:R-:W-:-:S04]  /*0510*/  LEA R0, R17, R19, 0x7 ;  /* 0x0000001311007211 */ /* 0x000fc800078e38ff */
[----:B------:R-:W-:-:S04]  /*0520*/  IMAD R7, R7, R6, c[0x0][0x234] ;  /* 0x00008d0007077624 */ /* 0x000fc800078e0206 */
[----:B------:R-:W-:Y:S01]  /*0530*/  IMAD R0, R7, R74, R0 ;  /* 0x0000004a07007224 */ /* 0x000fe200078e0200 */
[----:B------:R-:W-:Y:S05]  /*0540*/  BRA `(.L_x_189) ;  /* 0x0000002000007947 */ /* 0x000fea0003800000 */
.L_x_188:
[----:B-1----:R-:W-:-:S04]  /*0550*/  IMAD R0, R17, c[0x0][0x1c0], R74 ;  /* 0x0000700011007a24 */ /* 0x002fc800078e024a */
[----:B------:R-:W-:Y:S02]  /*0560*/  IMAD R0, R0, c[0x0][0x224], RZ ;  /* 0x0000890000007a24 */ /* 0x000fe400078e02ff */
.L_x_189:
[----:B------:R-:W-:Y:S01]  /*0570*/  SHF.R.S32.HI R6, RZ, 0x1f, R69 ;  /* 0x0000001fff067819 */ /* 0x000fe20000011445 */
[----:B------:R-:W-:Y:S01]  /*0580*/  IMAD R68, R68, c[0x0][0x22c], RZ ;  /* 0x00008b0044447a24 */ /* 0x000fe200078e02ff */
[----:B------:R-:W-:Y:S01]  /*0590*/  IADD3 R13, P0, P1, R12, R20, R15 ;  /* 0x000000140c0d7210 */ /* 0x000fe2000791e00f */
[----:B------:R-:W-:Y:S01]  /*05a0*/  IMAD.IADD R0, R5, 0x1, R0 ;  /* 0x0000000105007824 */ /* 0x000fe200078e0200 */
[CC--:B------:R-:W-:Y:S01]  /*05b0*/  LEA.HI R7, R6.reuse, R69.reuse, RZ, 0x4 ;  /* 0x0000004506077211 */ /* 0x0c0fe200078f20ff */
[----:B------:R-:W-:Y:S01]  /*05c0*/  BSSY B0, `(.L_x_190) ;  /* 0x000004a000007945 */ /* 0x000fe20003800000 */
[-C--:B------:R-:W-:Y:S01]  /*05d0*/  LEA.HI R6, R6, R69.reuse, RZ, 0x3 ;  /* 0x0000004506067211 */ /* 0x080fe200078f18ff */
[----:B------:R-:W-:Y:S01]  /*05e0*/  CS2R R24, SRZ ;  /* 0x0000000000187805 */ /* 0x000fe2000001ff00 */
[----:B------:R-:W-:Y:S01]  /*05f0*/  LOP3.LUT R10, R7, 0x3ffffff0, RZ, 0xc0, !PT ;  /* 0x3ffffff0070a7812 */ /* 0x000fe200078ec0ff */
[----:B------:R-:W-:Y:S01]  /*0600*/  CS2R R32, SRZ ;  /* 0x0000000000207805 */ /* 0x000fe2000001ff00 */
[----:B------:R-:W-:Y:S01]  /*0610*/  LOP3.LUT R8, R6, 0x1ffffff8, RZ, 0xc0, !PT ;  /* 0x1ffffff806087812 */ /* 0x000fe200078ec0ff */
[----:B------:R-:W-:Y:S01]  /*0620*/  CS2R R28, SRZ ;  /* 0x00000000001c7805 */ /* 0x000fe2000001ff00 */
[----:B------:R-:W-:Y:S01]  /*0630*/  SHF.R.S32.HI R9, RZ, 0x4, R7 ;  /* 0x00000004ff097819 */ /* 0x000fe20000011407 */
[----:B------:R-:W-:Y:S01]  /*0640*/  IMAD.IADD R10, R69, 0x1, -R10 ;  /* 0x00000001450a7824 */ /* 0x000fe200078e0a0a */
[----:B------:R-:W-:Y:S01]  /*0650*/  IADD3 R8, -R8, R69, RZ ;  /* 0x0000004508087210 */ /* 0x000fe20007ffe1ff */
[----:B------:R-:W-:Y:S01]  /*0660*/  CS2R R30, SRZ ;  /* 0x00000000001e7805 */ /* 0x000fe2000001ff00 */
[----:B------:R-:W-:Y:S01]  /*0670*/  SHF.R.S32.HI R72, RZ, 0x3, R6 ;  /* 0x00000003ff487819 */ /* 0x000fe20000011406 */
[----:B------:R-:W-:Y:S01]  /*0680*/  IMAD.SHL.U32 R7, R10, 0x4, RZ ;  /* 0x000000040a077824 */ /* 0x000fe200078e00ff */
[----:B------:R-:W-:Y:S01]  /*0690*/  SHF.L.U32 R70, R8, 0x3, RZ ;  /* 0x0000000308467819 */ /* 0x000fe200000006ff */
[C---:B------:R-:W-:Y:S01]  /*06a0*/  IMAD R8, R16.reuse, c[0x0][0x370], RZ ;  /* 0x0000dc0010087a24 */ /* 0x040fe200078e02ff */
[----:B------:R-:W-:Y:S01]  /*06b0*/  IADD3 R14, -R5, R14, RZ ;  /* 0x0000000e050e7210 */ /* 0x000fe20007ffe1ff */
[----:B------:R-:W-:Y:S01]  /*06c0*/  IMAD R10, R9, R68, R7 ;  /* 0x00000044090a7224 */ /* 0x000fe200078e0207 */
[----:B------:R-:W-:Y:S01]  /*06d0*/  SHF.R.S32.HI R71, RZ, 0x1f, R70 ;  /* 0x0000001fff477819 */ /* 0x000fe20000011446 */
[----:B------:R-:W-:Y:S01]  /*06e0*/  IMAD R16, R16, c[0x0][0x1e8], RZ ;  /* 0x00007a0010107a24 */ /* 0x000fe200078e02ff */
[----:B------:R-:W-:Y:S01]  /*06f0*/  IADD3.X R15, R21, R27, R18, P0, P1 ;  /* 0x0000001b150f7210 */ /* 0x000fe200007e2412 */
[C---:B------:R-:W-:Y:S01]  /*0700*/  IMAD R17, R5.reuse, c[0x0][0x374], R8 ;  /* 0x0000dd0005117a24 */ /* 0x040fe200078e0208 */
[----:B------:R-:W-:Y:S01]  /*0710*/  ISETP.GE.AND P0, PT, R72, R14, PT ;  /* 0x0000000e4800720c */ /* 0x000fe20003f06270 */
[C---:B------:R-:W-:Y:S01]  /*0720*/  IMAD.WIDE.U32 R6, R5.reuse, c[0x0][0x370], R70 ;  /* 0x0000dc0005067a25 */ /* 0x040fe200078e0046 */
[----:B------:R-:W-:Y:S01]  /*0730*/  IADD3 R12, P2, R10, R13, RZ ;  /* 0x0000000d0a0c7210 */ /* 0x000fe20007f5e0ff */
[----:B------:R-:W-:Y:S01]  /*0740*/  CS2R R18, SRZ ;  /* 0x0000000000127805 */ /* 0x000fe2000001ff00 */
[----:B------:R-:W-:Y:S01]  /*0750*/  CS2R R20, SRZ ;  /* 0x0000000000147805 */ /* 0x000fe2000001ff00 */
[C---:B------:R-:W-:Y:S01]  /*0760*/  IMAD R16, R5.reuse, c[0x0][0x1ec], R16 ;  /* 0x00007b0005107a24 */ /* 0x040fe200078e0210 */
[----:B------:R-:W-:Y:S01]  /*0770*/  IADD3 R4, P3, R4, R6, RZ ;  /* 0x0000000604047210 */ /* 0x000fe20007f7e0ff */
[----:B------:R-:W-:Y:S01]  /*0780*/  IMAD.WIDE.U32 R8, R5, c[0x0][0x1e8], R70 ;  /* 0x00007a0005087a25 */ /* 0x000fe200078e0046 */
[----:B------:R-:W-:Y:S01]  /*0790*/  IADD3 R5, R72, 0x20, RZ ;  /* 0x0000002048057810 */ /* 0x000fe20007ffe0ff */
[----:B------:R-:W-:Y:S01]  /*07a0*/  CS2R R26, SRZ ;  /* 0x00000000001a7805 */ /* 0x000fe2000001ff00 */
[----:B------:R-:W-:Y:S01]  /*07b0*/  LEA.HI.X.SX32 R13, R10, R15, 0x1, P2 ;  /* 0x0000000f0a0d7211 */ /* 0x000fe200010f0eff */
[----:B------:R-:W-:Y:S01]  /*07c0*/  IMAD R15, R11, c[0x0][0x378], RZ ;  /* 0x0000de000b0f7a24 */ /* 0x000fe200078e02ff */
[----:B------:R-:W-:Y:S01]  /*07d0*/  ISETP.GE.AND P1, PT, R5, R14, PT ;  /* 0x0000000e0500720c */ /* 0x000fe20003f26270 */
[----:B------:R-:W-:Y:S01]  /*07e0*/  IMAD R11, R11, c[0x0][0x1f0], RZ ;  /* 0x00007c000b0b7a24 */ /* 0x000fe200078e02ff */
[----:B------:R-:W-:Y:S01]  /*07f0*/  IADD3.X R5, R2, R7, R17, P3, !PT ;  /* 0x0000000702057210 */ /* 0x000fe20001ffe411 */
[C---:B------:R-:W-:Y:S01]  /*0800*/  IMAD R39, R74.reuse, c[0x0][0x37c], R15 ;  /* 0x0000df004a277a24 */ /* 0x040fe200078e020f */
[----:B------:R-:W-:Y:S01]  /*0810*/  IADD3 R6, P3, R23, R8, RZ ;  /* 0x0000000817067210 */ /* 0x000fe20007f7e0ff */
[----:B------:R-:W-:Y:S01]  /*0820*/  IMAD R77, R74, c[0x0][0x1f4], R11 ;  /* 0x00007d004a4d7a24 */ /* 0x000fe200078e020b */
[----:B------:R-:W-:Y:S01]  /*0830*/  LEA R2, P2, R12, c[0x0][0x350], 0x2 ;  /* 0x0000d4000c027a11 */ /* 0x000fe200078410ff */
[----:B------:R-:W-:Y:S01]  /*0840*/  IMAD.WIDE.U32 R40, R74, c[0x0][0x378], R4 ;  /* 0x0000de004a287a25 */ /* 0x000fe200078e0004 */
[----:B------:R-:W-:Y:S01]  /*0850*/  IADD3.X R7, R3, R9, R16, P3, !PT ;  /* 0x0000000903077210 */ /* 0x000fe20001ffe410 */
[----:B------:R-:W-:Y:S01]  /*0860*/  CS2R R4, SRZ ;  /* 0x0000000000047805 */ /* 0x000fe2000001ff00 */
[----:B------:R-:W-:Y:S01]  /*0870*/  LEA.HI.X R3, R12, c[0x0][0x354], R13, 0x2, P2 ;  /* 0x0000d5000c037a11 */ /* 0x000fe200010f140d */
[----:B------:R-:W-:Y:S01]  /*0880*/  CS2R R16, SRZ ;  /* 0x0000000000107805 */ /* 0x000fe2000001ff00 */
[----:B------:R-:W-:Y:S01]  /*0890*/  CS2R R8, SRZ ;  /* 0x0000000000087805 */ /* 0x000fe2000001ff00 */
[----:B------:R-:W-:Y:S01]  /*08a0*/  IMAD.WIDE.U32 R74, R74, c[0x0][0x1f0], R6 ;  /* 0x00007c004a4a7a25 */ /* 0x000fe200078e0006 */
[----:B------:R-:W-:Y:S01]  /*08b0*/  CS2R R10, SRZ ;  /* 0x00000000000a7805 */ /* 0x000fe2000001ff00 */
[----:B------:R-:W-:Y:S01]  /*08c0*/  CS2R R6, SRZ ;  /* 0x0000000000067805 */ /* 0x000fe2000001ff00 */
[----:B------:R-:W-:Y:S01]  /*08d0*/  CS2R R12, SRZ ;  /* 0x00000000000c7805 */ /* 0x000fe2000001ff00 */
[----:B------:R-:W-:Y:S01]  /*08e0*/  CS2R R14, SRZ ;  /* 0x00000000000e7805 */ /* 0x000fe2000001ff00 */
[----:B------:R-:W-:Y:S01]  /*08f0*/  CS2R R22, SRZ ;  /* 0x0000000000167805 */ /* 0x000fe2000001ff00 */
[----:B------:R-:W-:Y:S01]  /*0900*/  CS2R R34, SRZ ;  /* 0x0000000000227805 */ /* 0x000fe2000001ff00 */
[----:B------:R-:W-:Y:S01]  /*0910*/  SHF.R.S32.HI R73, RZ, 0x1f, R72 ;  /* 0x0000001fff497819 */ /* 0x000fe20000011448 */
[----:B------:R-:W-:Y:S01]  /*0920*/  IMAD.IADD R39, R41, 0x1, R39 ;  /* 0x0000000129277824 */ /* 0x000fe200078e0227 */
[----:B------:R-:W-:Y:S01]  /*0930*/  IADD3 R78, R70, 0x40, RZ ;  /* 0x00000040464e7810 */ /* 0x000fe20007ffe0ff */
[----:B------:R-:W-:Y:S05]  /*0940*/  @P0 BRA `(.L_x_191) ;  /* 0x0000011000000947 */ /* 0x000fea0003800000 */
[----:B------:R-:W-:Y:S01]  /*0950*/  MOV R38, R40 ;  /* 0x0000002800267202 */ /* 0x000fe20000000f00 */
[----:B------:R-:W-:Y:S01]  /*0960*/  IMAD R43, R73, c[0x0][0x370], RZ ;  /* 0x0000dc00492b7a24 */ /* 0x000fe200078e02ff */
[----:B------:R-:W-:-:S02]  /*0970*/  IADD3 R42, R70, 0x80, RZ ;  /* 0x00000080462a7810 */ /* 0x000fc40007ffe0ff */
[----:B------:R-:W-:Y:S01]  /*0980*/  IADD3 R44, R70, 0xc0, RZ ;  /* 0x000000c0462c7810 */ /* 0x000fe20007ffe0ff */
[----:B------:R-:W-:Y:S01]  /*0990*/  IMAD.WIDE.U32 R36, R72, c[0x0][0x370], R38 ;  /* 0x0000dc0048247a25 */ /* 0x000fe200078e0026 */
[----:B------:R-:W-:Y:S02]  /*09a0*/  ISETP.GE.AND P4, PT, R42, c[0x0][0x220], PT ;  /* 0x000088002a007a0c */ /* 0x000fe40003f86270 */
[----:B------:R-:W-:Y:S01]  /*09b0*/  ISETP.GE.AND P5, PT, R44, c[0x0][0x220], PT ;  /* 0x000088002c007a0c */ /* 0x000fe20003fa6270 */
[----:B------:R-:W-:Y:S01]  /*09c0*/  IMAD R43, R72, c[0x0][0x374], R43 ;  /* 0x0000dd00482b7a24 */ /* 0x000fe200078e022b */
[----:B------:R-:W-:Y:S02]  /*09d0*/  ISETP.GE.AND P2, PT, R70, c[0x0][0x220], PT ;  /* 0x0000880046007a0c */ /* 0x000fe40003f46270 */
[----:B------:R-:W-:Y:S01]  /*09e0*/  ISETP.GE.AND P3, PT, R78, c[0x0][0x220], PT ;  /* 0x000088004e007a0c */ /* 0x000fe20003f66270 */
[----:B------:R-:W-:Y:S01]  /*09f0*/  IMAD.IADD R37, R37, 0x1, R43 ;  /* 0x0000000125257824 */ /* 0x000fe200078e022b */
[----:B------:R-:W-:-:S04]  /*0a00*/  LEA R42, P6, R36, c[0x0][0x330], 0x1 ;  /* 0x0000cc00242a7a11 */ /* 0x000fc800078c08ff */
[----:B------:R-:W-:-:S05]  /*0a10*/  LEA.HI.X R43, R36, c[0x0][0x334], R37, 0x1, P6 ;  /* 0x0000cd00242b7a11 */ /* 0x000fca00030f0c25 */
[----:B------:R0:W5:Y:S04]  /*0a20*/  @!P2 LDG.E.128 R4, [R42.64] ;  /* 0x000000042a04a981 */ /* 0x000168000c1e1d00 */
[----:B------:R0:W5:Y:S04]  /*0a30*/  @!P3 LDG.E.128 R8, [R42.64+0x80] ;  /* 0x000080042a08b981 */ /* 0x000168000c1e1d00 */
[----:B------:R0:W5:Y:S04]  /*0a40*/  @!P4 LDG.E.128 R12, [R42.64+0x100] ;  /* 0x000100042a0cc981 */ /* 0x000168000c1e1d00 */
[----:B------:R0:W5:Y:S02]  /*0a50*/  @!P5 LDG.E.128 R28, [R42.64+0x180] ;  /* 0x000180042a1cd981 */ /* 0x000164000c1e1d00 */
.L_x_191:
[----:B------:R-:W-:Y:S05]  /*0a60*/  BSYNC B0 ;  /* 0x0000000000007941 */ /* 0x000fea0003800000 */
.L_x_190:
[----:B------:R-:W-:Y:S01]  /*0a70*/  BSSY B0, `(.L_x_192) ;  /* 0x0000016000007945 */ /* 0x000fe20003800000 */
[----:B------:R-:W-:Y:S05]  /*0a80*/  @P1 BRA `(.L_x_193) ;  /* 0x0000014000001947 */ /* 0x000fea0003800000 */
[----:B------:R-:W-:Y:S01]  /*0a90*/  IADD3 R41, P2, R72, 0x20, RZ ;  /* 0x0000002048297810 */ /* 0x000fe20007f5e0ff */
[----:B------:R-:W-:Y:S01]  /*0aa0*/  IMAD.MOV.U32 R36, RZ, RZ, R40 ;  /* 0x000000ffff247224 */ /* 0x000fe200078e0028 */
[----:B------:R-:W-:-:S02]  /*0ab0*/  MOV R37, R39 ;  /* 0x0000002700257202 */ /* 0x000fc40000000f00 */
[----:B------:R-:W-:Y:S02]  /*0ac0*/  IADD3.X R38, RZ, R73, RZ, P2, !PT ;  /* 0x00000049ff267210 */ /* 0x000fe400017fe4ff */
[C---:B0-----:R-:W-:Y:S01]  /*0ad0*/  IADD3 R42, R70.reuse, 0x80, RZ ;  /* 0x00000080462a7810 */ /* 0x041fe20007ffe0ff */
[----:B------:R-:W-:Y:S01]  /*0ae0*/  IMAD.WIDE.U32 R36, R41, c[0x0][0x370], R36 ;  /* 0x0000dc0029247a25 */ /* 0x000fe200078e0024 */
        /* <DEDUP_REMOVED lines=14> */
.L_x_193:
[----:B------:R-:W-:Y:S05]  /*0bd0*/  BSYNC B0 ;  /* 0x0000000000007941 */ /* 0x000fea0003800000 */
.L_x_192:
[----:B------:R-:W-:Y:S01]  /*0be0*/  BSSY B0, `(.L_x_194) ;  /* 0x000001c000007945 */ /* 0x000fe20003800000 */
[----:B------:R-:W-:Y:S01]  /*0bf0*/  CS2R R36, SRZ ;  /* 0x0000000000247805 */ /* 0x000fe2000001ff00 */
[----:B0-----:R-:W-:Y:S01]  /*0c00*/  CS2R R38, SRZ ;  /* 0x0000000000267805 */ /* 0x001fe2000001ff00 */
[----:B------:R-:W-:Y:S01]  /*0c10*/  CS2R R40, SRZ ;  /* 0x0000000000287805 */ /* 0x000fe2000001ff00 */
[----:B------:R-:W-:Y:S01]  /*0c20*/  CS2R R42, SRZ ;  /* 0x00000000002a7805 */ /* 0x000fe2000001ff00 */
[----:B------:R-:W-:Y:S01]  /*0c30*/  CS2R R44, SRZ ;  /* 0x00000000002c7805 */ /* 0x000fe2000001ff00 */
[----:B------:R-:W-:Y:S01]  /*0c40*/  CS2R R46, SRZ ;  /* 0x00000000002e7805 */ /* 0x000fe2000001ff00 */
[----:B------:R-:W-:Y:S01]  /*0c50*/  CS2R R48, SRZ ;  /* 0x0000000000307805 */ /* 0x000fe2000001ff00 */
[----:B------:R-:W-:Y:S01]  /*0c60*/  CS2R R50, SRZ ;  /* 0x0000000000327805 */ /* 0x000fe2000001ff00 */
[----:B------:R-:W-:Y:S01]  /*0c70*/  IADD3 R77, R75, R77, RZ ;  /* 0x0000004d4b4d7210 */ /* 0x000fe20007ffe0ff */
[----:B------:R-:W-:Y:S05]  /*0c80*/  @P0 BRA `(.L_x_195) ;  /* 0x0000011000000947 */ /* 0x000fea0003800000 */
[----:B------:R-:W-:Y:S01]  /*0c90*/  IMAD R55, R73, c[0x0][0x1e8], RZ ;  /* 0x00007a0049377a24 */ /* 0x000fe200078e02ff */
[C---:B------:R-:W-:Y:S01]  /*0ca0*/  IADD3 R54, R70.reuse, 0x80, RZ ;  /* 0x0000008046367810 */ /* 0x040fe20007ffe0ff */
[----:B------:R-:W-:Y:S01]  /*0cb0*/  IMAD.MOV.U32 R76, RZ, RZ, R74 ;  /* 0x000000ffff4c7224 */ /* 0x000fe200078e004a */
[----:B------:R-:W-:Y:S01]  /*0cc0*/  IADD3 R56, R70, 0xc0, RZ ;  /* 0x000000c046387810 */ /* 0x000fe20007ffe0ff */
[----:B------:R-:W-:Y:S01]  /*0cd0*/  IMAD R55, R72, c[0x0][0x1ec], R55 ;  /* 0x00007b0048377a24 */ /* 0x000fe200078e0237 */
[----:B------:R-:W-:Y:S01]  /*0ce0*/  ISETP.GE.AND P4, PT, R54, c[0x0][0x220], PT ;  /* 0x0000880036007a0c */ /* 0x000fe20003f86270 */
[----:B------:R-:W-:Y:S01]  /*0cf0*/  IMAD.WIDE.U32 R52, R72, c[0x0][0x1e8], R76 ;  /* 0x00007a0048347a25 */ /* 0x000fe200078e004c */
[----:B------:R-:W-:-:S02]  /*0d00*/  ISETP.GE.AND P5, PT, R56, c[0x0][0x220], PT ;  /* 0x0000880038007a0c */ /* 0x000fc40003fa6270 */
[----:B------:R-:W-:Y:S02]  /*0d10*/  ISETP.GE.AND P2, PT, R70, c[0x0][0x220], PT ;  /* 0x0000880046007a0c */ /* 0x000fe40003f46270 */
[----:B------:R-:W-:Y:S02]  /*0d20*/  ISETP.GE.AND P3, PT, R78, c[0x0][0x220], PT ;  /* 0x000088004e007a0c */ /* 0x000fe40003f66270 */
[----:B------:R-:W-:Y:S02]  /*0d30*/  IADD3 R53, R53, R55, RZ ;  /* 0x0000003735357210 */ /* 0x000fe40007ffe0ff */
[----:B------:R-:W-:-:S04]  /*0d40*/  LEA R54, P0, R52, c[0x0][0x1d0], 0x1 ;  /* 0x0000740034367a11 */ /* 0x000fc800078008ff */
[----:B------:R-:W-:-:S05]  /*0d50*/  LEA.HI.X R55, R52, c[0x0][0x1d4], R53, 0x1, P0 ;  /* 0x0000750034377a11 */ /* 0x000fca00000f0c35 */
[----:B------:R0:W5:Y:S04]  /*0d60*/  @!P2 LDG.E.128 R36, [R54.64] ;  /* 0x000000043624a981 */ /* 0x000168000c1e1d00 */
[----:B------:R0:W5:Y:S04]  /*0d70*/  @!P3 LDG.E.128 R40, [R54.64+0x80] ;  /* 0x000080043628b981 */ /* 0x000168000c1e1d00 */
[----:B------:R0:W5:Y:S04]  /*0d80*/  @!P4 LDG.E.128 R44, [R54.64+0x100] ;  /* 0x00010004362cc981 */ /* 0x000168000c1e1d00 */
[----:B------:R0:W5:Y:S02]  /*0d90*/  @!P5 LDG.E.128 R48, [R54.64+0x180] ;  /* 0x000180043630d981 */ /* 0x000164000c1e1d00 */
.L_x_195:
[----:B------:R-:W-:Y:S05]  /*0da0*/  BSYNC B0 ;  /* 0x0000000000007941 */ /* 0x000fea0003800000 */
.L_x_194:
        /* <DEDUP_REMOVED lines=9> */
[----:B------:R-:W-:Y:S05]  /*0e40*/  @P1 BRA `(.L_x_197) ;  /* 0x0000014000001947 */ /* 0x000fea0003800000 */
[----:B------:R-:W-:Y:S02]  /*0e50*/  IADD3 R75, P0, R72, 0x20, RZ ;  /* 0x00000020484b7810 */ /* 0x000fe40007f1e0ff */
[----:B------:R-:W-:-:S02]  /*0e60*/  MOV R72, R74 ;  /* 0x0000004a00487202 */ /* 0x000fc40000000f00 */
[----:B------:R-:W-:Y:S01]  /*0e70*/  ISETP.GE.AND P1, PT, R78, c[0x0][0x220], PT ;  /* 0x000088004e007a0c */ /* 0x000fe20003f26270 */
[----:B------:R-:W-:Y:S02]  /*0e80*/  IMAD.X R71, RZ, RZ, R73, P0 ;  /* 0x000000ffff477224 */ /* 0x000fe400000e0649 */
[----:B------:R-:W-:Y:S02]  /*0e90*/  IMAD.MOV.U32 R73, RZ, RZ, R77 ;  /* 0x000000ffff497224 */ /* 0x000fe400078e004d */
[----:B------:R-:W-:Y:S02]  /*0ea0*/  IMAD R71, R71, c[0x0][0x1e8], RZ ;  /* 0x00007a0047477a24 */ /* 0x000fe400078e02ff */
[----:B------:R-:W-:-:S04]  /*0eb0*/  IMAD.WIDE.U32 R72, R75, c[0x0][0x1e8], R72 ;  /* 0x00007a004b487a25 */ /* 0x000fc800078e0048 */
[----:B------:R-:W-:Y:S01]  /*0ec0*/  IMAD R71, R75, c[0x0][0x1ec], R71 ;  /* 0x00007b004b477a24 */ /* 0x000fe200078e0247 */
[----:B------:R-:W-:-:S04]  /*0ed0*/  LEA R74, P0, R72, c[0x0][0x1d0], 0x1 ;  /* 0x00007400484a7a11 */ /* 0x000fc800078008ff */
[----:B------:R-:W-:-:S04]  /*0ee0*/  IADD3 R71, R73, R71, RZ ;  /* 0x0000004749477210 */ /* 0x000fc80007ffe0ff */
[----:B------:R-:W-:Y:S02]  /*0ef0*/  LEA.HI.X R75, R72, c[0x0][0x1d4], R71, 0x1, P0 ;  /* 0x00007500484b7a11 */ /* 0x000fe400000f0c47 */
[C---:B------:R-:W-:Y:S02]  /*0f00*/  ISETP.GE.AND P0, PT, R70.reuse, c[0x0][0x220], PT ;  /* 0x0000880046007a0c */ /* 0x040fe40003f06270 */
[C---:B------:R-:W-:Y:S01]  /*0f10*/  IADD3 R71, R70.reuse, 0x80, RZ ;  /* 0x0000008046477810 */ /* 0x040fe20007ffe0ff */
[----:B------:R0:W5:Y:S01]  /*0f20*/  @!P1 LDG.E.128 R60, [R74.64+0x80] ;  /* 0x000080044a3c9981 */ /* 0x000162000c1e1d00 */
[----:B------:R-:W-:Y:S02]  /*0f30*/  IADD3 R70, R70, 0xc0, RZ ;  /* 0x000000c046467810 */ /* 0x000fe40007ffe0ff */
[----:B------:R-:W-:Y:S02]  /*0f40*/  ISETP.GE.AND P2, PT, R71, c[0x0][0x220], PT ;  /* 0x0000880047007a0c */ /* 0x000fe40003f46270 */
[----:B------:R-:W-:-:S05]  /*0f50*/  ISETP.GE.AND P3, PT, R70, c[0x0][0x220], PT ;  /* 0x0000880046007a0c */ /* 0x000fca0003f66270 */
[----:B------:R0:W5:Y:S06]  /*0f60*/  @!P0 LDG.E.128 R52, [R74.64] ;  /* 0x000000044a348981 */ /* 0x00016c000c1e1d00 */
[----:B------:R0:W5:Y:S04]  /*0f70*/  @!P2 LDG.E.128 R64, [R74.64+0x100] ;  /* 0x000100044a40a981 */ /* 0x000168000c1e1d00 */
[----:B------:R0:W5:Y:S02]  /*0f80*/  @!P3 LDG.E.128 R56, [R74.64+0x180] ;  /* 0x000180044a38b981 */ /* 0x000164000c1e1d00 */
.L_x_197:
[----:B------:R-:W-:Y:S05]  /*0f90*/  BSYNC B0 ;  /* 0x0000000000007941 */ /* 0x000fea0003800000 */
.L_x_196:
[C---:B-----5:R-:W-:Y:S01]  /*0fa0*/  LOP3.LUT R70, R4.reuse, 0xffff0000, RZ, 0xc0, !PT ;  /* 0xffff000004467812 */ /* 0x060fe200078ec0ff */
[----:B------:R-:W-:Y:S01]  /*0fb0*/  IMAD.U32 R4, R4, 0x10000, RZ ;  /* 0x0001000004047824 */ /* 0x000fe200078e00ff */
[----:B------:R-:W-:-:S02]  /*0fc0*/  LOP3.LUT R71, R36, 0xffff0000, RZ, 0xc0, !PT ;  /* 0xffff000024477812 */ /* 0x000fc400078ec0ff */
[C---:B------:R-:W-:Y:S02]  /*0fd0*/  LOP3.LUT R73, R16.reuse, 0xffff0000, RZ, 0xc0, !PT ;  /* 0xffff000010497812 */ /* 0x040fe400078ec0ff */
[----:B------:R-:W-:Y:S01]  /*0fe0*/  SHF.L.U32 R16, R16, 0x10, RZ ;  /* 0x0000001010107819 */ /* 0x000fe200000006ff */
[----:B------:R-:W-:Y:S01]  /*0ff0*/  FMUL.FTZ R70, R70, R71 ;  /* 0x0000004746467220 */ /* 0x000fe20000410000 */
[----:B------:R-:W-:Y:S02]  /*1000*/  SHF.L.U32 R71, R36, 0x10, RZ ;  /* 0x0000001024477819 */ /* 0x000fe400000006ff */
[C---:B------:R-:W-:Y:S02]  /*1010*/  LOP3.LUT P0, RZ, R69.reuse, 0x7, RZ, 0xc0, !PT ;  /* 0x0000000745ff7812 */ /* 0x040fe4000780c0ff */
[----:B------:R-:W-:Y:S01]  /*1020*/  LEA.HI R69, P1, R69, R0, RZ, 0x1d ;  /* 0x0000000045457211 */ /* 0x000fe2000783e8ff */
[----:B------:R-:W-:Y:S01]  /*1030*/  FFMA.FTZ R70, R4, R71, R70 ;  /* 0x0000004704467223 */ /* 0x000fe20000010046 */
[----:B------:R-:W-:Y:S01]  /*1040*/  SHF.L.U32 R71, R37, 0x10, RZ ;  /* 0x0000001025477819 */ /* 0x000fe200000006ff */
[----:B------:R-:W-:Y:S01]  /*1050*/  IMAD.U32 R4, R5, 0x10000, RZ ;  /* 0x0001000005047824 */ /* 0x000fe200078e00ff */
[----:B------:R-:W-:-:S02]  /*1060*/  LOP3.LUT R37, R37, 0xffff0000, RZ, 0xc0, !PT ;  /* 0xffff000025257812 */ /* 0x000fc400078ec0ff */
[----:B------:R-:W-:Y:S01]  /*1070*/  LEA.HI.X.SX32 R0, R0, RZ, 0x1, P1 ;  /* 0x000000ff00007211 */ /* 0x000fe200008f0eff */
[----:B------:R-:W-:Y:S01]  /*1080*/  FFMA.FTZ R70, R4, R71, R70 ;  /* 0x0000004704467223 */ /* 0x000fe20000010046 */
[----:B------:R-:W-:Y:S02]  /*1090*/  LOP3.LUT R4, R5, 0xffff0000, RZ, 0xc0, !PT ;  /* 0xffff000005047812 */ /* 0x000fe400078ec0ff */
[----:B------:R-:W-:Y:S02]  /*10a0*/  SHF.L.U32 R5, R38, 0x10, RZ ;  /* 0x0000001026057819 */ /* 0x000fe400000006ff */
[----:B------:R-:W-:Y:S01]  /*10b0*/  LOP3.LUT R71, R39, 0xffff0000, RZ, 0xc0, !PT ;  /* 0xffff000027477812 */ /* 0x000fe200078ec0ff */
[----:B------:R-:W-:Y:S01]  /*10c0*/  FFMA.FTZ R37, R4, R37, R70 ;  /* 0x0000002504257223 */ /* 0x000fe20000010046 */
[----:B------:R-:W-:Y:S01]  /*10d0*/  LOP3.LUT R70, R9, 0xffff0000, RZ, 0xc0, !PT ;  /* 0xffff000009467812 */ /* 0x000fe200078ec0ff */
[----:B------:R-:W-:-:S04]  /*10e0*/  IMAD.U32 R4, R6, 0x10000, RZ ;  /* 0x0001000006047824 */ /* 0x000fc800078e00ff */
[----:B------:R-:W-:Y:S01]  /*10f0*/  FFMA.FTZ R36, R4, R5, R37 ;  /* 0x0000000504247223 */ /* 0x000fe20000010025 */
[----:B------:R-:W-:Y:S01]  /*1100*/  LOP3.LUT R4, R6, 0xffff0000, RZ, 0xc0, !PT ;  /* 0xffff000006047812 */ /* 0x000fe200078ec0ff */
[----:B------:R-:W-:Y:S01]  /*1110*/  IMAD.U32 R5, R7, 0x10000, RZ ;  /* 0x0001000007057824 */ /* 0x000fe200078e00ff */
[----:B------:R-:W-:Y:S02]  /*1120*/  LOP3.LUT R37, R38, 0xffff0000, RZ, 0xc0, !PT ;  /* 0xffff000026257812 */ /* 0x000fe400078ec0ff */
[----:B------:R-:W-:Y:S02]  /*1130*/  SHF.L.U32 R38, R39, 0x10, RZ ;  /* 0x0000001027267819 */ /* 0x000fe400000006ff */
[----:B------:R-:W-:Y:S01]  /*1140*/  LOP3.LUT R6, R7, 0xffff0000, RZ, 0xc0, !PT ;  /* 0xffff000007067812 */ /* 0x000fe200078ec0ff */
[----:B------:R-:W-:Y:S01]  /*1150*/  FFMA.FTZ R4, R4, R37, R36 ;  /* 0x0000002504047223 */ /* 0x000fe20000010024 */
[C---:B------:R-:W-:Y:S01]  /*1160*/  LOP3.LUT R36, R8.reuse, 0xffff0000, RZ, 0xc0, !PT ;  /* 0xffff000008247812 */ /* 0x040fe200078ec0ff */
[----:B------:R-:W-:Y:S01]  /*1170*/  IMAD.U32 R7, R8, 0x10000, RZ ;  /* 0x0001000008077824 */ /* 0x000fe200078e00ff */
[----:B------:R-:W-:Y:S01]  /*1180*/  SHF.L.U32 R39, R9, 0x10, RZ ;  /* 0x0000001009277819 */ /* 0x000fe200000006ff */
[----:B------:R-:W-:Y:S01]  /*1190*/  FFMA.FTZ R4, R5, R38, R4 ;  /* 0x0000002605047223 */ /* 0x000fe20000010004 */
[C---:B------:R-:W-:Y:S01]  /*11a0*/  LOP3.LUT R9, R40.reuse, 0xffff0000, RZ, 0xc0, !PT ;  /* 0xffff000028097812 */ /* 0x040fe200078ec0ff */
[----:B------:R-:W-:Y:S01]  /*11b0*/  IMAD.U32 R8, R40, 0x10000, RZ ;  /* 0x0001000028087824 */ /* 0x000fe200078e00ff */
[C---:B------:R-:W-:Y:S01]  /*11c0*/  SHF.L.U32 R40, R41.reuse, 0x10, RZ ;  /* 0x0000001029287819 */ /* 0x040fe200000006ff */
[----:B------:R-:W-:Y:S01]  /*11d0*/  FFMA.FTZ R71, R6, R71, R4 ;  /* 0x0000004706477223 */ /* 0x000fe20000010004 */
[----:B------:R-:W-:Y:S01]  /*11e0*/  LOP3.LUT R41, R41, 0xffff0000, RZ, 0xc0, !PT ;  /* 0xffff000029297812 */ /* 0x000fe200078ec0ff */
[C---:B------:R-:W-:Y:S01]  /*11f0*/  IMAD.U32 R4, R10.reuse, 0x10000, RZ ;  /* 0x000100000a047824 */ /* 0x040fe200078e00ff */
[----:B------:R-:W-:Y:S01]  /*1200*/  LOP3.LUT R6, R10, 0xffff0000, RZ, 0xc0, !PT ;  /* 0xffff00000a067812 */ /* 0x000fe200078ec0ff */
[----:B------:R-:W-:Y:S01]  /*1210*/  FFMA.FTZ R7, R7, R8, R71 ;  /* 0x0000000807077223 */ /* 0x000fe20000010047 */
[C---:B------:R-:W-:Y:S01]  /*1220*/  SHF.L.U32 R5, R11.reuse, 0x10, RZ ;  /* 0x000000100b057819 */ /* 0x040fe200000006ff */
[----:B------:R-:W-:Y:S01]  /*1230*/  IMAD.U32 R71, R44, 0x10000, RZ ;  /* 0x000100002c477824 */ /* 0x000fe200078e00ff */
[----:B------:R-:W-:Y:S01]  /*1240*/  LOP3.LUT R10, R11, 0xffff0000, RZ, 0xc0, !PT ;  /* 0xffff00000b0a7812 */ /* 0x000fe200078ec0ff */
[----:B------:R-:W-:Y:S01]  /*1250*/  FFMA.FTZ R7, R36, R9, R7 ;  /* 0x0000000924077223 */ /* 0x000fe20000010007 */
[C---:B------:R-:W-:Y:S01]  /*1260*/  LOP3.LUT R11, R42.reuse, 0xffff0000, RZ, 0xc0, !PT ;  /* 0xffff00002a0b7812 */ /* 0x040fe200078ec0ff */
[----:B------:R-:W-:Y:S01]  /*1270*/  IMAD.U32 R37, R42, 0x10000, RZ ;  /* 0x000100002a257824 */ /* 0x000fe200078e00ff */
[----:B------:R-:W-:Y:S01]  /*1280*/  SHF.L.U32 R8, R43, 0x10, RZ ;  /* 0x000000102b087819 */ /* 0x000fe200000006ff */
[----:B------:R-:W-:Y:S01]  /*1290*/  FFMA.FTZ R7, R39, R40, R7 ;  /* 0x0000002827077223 */ /* 0x000fe20000010007 */
[----:B------:R-:W-:Y:S01]  /*12a0*/  LOP3.LUT R39, R44, 0xffff0000, RZ, 0xc0, !PT ;  /* 0xffff00002c277812 */ /* 0x000fe200078ec0ff */
[----:B------:R-:W-:Y:S01]  /*12b0*/  IMAD.U32 R38, R12, 0x10000, RZ ;  /* 0x000100000c267824 */ /* 0x000fe200078e00ff */
[C---:B------:R-:W-:Y:S01]  /*12c0*/  SHF.L.U32 R40, R45.reuse, 0x10, RZ ;  /* 0x000000102d287819 */ /* 0x040fe200000006ff */
[----:B------:R-:W-:Y:S01]  /*12d0*/  IMAD.U32 R42, R14, 0x10000, RZ ;  /* 0x000100000e2a7824 */ /* 0x000fe200078e00ff */
[----:B------:R-:W-:Y:S01]  /*12e0*/  LOP3.LUT R44, R45, 0xffff0000, RZ, 0xc0, !PT ;  /* 0xffff00002d2c7812 */ /* 0x000fe200078ec0ff */
[----:B------:R-:W-:Y:S01]  /*12f0*/  FFMA.FTZ R45, R70, R41, R7 ;  /* 0x00000029462d7223 */ /* 0x000fe20000010007 */
[----:B------:R-:W-:-:S02]  /*1300*/  LOP3.LUT R70, R52, 0xffff0000, RZ, 0xc0, !PT ;  /* 0xffff000034467812 */ /* 0x000fc400078ec0ff */
[----:B------:R-:W-:Y:S01]  /*1310*/  LOP3.LUT R43, R43, 0xffff0000, RZ, 0xc0, !PT ;  /* 0xffff00002b2b7812 */ /* 0x000fe200078ec0ff */
[----:B------:R-:W-:Y:S01]  /*1320*/  FFMA.FTZ R4, R4, R37, R45 ;  /* 0x0000002504047223 */ /* 0x000fe2000001002d */
[----:B------:R-:W-:Y:S01]  /*1330*/  LOP3.LUT R36, R12, 0xffff0000, RZ, 0xc0, !PT ;  /* 0xffff00000c247812 */ /* 0x000fe200078ec0ff */
[----:B------:R-:W-:Y:S01]  /*1340*/  FMUL.FTZ R70, R70, R73 ;  /* 0x0000004946467220 */ /* 0x000fe20000410000 */
[----:B------:R-:W-:Y:S01]  /*1350*/  SHF.L.U32 R9, R13, 0x10, RZ ;  /* 0x000000100d097819 */ /* 0x000fe200000006ff */
[----:B------:R-:W-:Y:S01]  /*1360*/  IMAD.U32 R73, R52, 0x10000, RZ ;  /* 0x0001000034497824 */ /* 0x000fe200078e00ff */
[C---:B------:R-:W-:Y:S01]  /*1370*/  SHF.L.U32 R52, R17.reuse, 0x10, RZ ;  /* 0x0000001011347819 */ /* 0x040fe200000006ff */
[----:B------:R-:W-:Y:S01]  /*1380*/  FFMA.FTZ R4, R6, R11, R4 ;  /* 0x0000000b06047223 */ /* 0x000fe20000010004 */
[----:B------:R-:W-:Y:S01]  /*1390*/  LOP3.LUT R17, R17, 0xffff0000, RZ, 0xc0, !PT ;  /* 0xffff000011117812 */ /* 0x000fe200078ec0ff */
[----:B------:R-:W-:Y:S01]  /*13a0*/  FFMA.FTZ R16, R73, R16, R70 ;  /* 0x0000001049107223 */ /* 0x000fe20000010046 */
[----:B------:R-:W-:Y:S01]  /*13b0*/  SHF.L.U32 R6, R23, 0x10, RZ ;  /* 0x0000001017067819 */ /* 0x000fe200000006ff */
[C---:B------:R-:W-:Y:S01]  /*13c0*/  IMAD.U32 R73, R53.reuse, 0x10000, RZ ;  /* 0x0001000035497824 */ /* 0x040fe200078e00ff */
[----:B------:R-:W-:Y:S01]  /*13d0*/  LOP3.LUT R53, R53, 0xffff0000, RZ, 0xc0, !PT ;  /* 0xffff000035357812 */ /* 0x000fe200078ec0ff */
[C---:B------:R-:W-:Y:S01]  /*13e0*/  IMAD.U32 R11, R63.reuse, 0x10000, RZ ;  /* 0x000100003f0b7824 */ /* 0x040fe200078e00ff */
[----:B------:R-:W-:Y:S01]  /*13f0*/  LOP3.LUT R63, R63, 0xffff0000, RZ, 0xc0, !PT ;  /* 0xffff00003f3f7812 */ /* 0x000fe200078ec0ff */
[----:B------:R-:W-:Y:S01]  /*1400*/  FFMA.FTZ R16, R73, R52, R16 ;  /* 0x0000003449107223 */ /* 0x000fe20000010010 */
[C---:B------:R-:W-:Y:S01]  /*1410*/  SHF.L.U32 R52, R18.reuse, 0x10, RZ ;  /* 0x0000001012347819 */ /* 0x040fe200000006ff */
        /* <DEDUP_REMOVED lines=49> */
[----:B------:R-:W-:Y:S01]  /*1730*/  SHF.L.U32 R18, R67, 0x10, RZ ;  /* 0x0000001043127819 */ /* 0x000fe200000006ff */
        /* <DEDUP_REMOVED lines=8> */
[C---:B------:R-:W-:Y:S01]  /*17c0*/  IMAD.U32 R4, R28.reuse, 0x10000, RZ ;  /* 0x000100001c047824 */ /* 0x040fe200078e00ff */
[----:B------:R-:W-:Y:S01]  /*17d0*/  LOP3.LUT R28, R28, 0xffff0000, RZ, 0xc0, !PT ;  /* 0xffff00001c1c7812 */ /* 0x000fe200078ec0ff */
[----:B------:R-:W-:Y:S01]  /*17e0*/  FFMA.FTZ R5, R5, R8, R6 ;  /* 0x0000000805057223 */ /* 0x000fe20000010006 */
[----:B------:R-:W-:Y:S01]  /*17f0*/  SHF.L.U32 R8, R25, 0x10, RZ ;  /* 0x0000001019087819 */ /* 0x000fe200000006ff */
[----:B------:R-:W-:Y:S01]  /*1800*/  IMAD.U32 R6, R65, 0x10000, RZ ;  /* 0x0001000041067824 */ /* 0x000fe200078e00ff */
[----:B------:R-:W-:Y:S01]  /*1810*/  LOP3.LUT R12, R49, 0xffff0000, RZ, 0xc0, !PT ;  /* 0xffff0000310c7812 */ /* 0x000fe200078ec0ff */
[----:B------:R-:W-:Y:S01]  /*1820*/  FFMA.FTZ R5, R10, R11, R5 ;  /* 0x0000000b0a057223 */ /* 0x000fe20000010005 */
[----:B------:R-:W-:Y:S01]  /*1830*/  LOP3.LUT R10, R66, 0xffff0000, RZ, 0xc0, !PT ;  /* 0xffff0000420a7812 */ /* 0x000fe200078ec0ff */
[----:B------:R-:W-:Y:S01]  /*1840*/  IMAD.U32 R7, R48, 0x10000, RZ ;  /* 0x0001000030077824 */ /* 0x000fe200078e00ff */
[----:B------:R-:W-:Y:S01]  /*1850*/  LOP3.LUT R11, R26, 0xffff0000, RZ, 0xc0, !PT ;  /* 0xffff00001a0b7812 */ /* 0x000fe200078ec0ff */
[----:B------:R-:W-:Y:S01]  /*1860*/  FFMA.FTZ R5, R6, R8, R5 ;  /* 0x0000000806057223 */ /* 0x000fe20000010005 */
[----:B------:R-:W-:Y:S01]  /*1870*/  LOP3.LUT R13, R50, 0xffff0000, RZ, 0xc0, !PT ;  /* 0xffff0000320d7812 */ /* 0x000fe200078ec0ff */
[----:B------:R-:W-:Y:S01]  /*1880*/  IMAD.U32 R6, R66, 0x10000, RZ ;  /* 0x0001000042067824 */ /* 0x000fe200078e00ff */
        /* <DEDUP_REMOVED lines=12> */
[----:B------:R-:W-:Y:S01]  /*1950*/  LOP3.LUT R9, R48, 0xffff0000, RZ, 0xc0, !PT ;  /* 0xffff000030097812 */ /* 0x000fe200078ec0ff */
[----:B------:R-:W-:Y:S01]  /*1960*/  IMAD.U32 R14, R57, 0x10000, RZ ;  /* 0x00010000390e7824 */ /* 0x000fe200078e00ff */
        /* <DEDUP_REMOVED lines=19> */
[----:B------:R-:W-:Y:S01]  /*1aa0*/  IMAD.U32 R11, R50, 0x10000, RZ ;  /* 0x00010000320b7824 */ /* 0x000fe200078e00ff */
[----:B------:R-:W-:Y:S01]  /*1ab0*/  SHF.L.U32 R8, R31, 0x10, RZ ;  /* 0x000000101f087819 */ /* 0x000fe200000006ff */
[----:B------:R-:W-:Y:S01]  /*1ac0*/  FFMA.FTZ R4, R29, R12, R4 ;  /* 0x0000000c1d047223 */ /* 0x000fe20000010004 */
[----:B------:R-:W-:Y:S01]  /*1ad0*/  LOP3.LUT R31, R31, 0xffff0000, RZ, 0xc0, !PT ;  /* 0xffff00001f1f7812 */ /* 0x000fe200078ec0ff */
[C---:B------:R-:W-:Y:S01]  /*1ae0*/  IMAD.U32 R12, R58.reuse, 0x10000, RZ ;  /* 0x000100003a0c7824 */ /* 0x040fe200078e00ff */
[----:B------:R-:W-:Y:S01]  /*1af0*/  LOP3.LUT R58, R58, 0xffff0000, RZ, 0xc0, !PT ;  /* 0xffff00003a3a7812 */ /* 0x000fe200078ec0ff */
[----:B------:R-:W-:-:S02]  /*1b00*/  FFMA.FTZ R7, R10, R33, R7 ;  /* 0x000000210a077223 */ /* 0x000fc40000010007 */
[----:B------:R-:W-:Y:S02]  /*1b10*/  FFMA.FTZ R4, R6, R11, R4 ;  /* 0x0000000b06047223 */ /* 0x000fe40000010004 */
[----:B------:R-:W-:Y:S01]  /*1b20*/  FFMA.FTZ R5, R12, R5, R7 ;  /* 0x000000050c057223 */ /* 0x000fe20000010007 */
[C---:B------:R-:W-:Y:S01]  /*1b30*/  SHF.L.U32 R7, R35.reuse, 0x10, RZ ;  /* 0x0000001023077819 */ /* 0x040fe200000006ff */
[----:B------:R-:W-:Y:S01]  /*1b40*/  FFMA.FTZ R4, R30, R13, R4 ;  /* 0x0000000d1e047223 */ /* 0x000fe20000010004 */
[----:B------:R-:W-:Y:S01]  /*1b50*/  LOP3.LUT R35, R35, 0xffff0000, RZ, 0xc0, !PT ;  /* 0xffff000023237812 */ /* 0x000fe200078ec0ff */
[----:B------:R-:W-:Y:S01]  /*1b60*/  IMAD.U32 R6, R59, 0x10000, RZ ;  /* 0x000100003b067824 */ /* 0x000fe200078e00ff */
[----:B------:R-:W-:Y:S01]  /*1b70*/  LEA R12, P1, R69, c[0x0][0x3c8], 0x2 ;  /* 0x0000f200450c7a11 */ /* 0x000fe200078210ff */
[----:B------:R-:W-:Y:S02]  /*1b80*/  FFMA.FTZ R5, R58, R34, R5 ;  /* 0x000000223a057223 */ /* 0x000fe40000010005 */
[----:B------:R-:W-:Y:S01]  /*1b90*/  FFMA.FTZ R4, R8, R15, R4 ;  /* 0x0000000f08047223 */ /* 0x000fe20000010004 */
[----:B------:R-:W-:Y:S01]  /*1ba0*/  LOP3.LUT R8, R59, 0xffff0000, RZ, 0xc0, !PT ;  /* 0xffff00003b087812 */ /* 0x000fe200078ec0ff */
[----:B------:R-:W-:-:S02]  /*1bb0*/  FFMA.FTZ R5, R6, R7, R5 ;  /* 0x0000000706057223 */ /* 0x000fc40000010005 */
[----:B------:R-:W-:Y:S02]  /*1bc0*/  FFMA.FTZ R4, R31, R16, R4 ;  /* 0x000000101f047223 */ /* 0x000fe40000010004 */
[----:B------:R-:W-:Y:S02]  /*1bd0*/  FFMA.FTZ R8, R8, R35, R5 ;  /* 0x0000002308087223 */ /* 0x000fe40000010005 */
[----:B------:R-:W-:Y:S01]  /*1be0*/  IMAD.SHL.U32 R11, R68, 0x4, RZ ;  /* 0x00000004440b7824 */ /* 0x000fe200078e00ff */
[----:B------:R-:W1:Y:S04]  /*1bf0*/  SHFL.BFLY PT, R5, R4, 0x4, 0x1f ;  /* 0x0c801f0004057f89 */ /* 0x000e6800000e0000 */
[----:B------:R-:W2:Y:S01]  /*1c00*/  SHFL.BFLY PT, R7, R8, 0x4, 0x1f ;  /* 0x0c801f0008077f89 */ /* 0x000ea200000e0000 */
[----:B-1----:R-:W-:-:S02]  /*1c10*/  FADD.FTZ R5, R4, R5 ;  /* 0x0000000504057221 */ /* 0x002fc40000010000 */
[----:B--2---:R-:W-:-:S03]  /*1c20*/  FADD.FTZ R7, R8, R7 ;  /* 0x0000000708077221 */ /* 0x004fc60000010000 */
[----:B------:R-:W1:Y:S01]  /*1c30*/  SHFL.BFLY PT, R6, R5, 0x2, 0x1f ;  /* 0x0c401f0005067f89 */ /* 0x000e6200000e0000 */
[----:B------:R-:W-:-:S03]  /*1c40*/  IADD3 R8, R11, 0x10, R11 ;  /* 0x000000100b087810 */ /* 0x000fc60007ffe00b */
[----:B------:R-:W2:Y:S01]  /*1c50*/  SHFL.BFLY PT, R10, R7, 0x2, 0x1f ;  /* 0x0c401f00070a7f89 */ /* 0x000ea200000e0000 */
[----:B-1----:R-:W-:Y:S02]  /*1c60*/  FADD.FTZ R14, R5, R6 ;  /* 0x00000006050e7221 */ /* 0x002fe40000010000 */
[C---:B------:R-:W-:Y:S01]  /*1c70*/  IMAD.WIDE R4, R11.reuse, 0x10, R2 ;  /* 0x000000100b047825 */ /* 0x040fe200078e0202 */
[----:B------:R-:W-:Y:S02]  /*1c80*/  IADD3 R11, R11, R8, RZ ;  /* 0x000000080b0b7210 */ /* 0x000fe40007ffe0ff */
[----:B------:R-:W1:Y:S01]  /*1c90*/  SHFL.BFLY PT, R13, R14, 0x1, 0x1f ;  /* 0x0c201f000e0d7f89 */ /* 0x000e6200000e0000 */
[----:B--2---:R-:W-:-:S05]  /*1ca0*/  FADD.FTZ R10, R7, R10 ;  /* 0x0000000a070a7221 */ /* 0x004fca0000010000 */
[----:B------:R-:W2:Y:S01]  /*1cb0*/  SHFL.BFLY PT, R9, R10, 0x1, 0x1f ;  /* 0x0c201f000a097f89 */ /* 0x000ea200000e0000 */
[----:B-1----:R-:W-:Y:S01]  /*1cc0*/  @!P0 FADD.FTZ R6, R14, R13 ;  /* 0x0000000d0e068221 */ /* 0x002fe20000010000 */
[----:B------:R-:W-:-:S03]  /*1cd0*/  LEA.HI.X R13, R69, c[0x0][0x3cc], R0, 0x2, P1 ;  /* 0x0000f300450d7a11 */ /* 0x000fc600008f1400 */
[----:B------:R-:W-:Y:S02]  /*1ce0*/  @!P0 FMUL.FTZ R15, R6, c[0x0][0x2d4] ;  /* 0x0000b500060f8a20 */ /* 0x000fe40000410000 */
[----:B--2---:R-:W-:Y:S02]  /*1cf0*/  FADD.FTZ R9, R10, R9 ;  /* 0x000000090a097221 */ /* 0x004fe40000010000 */
[C---:B------:R-:W-:Y:S01]  /*1d00*/  IMAD.WIDE R6, R68.reuse, 0x40, R4 ;  /* 0x0000004044067825 */ /* 0x040fe200078e0204 */
[----:B------:R-:W-:Y:S03]  /*1d10*/  @!P0 STG.E [R12.64], R15 ;  /* 0x0000000f0c008986 */ /* 0x000fe6000c101904 */
[----:B------:R-:W-:Y:S02]  /*1d20*/  FMUL.FTZ R17, R9, c[0x0][0x2d4] ;  /* 0x0000b50009117a20 */ /* 0x000fe40000410000 */
[----:B------:R-:W-:-:S03]  /*1d30*/  IMAD.WIDE R68, R68, 0x40, R6 ;  /* 0x0000004044447825 */ /* 0x000fc600078e0206 */
[----:B------:R-:W-:Y:S01]  /*1d40*/  @!P0 STG.E [R12.64+0x80], R17 ;  /* 0x000080110c008986 */ /* 0x000fe2000c101904 */
[----:B------:R-:W-:-:S03]  /*1d50*/  IMAD.WIDE R8, R8, 0x10, R2 ;  /* 0x0000001008087825 */ /* 0x000fc600078e0202 */
[----:B------:R-:W-:Y:S01]  /*1d60*/  STG.E.128 [R2.64], RZ ;  /* 0x000000ff02007986 */ /* 0x000fe2000c101d04 */
[----:B------:R-:W-:-:S03]  /*1d70*/  IMAD.WIDE R10, R11, 0x10, R2 ;  /* 0x000000100b0a7825 */ /* 0x000fc600078e0202 */
[----:B------:R-:W-:Y:S04]  /*1d80*/  STG.E.128 [R4.64], RZ ;  /* 0x000000ff04007986 */ /* 0x000fe8000c101d04 */
[----:B------:R-:W-:Y:S04]  /*1d90*/  STG.E.128 [R6.64], RZ ;  /* 0x000000ff06007986 */ /* 0x000fe8000c101d04 */
[----:B------:R-:W-:Y:S04]  /*1da0*/  STG.E.128 [R68.64], RZ ;  /* 0x000000ff44007986 */ /* 0x000fe8000c101d04 */
[----:B------:R-:W-:Y:S04]  /*1db0*/  STG.E.128 [R2.64+0x100], RZ ;  /* 0x000100ff02007986 */ /* 0x000fe8000c101d04 */
[----:B------:R-:W-:Y:S04]  /*1dc0*/  STG.E.128 [R4.64+0x100], RZ ;  /* 0x000100ff04007986 */ /* 0x000fe8000c101d04 */
[----:B------:R-:W-:Y:S04]  /*1dd0*/  STG.E.128 [R8.64], RZ ;  /* 0x000000ff08007986 */ /* 0x000fe8000c101d04 */
[----:B------:R-:W-:Y:S04]  /*1de0*/  STG.E.128 [R10.64], RZ ;  /* 0x000000ff0a007986 */ /* 0x000fe8000c101d04 */
[----:B------:R-:W-:Y:S04]  /*1df0*/  STG.E.128 [R2.64+0x200], RZ ;  /* 0x000200ff02007986 */ /* 0x000fe8000c101d04 */
[----:B------:R-:W-:Y:S04]  /*1e00*/  STG.E.128 [R4.64+0x200], RZ ;  /* 0x000200ff04007986 */ /* 0x000fe8000c101d04 */
[----:B------:R-:W-:Y:S04]  /*1e10*/  STG.E.128 [R8.64+0x100], RZ ;  /* 0x000100ff08007986 */ /* 0x000fe8000c101d04 */
[----:B------:R-:W-:Y:S04]  /*1e20*/  STG.E.128 [R10.64+0x100], RZ ;  /* 0x000100ff0a007986 */ /* 0x000fe8000c101d04 */
[----:B------:R-:W-:Y:S04]  /*1e30*/  STG.E.128 [R2.64+0x300], RZ ;  /* 0x000300ff02007986 */ /* 0x000fe8000c101d04 */
[----:B------:R-:W-:Y:S04]  /*1e40*/  STG.E.128 [R4.64+0x300], RZ ;  /* 0x000300ff04007986 */ /* 0x000fe8000c101d04 */
[----:B------:R-:W-:Y:S04]  /*1e50*/  STG.E.128 [R8.64+0x200], RZ ;  /* 0x000200ff08007986 */ /* 0x000fe8000c101d04 */
[----:B------:R-:W-:Y:S01]  /*1e60*/  STG.E.128 [R10.64+0x200], RZ ;  /* 0x000200ff0a007986 */ /* 0x000fe2000c101d04 */
[----:B------:R-:W-:Y:S05]  /*1e70*/  EXIT ;  /* 0x000000000000794d */ /* 0x000fea0003800000 */
.L_x_198:
        /* <DEDUP_REMOVED lines=16> */
.L_x_1023:


//--------------------- .text._ZN5flash44flash_bwd_dq_dk_dv_loop_seqk_parallel_kernelI23Flash_bwd_kernel_traitsILi256ELi64ELi64ELi8ELi4ELi2ELi2ELb0ELb1EN7cutlass10bfloat16_tE19Flash_kernel_traitsILi256ELi64ELi64ELi8ES3_EELb0ELb1ELb0ELb0ELb0ELb0ELb0EEEvNS_16Flash_bwd_paramsE --------------------------
	.section	.text._ZN5flash44flash_bwd_dq_dk_dv_loop_seqk_parallel_kernelI23Flash_bwd_kernel_traitsILi256ELi64ELi64ELi8ELi4ELi2ELi2ELb0ELb1EN7cutlass10bfloat16_tE19Flash_kernel_traitsILi256ELi64ELi64ELi8ES3_EELb0ELb1ELb0ELb0ELb0ELb0ELb0EEEvNS_16Flash_bwd_paramsE,"ax",@progbits
	.sectioninfo	@"SHI_REGISTERS=254"
	.align	128
        .global         _ZN5flash44flash_bwd_dq_dk_dv_loop_seqk_parallel_kernelI23Flash_bwd_kernel_traitsILi256ELi64ELi64ELi8ELi4ELi2ELi2ELb0ELb1EN7cutlass10bfloat16_tE19Flash_kernel_traitsILi256ELi64ELi64ELi8ES3_EELb0ELb1ELb0ELb0ELb0ELb0ELb0EEEvNS_16Flash_bwd_paramsE
        .type           _ZN5flash44flash_bwd_dq_dk_dv_loop_seqk_parallel_kernelI23Flash_bwd_kernel_traitsILi256ELi64ELi64ELi8ELi4ELi2ELi2ELb0ELb1EN7cutlass10bfloat16_tE19Flash_kernel_traitsILi256ELi64ELi64ELi8ES3_EELb0ELb1ELb0ELb0ELb0ELb0ELb0EEEvNS_16Flash_bwd_paramsE,@function
        .size           _ZN5flash44flash_bwd_dq_dk_dv_loop_seqk_parallel_kernelI23Flash_bwd_kernel_traitsILi256ELi64ELi64ELi8ELi4ELi2ELi2ELb0ELb1EN7cutlass10bfloat16_tE19Flash_kernel_traitsILi256ELi64ELi64ELi8ES3_EELb0ELb1ELb0ELb0ELb0ELb0ELb0EEEvNS_16Flash_bwd_paramsE,(.L_x_1024 - _ZN5flash44flash_bwd_dq_dk_dv_loop_seqk_parallel_kernelI23Flash_bwd_kernel_traitsILi256ELi64ELi64ELi8ELi4ELi2ELi2ELb0ELb1EN7cutlass10bfloat16_tE19Flash_kernel_traitsILi256ELi64ELi64ELi8ES3_EELb0ELb1ELb0ELb0ELb0ELb0ELb0EEEvNS_16Flash_bwd_paramsE)
        .other          _ZN5flash44flash_bwd_dq_dk_dv_loop_seqk_parallel_kernelI23Flash_bwd_kernel_traitsILi256ELi64ELi64ELi8ELi4ELi2ELi2ELb0ELb1EN7cutlass10bfloat16_tE19Flash_kernel_traitsILi256ELi64ELi64ELi8ES3_EELb0ELb1ELb0ELb0ELb0ELb0ELb0EEEvNS_16Flash_bwd_paramsE,@"STO_CUDA_ENTRY STV_DEFAULT"
_ZN5flash44flash_bwd_dq_dk_dv_loop_seqk_parallel_kernelI23Flash_bwd_kernel_traitsILi256ELi64ELi64ELi8ELi4ELi2ELi2ELb0ELb1EN7cutlass10bfloat16_tE19Flash_kernel_traitsILi256ELi64ELi64ELi8ES3_EELb0ELb1ELb0ELb0ELb0ELb0ELb0EEEvNS_16Flash_bwd_paramsE:
.text._ZN5flash44flash_bwd_dq_dk_dv_loop_seqk_parallel_kernelI23Flash_bwd_kernel_traitsILi256ELi64ELi64ELi8ELi4ELi2ELi2ELb0ELb1EN7cutlass10bfloat16_tE19Flash_kernel_traitsILi256ELi64ELi64ELi8ES3_EELb0ELb1ELb0ELb0ELb0ELb0ELb0EEEvNS_16Flash_bwd_paramsE:
[----:B------:R-:W-:Y:S02]  /*0000*/  MOV R1, c[0x0][0x28] ;  /* 0x00000a0000017a02 */ /* 0x000fe40000000f00 */
[----:B------:R-:W1:Y:S01]  /*0010*/  S2UR UR18, SR_CTAID.X ;  /* 0x00000000001279c3 */ /* 0x000e620000002500 */
[----:B------:R-:W-:Y:S02]  /*0020*/  ULDC UR4, c[0x0][0x218] ;  /* 0x0000860000047ab9 */ /* 0x000fe40000000800 */
[----:B------:R-:W-:-:S04]  /*0030*/  UIADD3 UR5, UR4, 0x3f, URZ ;  /* 0x0000003f04057890 */ /* 0x000fc8000fffe03f */
        /* <DEDUP_REMOVED lines=9> */
[----:B------:R-:W-:Y:S02]  /*00d0*/  ULDC.U8 UR7, c[0x0][0x328] ;  /* 0x0000ca0000077ab9 */ /* 0x000fe40000000000 */
[----:B------:R-:W-:Y:S02]  /*00e0*/  UISETP.NE.AND UP5, UPT, UR7, URZ, UPT ;  /* 0x0000003f0700728c */ /* 0x000fe4000bfa5270 */
[----:B------:R-:W-:Y:S02]  /*00f0*/  ULDC UR61, c[0x0][0x224] ;  /* 0x00008900003d7ab9 */ /* 0x000fe40000000800 */
[----:B------:R-:W3:Y:S01]  /*0100*/  S2UR UR33, SR_CTAID.Y ;  /* 0x00000000002179c3 */ /* 0x000ee20000002600 */
[----:B------:R-:W-:-:S02]  /*0110*/  ULDC UR45, c[0x0][0x22c] ;  /* 0x00008b00002d7ab9 */ /* 0x000fc40000000800 */
[----:B------:R-:W-:Y:S02]  /*0120*/  ULDC UR36, c[0x0][0x1c0] ;  /* 0x0000700000247ab9 */ /* 0x000fe40000000800 */
[----:B------:R-:W-:Y:S02]  /*0130*/  ULDC UR10, c[0x0][0x1c0] ;  /* 0x00007000000a7ab9 */ /* 0x000fe40000000800 */
[----:B------:R-:W-:Y:S02]  /*0140*/  USHF.R.S32.HI UR5, URZ, 0x1f, UR61 ;  /* 0x0000001f3f057899 */ /* 0x000fe4000801143d */
        /* <DEDUP_REMOVED lines=10> */
[--C-:B------:R-:W-:Y:S01]  /*01f0*/  SHF.R.S32.HI R0, RZ, 0x5, R11.reuse ;  /* 0x00000005ff007819 */ /* 0x100fe2000001140b */
[----:B------:R-:W-:Y:S01]  /*0200*/  ULDC UR9, c[0x0][0x1c0] ;  /* 0x0000700000097ab9 */ /* 0x000fe20000000800 */
[----:B------:R-:W-:Y:S01]  /*0210*/  SHF.R.S32.HI R3, RZ, 0x1f, R11 ;  /* 0x0000001fff037819 */ /* 0x000fe2000001140b */
[----:B------:R-:W-:Y:S01]  /*0220*/  UIMAD UR54, UR6, UR4, UR54 ;  /* 0x00000004063672a4 */ /* 0x000fe2000f8e0236 */
[-C--:B------:R-:W-:Y:S01]  /*0230*/  LEA.HI R2, R11, R0.reuse, RZ, 0x1 ;  /* 0x000000000b027211 */ /* 0x080fe200078f08ff */
[----:B---3--:R-:W-:Y:S01]  /*0240*/  UIMAD UR51, UR5, UR33, URZ ;  /* 0x00000021053372a4 */ /* 0x008fe2000f8e023f */
[----:B------:R-:W-:Y:S01]  /*0250*/  LEA.HI R3, R3, R0, RZ, 0x2 ;  /* 0x0000000003037211 */ /* 0x000fe200078f10ff */
[----:B------:R-:W-:Y:S01]  /*0260*/  UIMAD.WIDE.U32 UR42, UR33, UR61, URZ ;  /* 0x0000003d212a72a5 */ /* 0x000fe2000f8e003f */
[----:B------:R-:W-:Y:S01]  /*0270*/  LOP3.LUT R2, R2, 0xfffffffe, RZ, 0xc0, !PT ;  /* 0xfffffffe02027812 */ /* 0x000fe200078ec0ff */
[----:B------:R-:W-:Y:S01]  /*0280*/  UIMAD UR4, UR33, UR9, UR34 ;  /* 0x00000009210472a4 */ /* 0x000fe2000f8e0222 */
[----:B------:R-:W-:Y:S01]  /*0290*/  LOP3.LUT R3, R3, 0xfffffffc, RZ, 0xc0, !PT ;  /* 0xfffffffc03037812 */ /* 0x000fe200078ec0ff */
[----:B------:R-:W-:Y:S01]  /*02a0*/  @!UP5 UIMAD UR5, UR33, UR11, UR34 ;  /* 0x0000000b2105d2a4 */ /* 0x000fe2000f8e0222 */
[----:B------:R-:W-:Y:S01]  /*02b0*/  LEA.HI R13, R19, R224, RZ, 0x4 ;  /* 0x000000e0130d7211 */ /* 0x000fe200078f20ff */
[C---:B------:R-:W-:Y:S01]  /*02c0*/  IMAD.IADD R2, R0.reuse, 0x1, -R2 ;  /* 0x0000000100027824 */ /* 0x040fe200078e0a02 */
[----:B------:R-:W-:Y:S01]  /*02d0*/  SHF.R.S32.HI R7, RZ, 0x2, R5 ;  /* 0x00000002ff077819 */ /* 0x000fe20000011405 */
[----:B------:R-:W-:Y:S01]  /*02e0*/  IMAD.IADD R3, R0, 0x1, -R3 ;  /* 0x0000000100037824 */ /* 0x000fe200078e0a03 */
[----:B------:R-:W-:Y:S01]  /*02f0*/  SHF.R.S32.HI R12, RZ, 0x1f, R5 ;  /* 0x0000001fff0c7819 */ /* 0x000fe20000011405 */
[----:B------:R-:W-:Y:S01]  /*0300*/  IMAD.SHL.U32 R15, R2, 0x10, RZ ;  /* 0x00000010020f7824 */ /* 0x000fe200078e00ff */
[----:B------:R-:W-:Y:S01]  /*0310*/  SHF.R.S32.HI R0, RZ, 0x4, R13 ;  /* 0x00000004ff007819 */ /* 0x000fe2000001140d */
[----:B------:R-:W-:Y:S01]  /*0320*/  USHF.L.U32 UR44, UR45, 0x6, URZ ;  /* 0x000000062d2c7899 */ /* 0x000fe2000800063f */
[----:B------:R-:W-:Y:S01]  /*0330*/  LEA.HI R12, R12, R7, RZ, 0x3 ;  /* 0x000000070c0c7211 */ /* 0x000fe200078f18ff */
[----:B------:R-:W-:Y:S01]  /*0340*/  ULDC UR48, c[0x0][0x214] ;  /* 0x0000850000307ab9 */ /* 0x000fe20000000800 */
[----:B------:R-:W-:Y:S01]  /*0350*/  LEA.HI R6, R13, R0, RZ, 0x1 ;  /* 0x000000000d067211 */ /* 0x000fe200078f08ff */
[----:B------:R-:W-:Y:S01]  /*0360*/  ULDC UR55, c[0x0][0x1c8] ;  /* 0x0000720000377ab9 */ /* 0x000fe20000000800 */
[----:B------:R-:W-:Y:S01]  /*0370*/  LOP3.LUT R12, R12, 0xfffffff8, RZ, 0xc0, !PT ;  /* 0xfffffff80c0c7812 */ /* 0x000fe200078ec0ff */
[----:B------:R-:W-:Y:S01]  /*0380*/  ULDC.U8 UR8, c[0x0][0x3d0] ;  /* 0x0000f40000087ab9 */ /* 0x000fe20000000000 */
[----:B------:R-:W-:Y:S01]  /*0390*/  LOP3.LUT R6, R6, 0xfffffffe, RZ, 0xc0, !PT ;  /* 0xfffffffe06067812 */ /* 0x000fe200078ec0ff */
[----:B------:R-:W-:Y:S01]  /*03a0*/  ULDC UR49, c[0x0][0x224] ;  /* 0x0000890000317ab9 */ /* 0x000fe20000000800 */
[----:B------:R-:W-:Y:S01]  /*03b0*/  LEA.HI R17, R19, R224, RZ, 0x3 ;  /* 0x000000e013117211 */ /* 0x000fe200078f18ff */
[----:B------:R-:W-:Y:S01]  /*03c0*/  IMAD.IADD R12, R7, 0x1, -R12 ;  /* 0x00000001070c7824 */ /* 0x000fe200078e0a0c */
[----:B------:R-:W-:Y:S01]  /*03d0*/  LOP3.LUT R13, R13, 0xfffffff0, RZ, 0xc0, !PT ;  /* 0xfffffff00d0d7812 */ /* 0x000fe200078ec0ff */
[----:B------:R-:W-:Y:S01]  /*03e0*/  IMAD.IADD R6, R0, 0x1, -R6 ;  /* 0x0000000100067824 */ /* 0x000fe200078e0a06 */
[----:B------:R-:W-:Y:S01]  /*03f0*/  LOP3.LUT R7, R17, 0xfffffff8, RZ, 0xc0, !PT ;  /* 0xfffffff811077812 */ /* 0x000fe200078ec0ff */
[----:B------:R-:W-:Y:S01]  /*0400*/  @UP5 UIMAD UR53, UR33, UR48, URZ ;  /* 0x00000030213552a4 */ /* 0x000fe2000f8e023f */
[----:B------:R-:W-:Y:S01]  /*0410*/  LOP3.LUT R11, R11, 0xffffffe0, RZ, 0xc0, !PT ;  /* 0xffffffe00b0b7812 */ /* 0x000fe200078ec0ff */
[C---:B------:R-:W-:Y:S01]  /*0420*/  IMAD.IADD R0, R224.reuse, 0x1, -R13 ;  /* 0x00000001e0007824 */ /* 0x040fe200078e0a0d */
[----:B------:R-:W-:Y:S01]  /*0430*/  SHF.R.S32.HI R230, RZ, 0x3, R17 ;  /* 0x00000003ffe67819 */ /* 0x000fe20000011411 */
[C---:B------:R-:W-:Y:S01]  /*0440*/  IMAD.IADD R8, R224.reuse, 0x1, -R7 ;  /* 0x00000001e0087824 */ /* 0x040fe200078e0a07 */
[----:B------:R-:W-:Y:S01]  /*0450*/  LOP3.LUT R5, R5, 0x7ffffffc, RZ, 0xc0, !PT ;  /* 0x7ffffffc05057812 */ /* 0x000fe200078ec0ff */
[----:B------:R-:W-:Y:S01]  /*0460*/  IMAD.IADD R11, R224, 0x1, -R11 ;  /* 0x00000001e00b7824 */ /* 0x000fe200078e0a0b */
[----:B------:R-:W-:Y:S01]  /*0470*/  SHF.R.S32.HI R7, RZ, 0x1f, R0 ;  /* 0x0000001fff077819 */ /* 0x000fe20000011400 */
[C---:B------:R-:W-:Y:S01]  /*0480*/  IMAD.SHL.U32 R232, R8.reuse, 0x8, RZ ;  /* 0x0000000808e87824 */ /* 0x040fe200078e00ff */
[----:B------:R-:W-:Y:S01]  /*0490*/  LOP3.LUT P4, RZ, R8, 0x4, RZ, 0xc0, !PT ;  /* 0x0000000408ff7812 */ /* 0x000fe2000788c0ff */
[----:B------:R-:W-:Y:S01]  /*04a0*/  IMAD.SHL.U32 R9, R230, 0x40, RZ ;  /* 0x00000040e6097824 */ /* 0x000fe200078e00ff */
[----:B------:R-:W-:Y:S01]  /*04b0*/  LEA.HI R7, R7, R0, RZ, 0x3 ;  /* 0x0000000007077211 */ /* 0x000fe200078f18ff */
[----:B------:R-:W-:Y:S01]  /*04c0*/  UMOV UR39, URZ ;  /* 0x0000003f00277c82 */ /* 0x000fe20008000000 */
[C---:B------:R-:W-:Y:S01]  /*04d0*/  LOP3.LUT P3, RZ, R8.reuse, 0x2, RZ, 0xc0, !PT ;  /* 0x0000000208ff7812 */ /* 0x040fe2000786c0ff */
[----:B------:R-:W-:Y:S01]  /*04e0*/  IMAD.SHL.U32 R8, R8, 0x40, RZ ;  /* 0x0000004008087824 */ /* 0x000fe200078e00ff */
[C---:B------:R-:W-:Y:S01]  /*04f0*/  LOP3.LUT R13, R7.reuse, 0xfffffff8, RZ, 0xc0, !PT ;  /* 0xfffffff8070d7812 */ /* 0x040fe200078ec0ff */
[----:B------:R-:W-:Y:S01]  /*0500*/  IMAD.SHL.U32 R7, R7, 0x40, RZ ;  /* 0x0000004007077824 */ /* 0x000fe200078e00ff */
[----:B------:R-:W-:Y:S01]  /*0510*/  SHF.R.S32.HI R4, RZ, 0x1f, R11 ;  /* 0x0000001fff047819 */ /* 0x000fe2000001140b */
[----:B------:R-:W-:Y:S01]  /*0520*/  UMOV UR59, 0x4 ;  /* 0x00000004003b7882 */ /* 0x000fe20000000000 */
[----:B------:R-:W-:Y:S01]  /*0530*/  LOP3.LUT R8, R8, 0x1c0, RZ, 0xc0, !PT ;  /* 0x000001c008087812 */ /* 0x000fe200078ec0ff */
[----:B------:R-:W-:Y:S01]  /*0540*/  IMAD.IADD R13, R0, 0x1, -R13 ;  /* 0x00000001000d7824 */ /* 0x000fe200078e0a0d */
[----:B------:R-:W-:Y:S01]  /*0550*/  LOP3.LUT R0, R12, 0x1, RZ, 0xc0, !PT ;  /* 0x000000010c007812 */ /* 0x000fe200078ec0ff */
[----:B------:R-:W-:Y:S01]  /*0560*/  ULOP3.LUT UR55, UR34, UR55, URZ, 0x3c, !UPT ;  /* 0x0000003722377292 */ /* 0x000fe2000f8e3c3f */
[----:B------:R-:W-:Y:S01]  /*0570*/  LOP3.LUT R9, R9, 0x1c0, RZ, 0xc0, !PT ;  /* 0x000001c009097812 */ /* 0x000fe200078ec0ff */
[----:B------:R-:W-:Y:S01]  /*0580*/  USHF.L.U32 UR60, UR33, 0x7, URZ ;  /* 0x00000007213c7899 */ /* 0x000fe2000800063f */
[----:B------:R-:W-:Y:S01]  /*0590*/  ISETP.NE.U32.AND P0, PT, R0, 0x1, PT ;  /* 0x000000010000780c */ /* 0x000fe20003f05070 */
[----:B------:R-:W-:Y:S01]  /*05a0*/  UISETP.NE.AND UP6, UPT, UR8, URZ, UPT ;  /* 0x0000003f0800728c */ /* 0x000fe2000bfc5270 */
[----:B------:R-:W-:Y:S01]  /*05b0*/  LOP3.LUT R0, R8, 0x10, R15, 0xf8, !PT ;  /* 0x0000001008007812 */ /* 0x000fe200078ef80f */
[----:B------:R-:W-:Y:S01]  /*05c0*/  USHF.R.S32.HI UR56, URZ, 0x1f, UR34 ;  /* 0x0000001f3f387899 */ /* 0x000fe20008011422 */
[----:B------:R-:W-:Y:S01]  /*05d0*/  LEA.HI R4, R4, R11, RZ, 0x2 ;  /* 0x0000000b04047211 */ /* 0x000fe200078f10ff */
[----:B------:R-:W-:Y:S01]  /*05e0*/  USHF.R.S32.HI UR58, URZ, 0x1f, UR33 ;  /* 0x0000001f3f3a7899 */ /* 0x000fe20008011421 */
[----:B------:R-:W-:Y:S01]  /*05f0*/  LOP3.LUT R10, R9, 0x38, R232, 0xf8, !PT ;  /* 0x00000038090a7812 */ /* 0x000fe200078ef8e8 */
[----:B------:R-:W-:Y:S01]  /*0600*/  USHF.R.S32.HI UR57, URZ, 0x1f, UR34 ;  /* 0x0000001f3f397899 */ /* 0x000fe20008011422 */
[----:B------:R-:W-:Y:S01]  /*0610*/  LOP3.LUT R222, R8, 0x8, R17, 0xf8, !PT ;  /* 0x0000000808de7812 */ /* 0x000fe200078ef811 */
[----:B------:R-:W-:Y:S01]  /*0620*/  UIMAD.WIDE.U32 UR40, UR36, UR42, URZ ;  /* 0x0000002a242872a5 */ /* 0x000fe2000f8e003f */
[----:B------:R-:W-:Y:S01]  /*0630*/  SHF.R.U32.HI R15, RZ, 0x3, R8 ;  /* 0x00000003ff0f7819 */ /* 0x000fe20000011608 */
[----:B------:R-:W-:Y:S01]  /*0640*/  UIMAD UR50, UR37, UR42, URZ ;  /* 0x0000002a253272a4 */ /* 0x000fe2000f8e023f */
[----:B------:R-:W-:Y:S01]  /*0650*/  SHF.R.U32.HI R9, RZ, 0x3, R9 ;  /* 0x00000003ff097819 */ /* 0x000fe20000011609 */
[----:B------:R-:W-:Y:S01]  /*0660*/  USHF.R.S32.HI UR52, URZ, 0x1f, UR46 ;  /* 0x0000001f3f347899 */ /* 0x000fe2000801142e */
[CC--:B------:R-:W-:Y:S01]  /*0670*/  LEA.HI R11, R19.reuse, R224.reuse, RZ, 0x7 ;  /* 0x000000e0130b7211 */ /* 0x0c0fe200078f38ff */
[----:B------:R-:W-:Y:S01]  /*0680*/  UIMAD UR49, UR4, UR49, URZ ;  /* 0x00000031043172a4 */ /* 0x000fe2000f8e023f */
[----:B------:R-:W-:Y:S01]  /*0690*/  LEA.HI R8, R19, R224, RZ, 0x6 ;  /* 0x000000e013087211 */ /* 0x000fe200078f30ff */
[----:B------:R-:W-:Y:S01]  /*06a0*/  @!UP5 UIMAD UR48, UR5, UR48, URZ ;  /* 0x000000300530d2a4 */ /* 0x000fe2000f8e023f */
[----:B------:R-:W-:Y:S01]  /*06b0*/  LOP3.LUT R9, R10, R9, RZ, 0x3c, !PT ;  /* 0x000000090a097212 */ /* 0x000fe200078e3cff */
[----:B------:R-:W-:Y:S01]  /*06c0*/  IMAD.SHL.U32 R10, R6, 0x200, RZ ;  /* 0x00000200060a7824 */ /* 0x000fe200078e00ff */
[----:B------:R-:W-:Y:S01]  /*06d0*/  SHF.R.S32.HI R11, RZ, 0x7, R11 ;  /* 0x00000007ff0b7819 */ /* 0x000fe2000001140b */
[----:B------:R-:W-:Y:S01]  /*06e0*/  USHF.R.S32.HI UR47, URZ, 0x1f, UR44 ;  /* 0x0000001f3f2f7899 */ /* 0x000fe2000801142c */
[----:B------:R-:W-:-:S02]  /*06f0*/  SHF.R.S32.HI R8, RZ, 0x6, R8 ;  /* 0x00000006ff087819 */ /* 0x000fc40000011408 */
[C---:B------:R-:W-:Y:S01]  /*0700*/  R2P PR, R12.reuse, 0x6 ;  /* 0x000000060c007804 */ /* 0x040fe20000000000 */
[----:B------:R-:W-:Y:S01]  /*0710*/  IMAD.SHL.U32 R12, R12, 0x40, RZ ;  /* 0x000000400c0c7824 */ /* 0x000fe200078e00ff */
[----:B------:R-:W-:Y:S01]  /*0720*/  LOP3.LUT R0, R0, 0x8, R17, 0xf8, !PT ;  /* 0x0000000800007812 */ /* 0x000fe200078ef811 */
[----:B------:R-:W-:Y:S01]  /*0730*/  IMAD R17, R11, 0x800, R10 ;  /* 0x000008000b117824 */ /* 0x000fe200078e020a */
[----:B------:R-:W-:Y:S01]  /*0740*/  LOP3.LUT P6, RZ, R13, 0x4, RZ, 0xc0, !PT ;  /* 0x000000040dff7812 */ /* 0x000fe200078cc0ff */
[----:B------:R-:W-:Y:S01]  /*0750*/  IMAD R226, R8, 0x200, R9 ;  /* 0x0000020008e27824 */ /* 0x000fe200078e0209 */
[----:B------:R-:W-:Y:S01]  /*0760*/  LOP3.LUT R0, R10, R0, R15, 0xf6, !PT ;  /* 0x000000000a007212 */ /* 0x000fe200078ef60f */
[----:B------:R-:W-:Y:S01]  /*0770*/  IMAD.SHL.U32 R8, R8, 0x8, RZ ;  /* 0x0000000808087824 */ /* 0x000fe200078e00ff */
[----:B------:R-:W-:Y:S01]  /*0780*/  LOP3.LUT R12, R12, 0x1c0, RZ, 0xc0, !PT ;  /* 0x000001c00c0c7812 */ /* 0x000fe200078ec0ff */
[----:B------:R-:W-:Y:S01]  /*0790*/  IMAD.SHL.U32 R11, R11, 0x20, RZ ;  /* 0x000000200b0b7824 */ /* 0x000fe200078e00ff */
[C---:B------:R-:W-:Y:S01]  /*07a0*/  LOP3.LUT P5, RZ, R13.reuse, 0x2, RZ, 0xc0, !PT ;  /* 0x000000020dff7812 */ /* 0x040fe200078ac0ff */
[----:B------:R-:W-:Y:S01]  /*07b0*/  IMAD.IADD R10, R224, 0x1, -R5 ;  /* 0x00000001e00a7824 */ /* 0x000fe200078e0a05 */
[----:B------:R-:W-:Y:S01]  /*07c0*/  LOP3.LUT R8, R8, 0x18, RZ, 0xc0, !PT ;  /* 0x0000001808087812 */ /* 0x000fe200078ec0ff */
[----:B------:R-:W-:Y:S01]  /*07d0*/  IMAD.SHL.U32 R5, R6, 0x20, RZ ;  /* 0x0000002006057824 */ /* 0x000fe200078e00ff */
[----:B------:R-:W-:Y:S01]  /*07e0*/  SHF.R.U32.HI R9, RZ, 0x3, R12 ;  /* 0x00000003ff097819 */ /* 0x000fe2000001160c */
[----:B------:R-:W-:Y:S01]  /*07f0*/  IMAD.SHL.U32 R10, R10, 0x2, RZ ;  /* 0x000000020a0a7824 */ /* 0x000fe200078e00ff */
[----:B------:R-:W-:Y:S01]  /*0800*/  LOP3.LUT R14, R12, 0x20, R11, 0xf8, !PT ;  /* 0x000000200c0e7812 */ /* 0x000fe200078ef80b */
[----:B------:R-:W-:Y:S01]  /*0810*/  IMAD.SHL.U32 R13, R13, 0x40, RZ ;  /* 0x000000400d0d7824 */ /* 0x000fe200078e00ff */
[----:B------:R-:W-:Y:S01]  /*0820*/  LOP3.LUT R231, R9, R12, R8, 0x1e, !PT ;  /* 0x0000000c09e77212 */ /* 0x000fe200078e1e08 */
[----:B------:R-:W-:Y:S01]  /*0830*/  IMAD.SHL.U32 R224, R224, 0x2, RZ ;  /* 0x00000002e0e07824 */ /* 0x000fe200078e00ff */
[----:B------:R-:W-:Y:S01]  /*0840*/  LOP3.LUT R14, R14, R9, RZ, 0x3c, !PT ;  /* 0x000000090e0e7212 */ /* 0x000fe200078e3cff */
[--C-:B------:R-:W-:Y:S01]  /*0850*/  IMAD R9, R3, 0x400, R10.reuse ;  /* 0x0000040003097824 */ /* 0x100fe200078e020a */
[----:B------:R-:W-:Y:S01]  /*0860*/  LOP3.LUT R5, R8, 0x20, R5, 0xf8, !PT ;  /* 0x0000002008057812 */ /* 0x000fe200078ef805 */
[----:B------:R-:W-:Y:S01]  /*0870*/  IMAD R10, R2, 0x400, R10 ;  /* 0x00000400020a7824 */ /* 0x000fe200078e020a */
[----:B------:R-:W-:Y:S01]  /*0880*/  LOP3.LUT R8, R13, 0x1c0, RZ, 0xc0, !PT ;  /* 0x000001c00d087812 */ /* 0x000fe200078ec0ff */
[----:B------:R-:W-:Y:S01]  /*0890*/  IMAD.IADD R234, R9, 0x1, R14 ;  /* 0x0000000109ea7824 */ /* 0x000fe200078e020e */
[----:B------:R-:W-:Y:S01]  /*08a0*/  SHF.R.S32.HI R4, RZ, 0x2, R4 ;  /* 0x00000002ff047819 */ /* 0x000fe20000011404 */
[----:B------:R-:W-:Y:S01]  /*08b0*/  IMAD.SHL.U32 R9, R6, 0x8, RZ ;  /* 0x0000000806097824 */ /* 0x000fe200078e00ff */
[----:B------:R-:W-:Y:S01]  /*08c0*/  SHF.R.U32.HI R6, RZ, 0x3, R8 ;  /* 0x00000003ff067819 */ /* 0x000fe20000011608 */
[----:B------:R-:W-:Y:S01]  /*08d0*/  IMAD.SHL.U32 R234, R234, 0x2, RZ ;  /* 0x00000002eaea7824 */ /* 0x000fe200078e00ff */
[----:B------:R-:W-:Y:S01]  /*08e0*/  LOP3.LUT R222, R222, R15, RZ, 0x3c, !PT ;  /* 0x0000000fdede7212 */ /* 0x000fe200078e3cff */
[----:B------:R-:W-:Y:S01]  /*08f0*/  IMAD R225, R3, 0x10, R4 ;  /* 0x0000001003e17824 */ /* 0x000fe200078e0204 */
[----:B------:R-:W-:Y:S01]  /*0900*/  LOP3.LUT R9, R8, 0x8, R9, 0xf8, !PT ;  /* 0x0000000808097812 */ /* 0x000fe200078ef809 */
[----:B------:R-:W-:Y:S01]  /*0910*/  IMAD.IADD R231, R10, 0x1, R231 ;  /* 0x000000010ae77824 */ /* 0x000fe200078e02e7 */
[----:B------:R-:W-:Y:S01]  /*0920*/  LOP3.LUT R5, R6, R5, R8, 0x1e, !PT ;  /* 0x0000000506057212 */ /* 0x000fe200078e1e08 */
[----:B------:R-:W-:Y:S01]  /*0930*/  IMAD.IADD R222, R17, 0x1, R222 ;  /* 0x0000000111de7824 */ /* 0x000fe200078e02de */
[----:B------:R-:W-:Y:S01]  /*0940*/  LOP3.LUT R8, R7, 0xfffffe00, RZ, 0xc0, !PT ;  /* 0xfffffe0007087812 */ /* 0x000fe200078ec0ff */
[----:B------:R-:W-:Y:S01]  /*0950*/  IMAD.MOV.U32 R7, RZ, RZ, -0x10 ;  /* 0xfffffff0ff077424 */ /* 0x000fe200078e00ff */
[----:B------:R-:W-:Y:S01]  /*0960*/  LOP3.LUT R9, R9, R6, RZ, 0x3c, !PT ;  /* 0x0000000609097212 */ /* 0x000fe200078e3cff */
[----:B------:R-:W-:Y:S01]  /*0970*/  IMAD.SHL.U32 R222, R222, 0x2, RZ ;  /* 0x00000002dede7824 */ /* 0x000fe200078e00ff */
[----:B------:R-:W-:Y:S01]  /*0980*/  LOP3.LUT R217, R5, R8, RZ, 0xfc, !PT ;  /* 0x0000000805d97212 */ /* 0x000fe200078efcff */
[--C-:B------:R-:W-:Y:S01]  /*0990*/  IMAD R4, R3, 0x400, R8.reuse ;  /* 0x0000040003047824 */ /* 0x100fe200078e0208 */
[C---:B------:R-:W-:Y:S01]  /*09a0*/  SEL R3, R213.reuse, 0xffffffe0, !P3 ;  /* 0xffffffe0d5037807 */ /* 0x040fe20005800000 */
[----:B------:R-:W-:Y:S01]  /*09b0*/  IMAD R216, R2, 0x400, R8 ;  /* 0x0000040002d87824 */ /* 0x000fe200078e0208 */
[----:B------:R-:W-:Y:S01]  /*09c0*/  SEL R213, R213, 0xffffffe0, !P5 ;  /* 0xffffffe0d5d57807 */ /* 0x000fe20006800000 */
[----:B------:R-:W-:Y:S01]  /*09d0*/  IMAD.IADD R223, R4, 0x1, R9 ;  /* 0x0000000104df7824 */ /* 0x000fe200078e0209 */
[----:B------:R-:W-:Y:S01]  /*09e0*/  IADD3 R236, R234, 0x20, RZ ;  /* 0x00000020eaec7810 */ /* 0x000fe20007ffe0ff */
[----:B------:R-:W-:Y:S01]  /*09f0*/  IMAD.MOV.U32 R4, RZ, RZ, 0x40 ;  /* 0x00000040ff047424 */ /* 0x000fe200078e00ff */
[----:B------:R-:W-:Y:S01]  /*0a00*/  SEL R7, R7, 0x10, !P0 ;  /* 0x0000001007077807 */ /* 0x000fe20004000000 */
[----:B------:R-:W-:Y:S01]  /*0a10*/  IMAD.IADD R216, R9, 0x1, R216 ;  /* 0x0000000109d87824 */ /* 0x000fe200078e02d8 */
[----:B------:R-:W-:Y:S01]  /*0a20*/  LEA R231, R231, 0x10000, 0x1 ;  /* 0x00010000e7e77811 */ /* 0x000fe200078e08ff */
[----:B------:R-:W-:Y:S01]  /*0a30*/  IMAD.SHL.U32 R223, R223, 0x2, RZ ;  /* 0x00000002dfdf7824 */ /* 0x000fe200078e00ff */
[----:B------:R-:W-:Y:S01]  /*0a40*/  SEL R5, R4, 0xffffffc0, !P4 ;  /* 0xffffffc004057807 */ /* 0x000fe20006000000 */
[----:B------:R-:W-:Y:S01]  /*0a50*/  IMAD.IADD R212, R222, 0x1, R3 ;  /* 0x00000001ded47824 */ /* 0x000fe200078e0203 */
[----:B------:R-:W-:Y:S01]  /*0a60*/  SEL R4, R4, 0xffffffc0, !P6 ;  /* 0xffffffc004047807 */ /* 0x000fe20007000000 */
[----:B------:R-:W-:Y:S01]  /*0a70*/  IMAD.IADD R221, R223, 0x1, R213 ;  /* 0x00000001dfdd7824 */ /* 0x000fe200078e02d5 */
[----:B------:R-:W-:Y:S01]  /*0a80*/  LEA R216, R216, 0x20000, 0x1 ;  /* 0x00020000d8d87811 */ /* 0x000fe200078e08ff */
[----:B------:R-:W-:Y:S01]  /*0a90*/  IMAD.SHL.U32 R218, R0, 0x2, RZ ;  /* 0x0000000200da7824 */ /* 0x000fe200078e00ff */
[----:B------:R-:W-:Y:S01]  /*0aa0*/  @P1 IADD3 R236, R234, -0x20, RZ ;  /* 0xffffffe0eaec1810 */ /* 0x000fe20007ffe0ff */
[----:B------:R-:W-:Y:S01]  /*0ab0*/  IMAD.SHL.U32 R226, R226, 0x2, RZ ;  /* 0x00000002e2e27824 */ /* 0x000fe200078e00ff */
[----:B------:R-:W-:Y:S01]  /*0ac0*/  IADD3 R235, R231, 0x40, RZ ;  /* 0x00000040e7eb7810 */ /* 0x000fe20007ffe0ff */
[----:B------:R-:W-:Y:S01]  /*0ad0*/  IMAD.IADD R214, R4, 0x1, R216 ;  /* 0x0000000104d67824 */ /* 0x000fe200078e02d8 */
[----:B------:R-:W-:Y:S01]  /*0ae0*/  LOP3.LUT R224, R11, 0x6, R224, 0xf8, !PT ;  /* 0x000000060be07812 */ /* 0x000fe200078ef8e0 */
[----:B------:R-:W-:Y:S01]  /*0af0*/  IMAD.IADD R215, R213, 0x1, R216 ;  /* 0x00000001d5d77824 */ /* 0x000fe200078e02d8 */
[----:B------:R-:W-:Y:S01]  /*0b00*/  IADD3 R229, R232, 0x40, RZ ;  /* 0x00000040e8e57810 */ /* 0x000fe20007ffe0ff */
[--C-:B------:R-:W-:Y:S01]  /*0b10*/  IMAD R0, R0, 0x2, R5.reuse ;  /* 0x0000000200007824 */ /* 0x100fe200078e0205 */
[----:B------:R-:W-:Y:S01]  /*0b20*/  IADD3 R228, R232, 0x80, RZ ;  /* 0x00000080e8e47810 */ /* 0x000fe20007ffe0ff */
[----:B------:R-:W-:Y:S01]  /*0b30*/  IMAD.IADD R3, R222, 0x1, R5 ;  /* 0x00000001de037824 */ /* 0x000fe200078e0205 */
[----:B------:R-:W-:Y:S01]  /*0b40*/  IADD3 R227, R232, 0xc0, RZ ;  /* 0x000000c0e8e37810 */ /* 0x000fe20007ffe0ff */
[----:B------:R-:W-:Y:S01]  /*0b50*/  IMAD.IADD R2, R5, 0x1, R212 ;  /* 0x0000000105027824 */ /* 0x000fe200078e02d4 */
[----:B------:R-:W-:Y:S01]  /*0b60*/  @P2 IADD3 R235, R231, -0x40, RZ ;  /* 0xffffffc0e7eb2810 */ /* 0x000fe20007ffe0ff */
[----:B------:R-:W-:-:S02]  /*0b70*/  IMAD.IADD R237, R234, 0x1, R7 ;  /* 0x00000001eaed7824 */ /* 0x000fc400078e0207 */
[----:B------:R-:W-:Y:S02]  /*0b80*/  IMAD.SHL.U32 R217, R217, 0x2, RZ ;  /* 0x00000002d9d97824 */ /* 0x000fe400078e00ff */
[----:B------:R-:W-:Y:S02]  /*0b90*/  IMAD.IADD R238, R7, 0x1, R236 ;  /* 0x0000000107ee7824 */ /* 0x000fe400078e02ec */
[--C-:B------:R-:W-:Y:S02]  /*0ba0*/  IMAD.IADD R220, R223, 0x1, R4.reuse ;  /* 0x00000001dfdc7824 */ /* 0x100fe400078e0204 */
[----:B------:R-:W-:Y:S02]  /*0bb0*/  IMAD.IADD R219, R221, 0x1, R4 ;  /* 0x00000001dddb7824 */ /* 0x000fe400078e0204 */
[----:B------:R-:W-:Y:S02]  /*0bc0*/  IMAD.IADD R213, R213, 0x1, R214 ;  /* 0x00000001d5d57824 */ /* 0x000fe400078e02d6 */
.L_x_243:
[----:B------:R-:W-:Y:S02]  /*0bd0*/  ULDC.64 UR4, c[0x0][0x240] ;  /* 0x0000900000047ab9 */ /* 0x000fe40000000a00 */
[----:B------:R-:W-:-:S02]  /*0be0*/  ULDC.64 UR6, c[0x0][0x250] ;  /* 0x0000940000067ab9 */ /* 0x000fc40000000a00 */
[----:B------:R-:W-:Y:S02]  /*0bf0*/  UISETP.NE.U32.AND UP1, UPT, URZ, UR4, UPT ;  /* 0x000000043f00728c */ /* 0x000fe4000bf25070 */
[----:B------:R-:W-:Y:S02]  /*0c00*/  UISETP.NE.U32.AND UP3, UPT, URZ, UR6, UPT ;  /* 0x000000063f00728c */ /* 0x000fe4000bf65070 */
[----:B------:R-:W-:Y:S02]  /*0c10*/  USHF.R.S32.HI UR38, URZ, 0x1f, UR33 ;  /* 0x0000001f3f267899 */ /* 0x000fe40008011421 */
[----:B------:R-:W-:Y:S02]  /*0c20*/  USHF.L.U32 UR12, UR33, 0x2, URZ ;  /* 0x00000002210c7899 */ /* 0x000fe4000800063f */
[----:B------:R-:W-:Y:S02]  /*0c30*/  UISETP.NE.AND.EX UP1, UPT, URZ, UR5, UPT, UP1 ;  /* 0x000000053f00728c */ /* 0x000fe4000bf25310 */
[----:B------:R-:W-:-:S02]  /*0c40*/  UISETP.NE.AND.EX UP3, UPT, URZ, UR7, UPT, UP3 ;  /* 0x000000073f00728c */ /* 0x000fc4000bf65330 */
[----:B------:R-:W-:Y:S02]  /*0c50*/  USHF.L.U64.HI UR11, UR33, 0x2, UR38 ;  /* 0x00000002210b7899 */ /* 0x000fe40008010226 */
[----:B------:R-:W-:Y:S01]  /*0c60*/  UIADD3 UR4, UP0, UR12, UR4, URZ ;  /* 0x000000040c047290 */ /* 0x000fe2000ff1e03f */
[----:B------:R-:W-:Y:S01]  /*0c70*/  PLOP3.LUT P2, PT, PT, PT, UP1, 0x80, 0x0 ;  /* 0x000000000000781c */ /* 0x000fe20003f4f018 */
[----:B------:R-:W-:Y:S02]  /*0c80*/  ULDC.U8 UR10, c[0x0][0x312] ;  /* 0x0000c480000a7ab9 */ /* 0x000fe40000000000 */
[----:B------:R-:W-:Y:S02]  /*0c90*/  UIADD3.X UR5, UR11, UR5, URZ, UP0, !UPT ;  /* 0x000000050b057290 */ /* 0x000fe400087fe43f */
[----:B------:R-:W-:Y:S01]  /*0ca0*/  ULDC.64 UR8, c[0x0][0x248] ;  /* 0x0000920000087ab9 */ /* 0x000fe20000000a00 */
[----:B-1----:R-:W-:Y:S01]  /*0cb0*/  IMAD.U32 R12, RZ, RZ, UR4 ;  /* 0x00000004ff0c7e24 */ /* 0x002fe2000f8e00ff */
[----:B------:R-:W-:-:S02]  /*0cc0*/  UISETP.NE.AND UP4, UPT, UR10, URZ, UPT ;  /* 0x0000003f0a00728c */ /* 0x000fc4000bf85270 */
[----:B------:R-:W-:Y:S01]  /*0cd0*/  UISETP.EQ.U32.AND UP2, UPT, URZ, UR8, UPT ;  /* 0x000000083f00728c */ /* 0x000fe2000bf42070 */
[----:B------:R-:W-:Y:S01]  /*0ce0*/  IMAD.U32 R13, RZ, RZ, UR5 ;  /* 0x00000005ff0d7e24 */ /* 0x000fe2000f8e00ff */
[----:B------:R-:W-:Y:S02]  /*0cf0*/  @UP3 UIADD3 UR6, UP0, UR12, UR6, URZ ;  /* 0x000000060c063290 */ /* 0x000fe4000ff1e03f */
[----:B------:R-:W-:Y:S02]  /*0d00*/  UISETP.EQ.OR.EX UP2, UPT, URZ, UR9, !UP4, UP2 ;  /* 0x000000093f00728c */ /* 0x000fe4000e742720 */
[----:B------:R-:W-:Y:S02]  /*0d10*/  @UP3 UIADD3.X UR7, UR11, UR7, URZ, UP0, !UPT ;  /* 0x000000070b073290 */ /* 0x000fe400087fe43f */
[----:B------:R-:W-:Y:S02]  /*0d20*/  ULDC.64 UR4, c[0x0][0x118] ;  /* 0x0000460000047ab9 */ /* 0x000fe40000000a00 */
[----:B------:R-:W-:Y:S01]  /*0d30*/  UIADD3 UR10, UP0, UR12, UR8, URZ ;  /* 0x000000080c0a7290 */ /* 0x000fe2000ff1e03f */
[----:B--2---:R-:W2:Y:S01]  /*0d40*/  @P2 LDG.E R9, [R12.64] ;  /* 0x000000040c092981 */ /* 0x004ea2000c1e1900 */
[----:B------:R-:W-:-:S03]  /*0d50*/  PLOP3.LUT P1, PT, PT, PT, UP2, 0x80, 0x0 ;  /* 0x000000000000781c */ /* 0x000fc60003f2f028 */
[----:B---3--:R-:W3:Y:S01]  /*0d60*/  @P2 LDG.E R4, [R12.64+0x4] ;  /* 0x000004040c042981 */ /* 0x008ee2000c1e1900 */
[----:B------:R-:W-:Y:S01]  /*0d70*/  UIADD3.X UR8, UR11, UR9, URZ, UP0, !UPT ;  /* 0x000000090b087290 */ /* 0x000fe200087fe43f */
[----:B------:R-:W-:Y:S01]  /*0d80*/  IMAD.U32 R6, RZ, RZ, UR10 ;  /* 0x0000000aff067e24 */ /* 0x000fe2000f8e00ff */
[----:B------:R-:W-:Y:S01]  /*0d90*/  PLOP3.LUT P0, PT, PT, PT, UP3, 0x80, 0x0 ;  /* 0x000000000000781c */ /* 0x000fe20003f0f038 */
[----:B------:R-:W-:Y:S02]  /*0da0*/  IMAD.U32 R10, RZ, RZ, UR6 ;  /* 0x00000006ff0a7e24 */ /* 0x000fe4000f8e00ff */
[----:B------:R-:W-:Y:S02]  /*0db0*/  IMAD.U32 R11, RZ, RZ, UR7 ;  /* 0x00000007ff0b7e24 */ /* 0x000fe4000f8e00ff */
[----:B------:R-:W-:-:S05]  /*0dc0*/  IMAD.U32 R7, RZ, RZ, UR8 ;  /* 0x00000008ff077e24 */ /* 0x000fca000f8e00ff */
[----:B------:R-:W4:Y:S04]  /*0dd0*/  @!P1 LDG.E R8, [R6.64] ;  /* 0x0000000406089981 */ /* 0x000f28000c1e1900 */
[----:B-----5:R1:W5:Y:S01]  /*0de0*/  @P0 LDG.E R5, [R10.64] ;  /* 0x000000040a050981 */ /* 0x020362000c1e1900 */
[----:B------:R-:W1:Y:S01]  /*0df0*/  S2UR UR28, SR_CTAID.X ;  /* 0x00000000001c79c3 */ /* 0x000e620000002500 */
[----:B------:R-:W-:Y:S02]  /*0e00*/  UMOV UR14, 0xffffffff ;  /* 0xffffffff000e7882 */ /* 0x000fe40000000000 */
[----:B------:R-:W-:Y:S02]  /*0e10*/  UMOV UR26, 0xffffffff ;  /* 0xffffffff001a7882 */ /* 0x000fe40000000000 */
[----:B------:R-:W-:-:S02]  /*0e20*/  ULDC UR8, c[0x0][0xc] ;  /* 0x0000030000087ab9 */ /* 0x000fc40000000800 */
[----:B------:R-:W-:Y:S02]  /*0e30*/  USHF.L.U32 UR8, UR8, 0x6, URZ ;  /* 0x0000000608087899 */ /* 0x000fe4000800063f */
[----:B------:R-:W-:Y:S02]  /*0e40*/  UMOV UR19, URZ ;  /* 0x0000003f00137c82 */ /* 0x000fe40008000000 */
[----:B-1----:R-:W-:-:S04]  /*0e50*/  USHF.L.U32 UR6, UR28, 0x6, URZ ;  /* 0x000000061c067899 */ /* 0x002fc8000800063f */
[----:B------:R-:W-:-:S03]  /*0e60*/  UIMAD UR6, UR8, UR39, UR6 ;  /* 0x00000027080672a4 */ /* 0x000fc6000f8e0206 */
[----:B------:R-:W-:-:S03]  /*0e70*/  ULDC UR8, c[0x0][0x218] ;  /* 0x0000860000087ab9 */ /* 0x000fc60000000800 */
[----:B------:R-:W-:Y:S01]  /*0e80*/  IMAD.U32 R11, RZ, RZ, UR6 ;  /* 0x00000006ff0b7e24 */ /* 0x000fe2000f8e00ff */
[----:B--2---:R-:W1:Y:S08]  /*0e90*/  @P2 R2UR UR14, R9 ;  /* 0x00000000090e23c2 */ /* 0x004e7000000e0000 */
[----:B---3--:R-:W1:Y:S08]  /*0ea0*/  @P2 R2UR UR7, R4 ;  /* 0x00000000040723c2 */ /* 0x008e7000000e0000 */
[----:B----4-:R2:W3:Y:S01]  /*0eb0*/  @!P1 R2UR UR26, R8 ;  /* 0x00000000081a93c2 */ /* 0x0104e200000e0000 */
[----:B------:R-:W-:-:S04]  /*0ec0*/  ISETP.NE.U32.AND P1, PT, RZ, c[0x0][0x248], PT ;  /* 0x00009200ff007a0c */ /* 0x000fc80003f25070 */
[----:B------:R-:W-:-:S03]  /*0ed0*/  ISETP.NE.AND.EX P1, PT, RZ, c[0x0][0x24c], PT, P1 ;  /* 0x00009300ff007a0c */ /* 0x000fc60003f25310 */
[----:B-----5:R2:W4:Y:S01]  /*0ee0*/  @P0 R2UR UR19, R5 ;  /* 0x00000000051303c2 */ /* 0x02052200000e0000 */
[----:B------:R-:W-:Y:S01]  /*0ef0*/  IADD3 R12, P0, R230, UR6, RZ ;  /* 0x00000006e60c7c10 */ /* 0x000fe2000ff1e0ff */
[----:B-1----:R-:W-:Y:S01]  /*0f00*/  @UP1 UIADD3 UR25, UR7, -UR14, URZ ;  /* 0x8000000e07191290 */ /* 0x002fe2000fffe03f */
[----:B------:R-:W-:-:S06]  /*0f10*/  SHF.R.S32.HI R4, RZ, 0x1f, R230 ;  /* 0x0000001fff047819 */ /* 0x000fcc00000114e6 */
[----:B------:R-:W-:Y:S01]  /*0f20*/  @!UP1 ULDC UR25, c[0x0][0x214] ;  /* 0x0000850000199ab9 */ /* 0x000fe20000000800 */
[----:B------:R-:W-:Y:S01]  /*0f30*/  LEA.HI.X.SX32 R11, R11, R4, 0x1, P0 ;  /* 0x000000040b0b7211 */ /* 0x000fe200000f0eff */
[----:B------:R-:W-:Y:S05]  /*0f40*/  @!P1 BRA `(.L_x_199) ;  /* 0x0000007000009947 */ /* 0x000fea0003800000 */
[----:B---3--:R-:W-:-:S13]  /*0f50*/  PLOP3.LUT P0, PT, PT, PT, UP4, 0x80, 0x0 ;  /* 0x000000000000781c */ /* 0x008fda0003f0f048 */
[----:B--2---:R-:W2:Y:S04]  /*0f60*/  @P0 LDG.E R5, [R6.64+0x4] ;  /* 0x0000040406050981 */ /* 0x004ea8000c1e1900 */
[----:B------:R-:W3:Y:S01]  /*0f70*/  @!P0 LDG.E R8, [R6.64] ;  /* 0x0000000406088981 */ /* 0x000ee2000c1e1900 */
[----:B--2---:R-:W1:Y:S02]  /*0f80*/  @P0 R2UR UR6, R5 ;  /* 0x00000000050603c2 */ /* 0x004e6400000e0000 */
[----:B-1----:R-:W-:-:S11]  /*0f90*/  @UP4 UIADD3 UR8, UR6, -UR26, URZ ;  /* 0x8000001a06084290 */ /* 0x002fd6000fffe03f */
[----:B---3--:R1:W2:Y:S01]  /*0fa0*/  @!P0 R2UR UR8, R8 ;  /* 0x00000000080883c2 */ /* 0x0082a200000e0000 */
[----:B------:R-:W-:-:S07]  /*0fb0*/  DEPBAR.LE SB1, 0x0, {2} ;  /* 0x000090040000791a */ /* 0x000fce0000000000 */
.L_x_199:
        /* <DEDUP_REMOVED lines=9> */
[----:B--2---:R-:W2:Y:S01]  /*1050*/  @P0 LDG.E R5, [R6.64] ;  /* 0x0000000406050981 */ /* 0x004ea2000c1e1900 */
[----:B------:R-:W-:Y:S02]  /*1060*/  @!UP2 UISETP.NE.U32.AND UP0, UPT, URZ, UR6, UPT ;  /* 0x000000063f00a28c */ /* 0x000fe4000bf05070 */
[----:B------:R-:W-:Y:S02]  /*1070*/  ULDC UR10, c[0x0][0x21c] ;  /* 0x00008700000a7ab9 */ /* 0x000fe40000000800 */
[----:B------:R-:W-:Y:S02]  /*1080*/  @!UP2 UISETP.NE.AND.EX UP0, UPT, URZ, UR7, UPT, UP0 ;  /* 0x000000073f00a28c */ /* 0x000fe4000bf05300 */
[----:B------:R-:W-:Y:S02]  /*1090*/  USHF.L.U32 UR23, UR18, 0x6, URZ ;  /* 0x0000000612177899 */ /* 0x000fe4000800063f */
[----:B------:R-:W-:Y:S01]  /*10a0*/  @!UP2 USEL UR6, URZ, UR10, !UP0 ;  /* 0x0000000a3f06a287 */ /* 0x000fe2000c000000 */
[----:B--2---:R-:W1:Y:S02]  /*10b0*/  @P0 R2UR UR9, R5 ;  /* 0x00000000050903c2 */ /* 0x004e6400000e0000 */
[----:B-1--4-:R-:W-:-:S02]  /*10c0*/  @UP2 UIADD3 UR15, UR9, -UR19, URZ ;  /* 0x80000013090f2290 */ /* 0x012fc4000fffe03f */
[----:B------:R-:W-:-:S04]  /*10d0*/  @!UP2 UIADD3 UR15, UR6, UR8, -UR19 ;  /* 0x00000008060fa290 */ /* 0x000fc8000fffe813 */
[----:B------:R-:W-:-:S06]  /*10e0*/  UISETP.GT.AND UP0, UPT, UR15, UR23, UPT ;  /* 0x000000170f00728c */ /* 0x000fcc000bf04270 */
[----:B------:R-:W-:-:S13]  /*10f0*/  PLOP3.LUT P0, PT, PT, PT, UP0, 0x80, 0x0 ;  /* 0x000000000000781c */ /* 0x000fda0003f0f008 */
[----:B------:R-:W-:Y:S05]  /*1100*/  @!P0 BRA `(.L_x_200) ;  /* 0x00008b7000008947 */ /* 0x000fea0003800000 */
[----:B------:R-:W-:Y:S02]  /*1110*/  ULDC.64 UR6, c[0x0][0x190] ;  /* 0x0000640000067ab9 */ /* 0x000fe40000000a00 */
[----:B------:R-:W-:Y:S02]  /*1120*/  UISETP.NE.AND UP0, UPT, UR26, -0x1, UPT ;  /* 0xffffffff1a00788c */ /* 0x000fe4000bf05270 */
[----:B------:R-:W-:Y:S02]  /*1130*/  UIMAD.WIDE.U32 UR8, UR14, UR6, URZ ;  /* 0x000000060e0872a5 */ /* 0x000fe4000f8e003f */
[----:B------:R-:W-:Y:S02]  /*1140*/  UIADD3 UR6, UR25, 0x3f, URZ ;  /* 0x0000003f19067890 */ /* 0x000fe4000fffe03f */
[----:B------:R-:W-:Y:S01]  /*1150*/  UIMAD UR24, UR14, UR7, URZ ;  /* 0x000000070e1872a4 */ /* 0x000fe2000f8e023f */
[----:B------:R-:W-:Y:S01]  /*1160*/  PLOP3.LUT P1, PT, PT, PT, UP0, 0x80, 0x0 ;  /* 0x000000000000781c */ /* 0x000fe20003f2f008 */
[----:B------:R-:W-:-:S02]  /*1170*/  USHF.R.S32.HI UR7, URZ, 0x1f, UR6 ;  /* 0x0000001f3f077899 */ /* 0x000fc40008011406 */
[----:B------:R-:W-:Y:S02]  /*1180*/  UISETP.NE.AND UP2, UPT, UR14, -0x1, UPT ;  /* 0xffffffff0e00788c */ /* 0x000fe4000bf45270 */
[----:B------:R-:W-:Y:S02]  /*1190*/  ULEA.HI UR12, UR7, UR6, URZ, 0x6 ;  /* 0x00000006070c7291 */ /* 0x000fe4000f8f303f */
[----:B------:R-:W-:Y:S02]  /*11a0*/  ULDC.64 UR16, c[0x0][0x178] ;  /* 0x00005e0000107ab9 */ /* 0x000fe40000000a00 */
[----:B------:R-:W-:Y:S02]  /*11b0*/  @UP0 UIADD3 UR13, UR19, UR26, URZ ;  /* 0x0000001a130d0290 */ /* 0x000fe4000fffe03f */
[----:B------:R-:W-:Y:S02]  /*11c0*/  UIMAD UR22, UR38, UR16, URZ ;  /* 0x00000010261672a4 */ /* 0x000fe4000f8e023f */
[----:B------:R-:W-:-:S02]  /*11d0*/  ULDC.64 UR20, c[0x0][0x198] ;  /* 0x0000660000147ab9 */ /* 0x000fc40000000a00 */
[----:B------:R-:W-:Y:S02]  /*11e0*/  USHF.R.S32.HI UR35, URZ, 0x6, UR12 ;  /* 0x000000063f237899 */ /* 0x000fe4000801140c */
[----:B------:R-:W-:Y:S02]  /*11f0*/  ULOP3.LUT UR12, UR12, 0xffffffc0, URZ, 0xc0, !UPT ;  /* 0xffffffc00c0c7892 */ /* 0x000fe4000f8ec03f */
[----:B------:R-:W-:Y:S02]  /*1200*/  @UP0 UIMAD.WIDE.U32 UR6, UR13, UR20, URZ ;  /* 0x000000140d0602a5 */ /* 0x000fe4000f8e003f */
[----:B------:R-:W-:Y:S02]  /*1210*/  UIMAD.WIDE.U32 UR10, UR33, UR16, URZ ;  /* 0x00000010210a72a5 */ /* 0x000fe4000f8e003f */
[----:B------:R-:W-:Y:S02]  /*1220*/  UIMAD UR17, UR33, UR17, UR22 ;  /* 0x00000011211172a4 */ /* 0x000fe4000f8e0216 */
[----:B------:R-:W-:-:S02]  /*1230*/  UIADD3 UR22, UR12, -0x40, URZ ;  /* 0xffffffc00c167890 */ /* 0x000fc4000fffe03f */
[----:B------:R-:W-:Y:S02]  /*1240*/  UIADD3 UR29, UR11, UR17, URZ ;  /* 0x000000110b1d7290 */ /* 0x000fe4000fffe03f */
[----:B------:R-:W-:Y:S02]  /*1250*/  @UP2 UIADD3 UR29, UR9, UR24, URZ ;  /* 0x00000018091d2290 */ /* 0x000fe4000fffe03f */
[----:B------:R-:W-:Y:S02]  /*1260*/  @UP0 UIMAD UR27, UR13, UR21, UR7 ;  /* 0x000000150d1b02a4 */ /* 0x000fe4000f8e0207 */
        /* <DEDUP_REMOVED lines=16> */
.L_x_201:
[----:B------:R-:W-:Y:S01]  /*1370*/  IABS R7, c[0x0][0x1c8] ;  /* 0x0000720000077a13 */ /* 0x000fe20000000000 */
[----:B------:R-:W-:Y:S01]  /*1380*/  @UP0 UIADD3 UR8, UR19, UR26, URZ ;  /* 0x0000001a13080290 */ /* 0x000fe2000fffe03f */
[----:B------:R-:W-:Y:S01]  /*1390*/  ISETP.LE.AND P0, PT, RZ, UR55, PT ;  /* 0x00000037ff007c0c */ /* 0x000fe2000bf03270 */
[----:B------:R-:W-:Y:S01]  /*13a0*/  ULDC.64 UR10, c[0x0][0x1a0] ;  /* 0x00006800000a7ab9 */ /* 0x000fe20000000a00 */
[----:B------:R-:W1:Y:S01]  /*13b0*/  I2F.RP R13, R7 ;  /* 0x00000007000d7306 */ /* 0x000e620000209400 */
[----:B------:R-:W-:-:S04]  /*13c0*/  @UP0 UIMAD.WIDE.U32 UR6, UR8, UR10, URZ ;  /* 0x0000000a080602a5 */ /* 0x000fc8000f8e003f */
[----:B------:R-:W-:-:S03]  /*13d0*/  @UP0 UIMAD UR21, UR8, UR11, UR7 ;  /* 0x0000000b081502a4 */ /* 0x000fc6000f8e0207 */
[----:B------:R-:W-:Y:S01]  /*13e0*/  @UP0 UMOV UR20, UR6 ;  /* 0x0000000600140c82 */ /* 0x000fe20008000000 */
[----:B-1----:R-:W1:Y:S02]  /*13f0*/  MUFU.RCP R8, R13 ;  /* 0x0000000d00087308 */ /* 0x002e640000001000 */
[----:B-1----:R-:W-:-:S06]  /*1400*/  IADD3 R8, R8, 0xffffffe, RZ ;  /* 0x0ffffffe08087810 */ /* 0x002fcc0007ffe0ff */
[----:B------:R-:W1:Y:S02]  /*1410*/  F2I.FTZ.U32.TRUNC.NTZ R9, R8 ;  /* 0x0000000800097305 */ /* 0x000e64000021f000 */
[----:B-1----:R-:W-:Y:S02]  /*1420*/  IMAD.MOV R5, RZ, RZ, -R9 ;  /* 0x000000ffff057224 */ /* 0x002fe400078e0a09 */
[----:B------:R-:W-:Y:S02]  /*1430*/  IMAD.MOV.U32 R8, RZ, RZ, RZ ;  /* 0x000000ffff087224 */ /* 0x000fe400078e00ff */
[----:B------:R-:W-:Y:S01]  /*1440*/  IMAD R6, R5, R7, RZ ;  /* 0x0000000705067224 */ /* 0x000fe200078e02ff */
[----:B------:R-:W-:-:S03]  /*1450*/  IABS R5, UR34 ;  /* 0x0000002200057c13 */ /* 0x000fc60008000000 */
[----:B------:R-:W-:-:S06]  /*1460*/  IMAD.HI.U32 R6, R9, R6, R8 ;  /* 0x0000000609067227 */ /* 0x000fcc00078e0008 */
[----:B------:R-:W-:-:S04]  /*1470*/  IMAD.HI.U32 R10, R6, R5, RZ ;  /* 0x00000005060a7227 */ /* 0x000fc800078e00ff */
[----:B------:R-:W-:-:S04]  /*1480*/  IMAD.MOV R6, RZ, RZ, -R10 ;  /* 0x000000ffff067224 */ /* 0x000fc800078e0a0a */
[----:B------:R-:W-:-:S05]  /*1490*/  IMAD R6, R7, R6, R5 ;  /* 0x0000000607067224 */ /* 0x000fca00078e0205 */
[----:B------:R-:W-:-:S13]  /*14a0*/  ISETP.GT.U32.AND P2, PT, R7, R6, PT ;  /* 0x000000060700720c */ /* 0x000fda0003f44070 */
[----:B------:R-:W-:Y:S01]  /*14b0*/  @!P2 IMAD.IADD R6, R6, 0x1, -R7 ;  /* 0x000000010606a824 */ /* 0x000fe200078e0a07 */
[----:B------:R-:W-:Y:S02]  /*14c0*/  @!P2 IADD3 R10, R10, 0x1, RZ ;  /* 0x000000010a0aa810 */ /* 0x000fe40007ffe0ff */
[----:B------:R-:W-:Y:S02]  /*14d0*/  ISETP.NE.AND P2, PT, RZ, c[0x0][0x1c8], PT ;  /* 0x00007200ff007a0c */ /* 0x000fe40003f45270 */
[----:B------:R-:W-:-:S13]  /*14e0*/  ISETP.GE.U32.AND P3, PT, R6, R7, PT ;  /* 0x000000070600720c */ /* 0x000fda0003f66070 */
[----:B------:R-:W-:-:S05]  /*14f0*/  @P3 IADD3 R10, R10, 0x1, RZ ;  /* 0x000000010a0a3810 */ /* 0x000fca0007ffe0ff */
[----:B------:R-:W-:Y:S01]  /*1500*/  @!P0 IMAD.MOV R10, RZ, RZ, -R10 ;  /* 0x000000ffff0a8224 */ /* 0x000fe200078e0a0a */
[----:B------:R-:W-:-:S04]  /*1510*/  @!P2 LOP3.LUT R10, RZ, c[0x0][0x1c8], RZ, 0x33, !PT ;  /* 0x00007200ff0aaa12 */ /* 0x000fc800078e33ff */
[----:B------:R-:W-:Y:S01]  /*1520*/  SHF.R.S32.HI R8, RZ, 0x1f, R10 ;  /* 0x0000001fff087819 */ /* 0x000fe2000001140a */
        /* <DEDUP_REMOVED lines=13> */
.L_x_202:
[----:B------:R-:W-:Y:S01]  /*1600*/  ULDC.64 UR8, c[0x0][0x370] ;  /* 0x0000dc0000087ab9 */ /* 0x000fe20000000a00 */
[----:B------:R-:W-:Y:S01]  /*1610*/  PLOP3.LUT P0, PT, PT, PT, UP5, 0x80, 0x0 ;  /* 0x000000000000781c */ /* 0x000fe20003f0f058 */
[----:B------:R-:W-:Y:S02]  /*1620*/  @UP2 UIMAD.WIDE.U32 UR6, UR14, UR8, URZ ;  /* 0x000000080e0622a5 */ /* 0x000fe4000f8e003f */
[----:B------:R-:W-:Y:S02]  /*1630*/  ULDC UR13, c[0x0][0x234] ;  /* 0x00008d00000d7ab9 */ /* 0x000fe40000000800 */
[----:B------:R-:W-:-:S03]  /*1640*/  @UP2 UIMAD UR17, UR14, UR9, UR7 ;  /* 0x000000090e1122a4 */ /* 0x000fc6000f8e0207 */
[----:B------:R-:W-:Y:S02]  /*1650*/  @UP2 UMOV UR16, UR6 ;  /* 0x0000000600102c82 */ /* 0x000fe40008000000 */
[----:B------:R-:W-:Y:S02]  /*1660*/  ULDC.64 UR6, c[0x0][0x368] ;  /* 0x0000da0000067ab9 */ /* 0x000fe40000000a00 */
[----:B------:R-:W-:-:S04]  /*1670*/  @!UP2 UIMAD UR8, UR38, UR6, URZ ;  /* 0x000000062608a2a4 */ /* 0x000fc8000f8e023f */
[----:B------:R-:W-:Y:S02]  /*1680*/  @!UP2 UIMAD UR8, UR33, UR7, UR8 ;  /* 0x000000072108a2a4 */ /* 0x000fe4000f8e0208 */
[----:B------:R-:W-:-:S04]  /*1690*/  @!UP2 UIMAD.WIDE.U32 UR6, UR33, UR6, URZ ;  /* 0x000000062106a2a5 */ /* 0x000fc8000f8e003f */
[----:B------:R-:W-:-:S03]  /*16a0*/  @!UP2 UIADD3 UR17, UR7, UR8, URZ ;  /* 0x000000080711a290 */ /* 0x000fc6000fffe03f */
[----:B------:R-:W-:Y:S02]  /*16b0*/  ULDC.64 UR8, c[0x0][0x3d8] ;  /* 0x0000f60000087ab9 */ /* 0x000fe40000000a00 */
[----:B------:R-:W-:Y:S02]  /*16c0*/  @!UP2 UMOV UR16, UR6 ;  /* 0x000000060010ac82 */ /* 0x000fe40008000000 */
[----:B------:R-:W-:-:S04]  /*16d0*/  UIMAD.WIDE.U32 UR6, UR28, UR8, URZ ;  /* 0x000000081c0672a5 */ /* 0x000fc8000f8e003f */
[----:B------:R-:W-:Y:S02]  /*16e0*/  UIMAD UR10, UR28, UR9, UR7 ;  /* 0x000000091c0a72a4 */ /* 0x000fe4000f8e0207 */
[----:B------:R-:W-:Y:S02]  /*16f0*/  UIMAD UR7, UR38, UR61, UR51 ;  /* 0x0000003d260772a4 */ /* 0x000fe4000f8e0233 */
[----:B------:R-:W-:Y:S02]  /*1700*/  UIMAD.WIDE.U32 UR8, UR36, UR14, URZ ;  /* 0x0000000e240872a5 */ /* 0x000fe4000f8e003f */
[----:B------:R-:W-:Y:S02]  /*1710*/  UIADD3 UR7, UR43, UR7, URZ ;  /* 0x000000072b077290 */ /* 0x000fe4000fffe03f */
[----:B------:R-:W-:Y:S02]  /*1720*/  USEL UR12, UR6, URZ, UP6 ;  /* 0x0000003f060c7287 */ /* 0x000fe4000b000000 */
[----:B------:R-:W-:-:S02]  /*1730*/  UIMAD UR7, UR36, UR7, UR50 ;  /* 0x00000007240772a4 */ /* 0x000fc4000f8e0232 */
[----:B------:R-:W-:Y:S02]  /*1740*/  USHF.L.U64.HI UR6, UR33, 0x7, UR38 ;  /* 0x0000000721067899 */ /* 0x000fe40008010226 */
[----:B------:R-:W-:Y:S02]  /*1750*/  UIADD3 UR11, UR41, UR7, URZ ;  /* 0x00000007290b7290 */ /* 0x000fe4000fffe03f */
[----:B------:R-:W-:Y:S02]  /*1760*/  UIMAD UR7, UR37, UR14, URZ ;  /* 0x0000000e250772a4 */ /* 0x000fe4000f8e023f */
[----:B------:R-:W-:Y:S02]  /*1770*/  USEL UR28, UR40, UR8, !UP2 ;  /* 0x00000008281c7287 */ /* 0x000fe4000d000000 */
[----:B------:R-:W-:Y:S02]  /*1780*/  @UP2 UIADD3 UR11, UR9, UR7, URZ ;  /* 0x00000007090b2290 */ /* 0x000fe4000fffe03f */
[----:B------:R-:W-:-:S02]  /*1790*/  USEL UR7, UR60, URZ, UP1 ;  /* 0x0000003f3c077287 */ /* 0x000fc40008800000 */
[----:B------:R-:W-:Y:S02]  /*17a0*/  USEL UR6, UR6, URZ, UP1 ;  /* 0x0000003f06067287 */ /* 0x000fe40008800000 */
[----:B------:R-:W-:Y:S02]  /*17b0*/  UIADD3 UR8, UP1, UR22, UR7, URZ ;  /* 0x0000000716087290 */ /* 0x000fe4000ff3e03f */
[----:B------:R-:W-:Y:S02]  /*17c0*/  USEL UR10, UR10, URZ, UP6 ;  /* 0x0000003f0a0a7287 */ /* 0x000fe4000b000000 */
[----:B------:R-:W-:Y:S02]  /*17d0*/  UIADD3.X UR7, UR32, UR6, URZ, UP1, !UPT ;  /* 0x0000000620077290 */ /* 0x000fe40008ffe43f */
[----:B------:R-:W-:-:S04]  /*17e0*/  UIMAD UR6, UR37, UR8, URZ ;  /* 0x00000008250672a4 */ /* 0x000fc8000f8e023f */
[----:B------:R-:W-:Y:S02]  /*17f0*/  UIMAD UR9, UR36, UR7, UR6 ;  /* 0x00000007240972a4 */ /* 0x000fe4000f8e0206 */
[----:B------:R-:W-:-:S04]  /*1800*/  @UP5 USEL UR6, UR53, UR14, !UP2 ;  /* 0x0000000e35065287 */ /* 0x000fc8000d000000 */
[----:B------:R-:W-:Y:S02]  /*1810*/  @UP5 UIMAD UR13, UR34, UR13, UR6 ;  /* 0x0000000d220d52a4 */ /* 0x000fe4000f8e0206 */
[----:B------:R-:W-:-:S04]  /*1820*/  UIMAD.WIDE.U32 UR6, UR36, UR8, URZ ;  /* 0x00000008240672a5 */ /* 0x000fc8000f8e003f */
[----:B------:R-:W-:Y:S02]  /*1830*/  UIADD3 UR9, UR7, UR9, URZ ;  /* 0x0000000907097290 */ /* 0x000fe4000fffe03f */
[----:B------:R-:W-:Y:S01]  /*1840*/  @!UP5 UMOV UR13, UR48 ;  /* 0x00000030000ddc82 */ /* 0x000fe20008000000 */
[----:B------:R-:W-:Y:S05]  /*1850*/  @!P0 BRA `(.L_x_203) ;  /* 0x0000005000008947 */ /* 0x000fea0003800000 */
[----:B------:R-:W-:Y:S02]  /*1860*/  ULDC UR8, c[0x0][0x224] ;  /* 0x0000890000087ab9 */ /* 0x000fe40000000800 */
[----:B------:R-:W-:-:S04]  /*1870*/  @!UP2 UIMAD UR14, UR33, UR8, URZ ;  /* 0x00000008210ea2a4 */ /* 0x000fc8000f8e023f */
[----:B------:R-:W-:-:S04]  /*1880*/  ULEA UR8, UR33, UR14, 0x7 ;  /* 0x0000000e21087291 */ /* 0x000fc8000f8e383f */
[----:B------:R-:W-:Y:S01]  /*1890*/  UIMAD UR8, UR54, UR34, UR8 ;  /* 0x00000022360872a4 */ /* 0x000fe2000f8e0208 */
[----:B------:R-:W-:Y:S05]  /*18a0*/  BRA `(.L_x_204) ;  /* 0x0000001000007947 */ /* 0x000fea0003800000 */
.L_x_203:
[----:B------:R-:W-:-:S04]  /*18b0*/  UMOV UR8, UR49 ;  /* 0x0000003100087c82 */ /* 0x000fc80008000000 */
.L_x_204:
[----:B------:R-:W-:Y:S01]  /*18c0*/  UIADD3 UR6, UP4, UP3, UR6, UR44, UR46 ;  /* 0x0000002c06067290 */ /* 0x000fe2000fb9e02e */
[----:B------:R-:W-:Y:S01]  /*18d0*/  IMAD.U32 R6, RZ, RZ, UR5 ;  /* 0x00000005ff067e24 */ /* 0x000fe2000f8e00ff */
[----:B------:R-:W1:Y:S01]  /*18e0*/  S2R R9, SR_TID.X ;  /* 0x0000000000097919 */ /* 0x000e620000002100 */
[----:B------:R-:W-:Y:S01]  /*18f0*/  IMAD.U32 R5, RZ, RZ, UR4 ;  /* 0x00000004ff057e24 */ /* 0x000fe2000f8e00ff */
[----:B------:R-:W-:Y:S01]  /*1900*/  UIADD3 UR30, UP2, UP1, UR12, UR6, UR28 ;  /* 0x000000060c1e7290 */ /* 0x000fe2000f95e01c */
[--C-:B------:R-:W-:Y:S01]  /*1910*/  SHF.R.S32.HI R233, RZ, 0x1f, R232.reuse ;  /* 0x0000001fffe97819 */ /* 0x100fe200000114e8 */
[----:B------:R-:W-:Y:S01]  /*1920*/  UIADD3.X UR6, UR9, UR47, UR52, UP4, UP3 ;  /* 0x0000002f09067290 */ /* 0x000fe2000a7e6434 */
[----:B------:R-:W-:Y:S01]  /*1930*/  IADD3 R16, P2, R232, UR16, RZ ;  /* 0x00000010e8107c10 */ /* 0x000fe2000ff5e0ff */
[----:B------:R-:W-:Y:S01]  /*1940*/  ULDC.64 UR4, c[0x0][0x3c8] ;  /* 0x0000f20000047ab9 */ /* 0x000fe20000000a00 */
[----:B------:R-:W-:Y:S01]  /*1950*/  IADD3 R15, P0, R230, UR22, RZ ;  /* 0x00000016e60f7c10 */ /* 0x000fe2000ff1e0ff */
[----:B------:R-:W-:Y:S01]  /*1960*/  UIADD3.X UR28, UR10, UR6, UR11, UP2, UP1 ;  /* 0x000000060a1c7290 */ /* 0x000fe200097e240b */
[----:B------:R-:W-:Y:S01]  /*1970*/  IADD3.X R17, R233, UR17, RZ, P2, !PT ;  /* 0x00000011e9117c10 */ /* 0x000fe200097fe4ff */
[----:B------:R-:W-:Y:S01]  /*1980*/  IMAD.U32 R20, RZ, RZ, UR22 ;  /* 0x00000016ff147e24 */ /* 0x000fe2000f8e00ff */
[----:B------:R-:W-:Y:S01]  /*1990*/  ULDC.64 UR6, c[0x0][0x1a8] ;  /* 0x00006a0000067ab9 */ /* 0x000fe20000000a00 */
[----:B------:R-:W-:Y:S01]  /*19a0*/  IMAD.WIDE.U32 R22, R15, c[0x0][0x190], R232 ;  /* 0x000064000f167a25 */ /* 0x000fe200078e00e8 */
[----:B------:R-:W-:Y:S01]  /*19b0*/  UIMAD UR6, UR56, UR6, URZ ;  /* 0x00000006380672a4 */ /* 0x000fe2000f8e023f */
[----:B------:R-:W-:Y:S02]  /*19c0*/  BSSY B1, `(.L_x_200) ;  /* 0x000082b000017945 */ /* 0x000fe40003800000 */
[----:B------:R-:W-:Y:S01]  /*19d0*/  IMAD.WIDE.U32 R20, R20, c[0x0][0x370], R16 ;  /* 0x0000dc0014147a25 */ /* 0x000fe200078e0010 */
[----:B------:R-:W-:-:S03]  /*19e0*/  UIMAD UR14, UR34, UR7, UR6 ;  /* 0x00000007220e72a4 */ /* 0x000fc6000f8e0206 */
[----:B------:R-:W-:Y:S01]  /*19f0*/  ULDC.64 UR6, c[0x0][0x370] ;  /* 0x0000dc0000067ab9 */ /* 0x000fe20000000a00 */
[----:B------:R-:W-:Y:S01]  /*1a00*/  IMAD.U32 R16, RZ, RZ, UR34 ;  /* 0x00000022ff107e24 */ /* 0x000fe2000f8e00ff */
[----:B------:R-:W-:-:S04]  /*1a10*/  UIMAD UR6, UR32, UR6, URZ ;  /* 0x00000006200672a4 */ /* 0x000fc8000f8e023f */
[----:B------:R-:W-:-:S03]  /*1a20*/  UIMAD UR11, UR22, UR7, UR6 ;  /* 0x00000007160b72a4 */ /* 0x000fc6000f8e0206 */
[----:B------:R-:W-:Y:S02]  /*1a30*/  ULDC.64 UR6, c[0x0][0x378] ;  /* 0x0000de0000067ab9 */ /* 0x000fe40000000a00 */
[----:B------:R-:W-:Y:S01]  /*1a40*/  UIMAD UR6, UR56, UR6, URZ ;  /* 0x00000006380672a4 */ /* 0x000fe2000f8e023f */
[----:B------:R-:W-:-:S03]  /*1a50*/  IADD3 R21, R21, UR11, RZ ;  /* 0x0000000b15157c10 */ /* 0x000fc6000fffe0ff */
[----:B------:R-:W-:Y:S02]  /*1a60*/  UIMAD UR12, UR34, UR7, UR6 ;  /* 0x00000007220c72a4 */ /* 0x000fe4000f8e0206 */
[----:B------:R-:W-:Y:S01]  /*1a70*/  UIADD3 UR6, UR22, UR8, URZ ;  /* 0x0000000816067290 */ /* 0x000fe2000fffe03f */
[----:B------:R-:W-:-:S03]  /*1a80*/  IMAD.WIDE.U32 R16, R16, c[0x0][0x378], R20 ;  /* 0x0000de0010107a25 */ /* 0x000fc600078e0014 */
[----:B------:R-:W-:Y:S01]  /*1a90*/  UIMAD.WIDE UR6, UR6, UR59, UR4 ;  /* 0x0000003b060672a5 */ /* 0x000fe2000f8e0204 */
[----:B------:R-:W-:Y:S01]  /*1aa0*/  IMAD.U32 R20, RZ, RZ, UR34 ;  /* 0x00000022ff147e24 */ /* 0x000fe2000f8e00ff */
[----:B------:R-:W-:Y:S01]  /*1ab0*/  IADD3 R17, R17, UR12, RZ ;  /* 0x0000000c11117c10 */ /* 0x000fe2000fffe0ff */
[----:B------:R-:W-:-:S04]  /*1ac0*/  ULDC.64 UR4, c[0x0][0x200] ;  /* 0x0000800000047ab9 */ /* 0x000fc80000000a00 */
[----:B------:R-:W-:Y:S01]  /*1ad0*/  UMOV UR10, UR6 ;  /* 0x00000006000a7c82 */ /* 0x000fe20008000000 */
[----:B------:R-:W-:Y:S01]  /*1ae0*/  IMAD.WIDE.U32 R16, R230, c[0x0][0x370], R16 ;  /* 0x0000dc00e6107a25 */ /* 0x000fe200078e0010 */
[----:B------:R-:W-:Y:S02]  /*1af0*/  UIADD3 UR6, UR22, UR13, URZ ;  /* 0x0000000d16067290 */ /* 0x000fe4000fffe03f */
[----:B------:R-:W-:Y:S02]  /*1b00*/  UMOV UR9, UR7 ;  /* 0x0000000700097c82 */ /* 0x000fe40008000000 */
[----:B------:R-:W-:Y:S01]  /*1b10*/  UIMAD.WIDE UR6, UR6, UR59, UR4 ;  /* 0x0000003b060672a5 */ /* 0x000fe2000f8e0204 */
[----:B------:R1:W2:Y:S01]  /*1b20*/  R2UR UR5, R6 ;  /* 0x00000000060573c2 */ /* 0x0002a200000e0000 */
[----:B------:R-:W-:Y:S01]  /*1b30*/  ULDC UR13, c[0x0][0x2e8] ;  /* 0x0000ba00000d7ab9 */ /* 0x000fe20000000800 */
[----:B------:R-:W-:-:S04]  /*1b40*/  LEA R246, P3, R16, c[0x0][0x330], 0x1 ;  /* 0x0000cc0010f67a11 */ /* 0x000fc800078608ff */
[----:B------:R-:W-:Y:S02]  /*1b50*/  UMOV UR8, UR6 ;  /* 0x0000000600087c82 */ /* 0x000fe40008000000 */
[----:B------:R-:W-:Y:S01]  /*1b60*/  UIADD3 UR6, -UR15, UR25, UR23 ;  /* 0x000000190f067290 */ /* 0x000fe2000fffe117 */
[----:B------:R3:W4:Y:S03]  /*1b70*/  R2UR UR4, R5 ;  /* 0x00000000050473c2 */ /* 0x00072600000e0000 */
[----:B------:R-:W-:-:S04]  /*1b80*/  UIADD3 UR6, UR6, -UR13, URZ ;  /* 0x8000000d06067290 */ /* 0x000fc8000fffe03f */
[----:B------:R-:W-:-:S04]  /*1b90*/  USHF.R.S32.HI UR13, URZ, 0x1f, UR6 ;  /* 0x0000001f3f0d7899 */ /* 0x000fc80008011406 */
[----:B------:R-:W-:Y:S02]  /*1ba0*/  ULEA.HI UR13, UR13, UR6, URZ, 0x6 ;  /* 0x000000060d0d7291 */ /* 0x000fe4000f8f303f */
[----:B------:R-:W-:Y:S01]  /*1bb0*/  UIADD3 UR6, UR35, -0x1, URZ ;  /* 0xffffffff23067890 */ /* 0x000fe2000fffe03f */
[----:B-1----:R-:W-:Y:S01]  /*1bc0*/  SHF.R.S32.HI R6, RZ, 0x1f, R9 ;  /* 0x0000001fff067819 */ /* 0x002fe20000011409 */
[----:B------:R-:W-:-:S03]  /*1bd0*/  USHF.R.S32.HI UR13, URZ, 0x6, UR13 ;  /* 0x000000063f0d7899 */ /* 0x000fc6000801140d */
[----:B------:R-:W-:Y:S01]  /*1be0*/  LEA.HI R7, R6, R9, RZ, 0x5 ;  /* 0x0000000906077211 */ /* 0x000fe200078f28ff */
[----:B------:R-:W-:-:S03]  /*1bf0*/  UISETP.LT.AND UP1, UPT, URZ, UR13, UPT ;  /* 0x0000000d3f00728c */ /* 0x000fc6000bf21270 */
[----:B------:R-:W-:Y:S01]  /*1c00*/  LOP3.LUT R6, R7, 0xffffffe0, RZ, 0xc0, !PT ;  /* 0xffffffe007067812 */ /* 0x000fe200078ec0ff */
[----:B------:R-:W-:Y:S01]  /*1c10*/  USEL UR13, URZ, UR13, !UP1 ;  /* 0x0000000d3f0d7287 */ /* 0x000fe2000c800000 */
[----:B------:R-:W-:Y:S02]  /*1c20*/  SHF.R.S32.HI R7, RZ, 0x5, R7 ;  /* 0x00000005ff077819 */ /* 0x000fe40000011407 */
[C---:B---3--:R-:W-:Y:S01]  /*1c30*/  IADD3.X R5, R4.reuse, UR32, RZ, P0, !PT ;  /* 0x0000002004057c10 */ /* 0x048fe200087fe4ff */
[----:B------:R-:W-:Y:S01]  /*1c40*/  IMAD.IADD R6, R9, 0x1, -R6 ;  /* 0x0000000109067824 */ /* 0x000fe200078e0a06 */
[----:B------:R-:W-:Y:S01]  /*1c50*/  UISETP.GT.AND UP1, UPT, UR35, UR13, UPT ;  /* 0x0000000d2300728c */ /* 0x000fe2000bf24270 */
[----:B------:R-:W-:Y:S02]  /*1c60*/  IMAD R9, R4, c[0x0][0x370], RZ ;  /* 0x0000dc0004097a24 */ /* 0x000fe400078e02ff */
[----:B------:R-:W-:Y:S02]  /*1c70*/  IMAD R6, R7, UR45, R6 ;  /* 0x0000002d07067c24 */ /* 0x000fe4000f8e0206 */
[----:B------:R-:W-:-:S02]  /*1c80*/  IMAD R18, R5, c[0x0][0x190], RZ ;  /* 0x0000640005127a24 */ /* 0x000fc400078e02ff */
[----:B------:R-:W-:Y:S01]  /*1c90*/  IMAD R9, R230, c[0x0][0x374], R9 ;  /* 0x0000dd00e6097a24 */ /* 0x000fe200078e0209 */
[C---:B------:R-:W-:Y:S01]  /*1ca0*/  IADD3 R7, P0, R6.reuse, UR30, RZ ;  /* 0x0000001e06077c10 */ /* 0x040fe2000ff1e0ff */
[----:B------:R-:W-:Y:S02]  /*1cb0*/  IMAD R18, R15, c[0x0][0x194], R18 ;  /* 0x000065000f127a24 */ /* 0x000fe400078e0212 */
[----:B------:R-:W-:Y:S01]  /*1cc0*/  IMAD.IADD R9, R17, 0x1, R9 ;  /* 0x0000000111097824 */ /* 0x000fe200078e0209 */
[----:B------:R-:W-:Y:S02]  /*1cd0*/  LEA.HI.X.SX32 R6, R6, UR28, 0x1, P0 ;  /* 0x0000001c06067c11 */ /* 0x000fe400080f0eff */
[----:B------:R-:W-:Y:S02]  /*1ce0*/  IADD3 R22, P0, R22, UR31, RZ ;  /* 0x0000001f16167c10 */ /* 0x000fe4000ff1e0ff */
[----:B------:R-:W-:Y:S02]  /*1cf0*/  LEA R250, P2, R7, c[0x0][0x350], 0x2 ;  /* 0x0000d40007fa7a11 */ /* 0x000fe400078410ff */
[----:B------:R-:W-:-:S02]  /*1d00*/  IADD3.X R23, R23, UR29, R18, P0, !PT ;  /* 0x0000001d17177c10 */ /* 0x000fc400087fe412 */
[----:B------:R-:W-:Y:S02]  /*1d10*/  PLOP3.LUT P0, PT, PT, PT, UP1, 0x80, 0x0 ;  /* 0x000000000000781c */ /* 0x000fe40003f0f018 */
[----:B------:R-:W-:Y:S01]  /*1d20*/  LEA.HI.X R251, R7, c[0x0][0x354], R6, 0x2, P2 ;  /* 0x0000d50007fb7a11 */ /* 0x000fe200010f1406 */
[----:B------:R-:W-:Y:S01]  /*1d30*/  IMAD.WIDE.U32 R20, R20, c[0x0][0x1a8], R22 ;  /* 0x00006a0014147a25 */ /* 0x000fe200078e0016 */
[----:B------:R-:W-:-:S04]  /*1d40*/  LEA.HI.X R247, R16, c[0x0][0x334], R9, 0x1, P3 ;  /* 0x0000cd0010f77a11 */ /* 0x000fc800018f0c09 */
[----:B------:R-:W-:Y:S02]  /*1d50*/  LEA R244, P4, R20, c[0x0][0x160], 0x1 ;  /* 0x0000580014f47a11 */ /* 0x000fe400078808ff */
[----:B------:R-:W-:-:S04]  /*1d60*/  IADD3 R13, R21, UR14, RZ ;  /* 0x0000000e150d7c10 */ /* 0x000fc8000fffe0ff */
[----:B------:R-:W-:Y:S01]  /*1d70*/  LEA.HI.X R245, R20, c[0x0][0x164], R13, 0x1, P4 ;  /* 0x0000590014f57a11 */ /* 0x000fe200020f0c0d */
[----:B--2-4-:R-:W-:Y:S05]  /*1d80*/  @P0 BRA `(.L_x_205) ;  /* 0x0000091000000947 */ /* 0x014fea0003800000 */
        /* <DEDUP_REMOVED lines=18> */
.L_x_206:
        /* <DEDUP_REMOVED lines=18> */
.L_x_207:
[----:B------:R-:W-:Y:S01]  /*1fd0*/  USHF.R.S32.HI UR10, URZ, 0x1f, UR23 ;  /* 0x0000001f3f0a7899 */ /* 0x000fe20008011417 */
[----:B------:R-:W-:Y:S01]  /*1fe0*/  IMAD.U32 R5, RZ, RZ, UR23 ;  /* 0x00000017ff057e24 */ /* 0x000fe2000f8e00ff */
[----:B------:R-:W-:Y:S01]  /*1ff0*/  ULDC.64 UR6, c[0x0][0x3a0] ;  /* 0x0000e80000067ab9 */ /* 0x000fe20000000a00 */
[----:B------:R-:W-:Y:S01]  /*2000*/  IMAD.U32 R10, RZ, RZ, UR34 ;  /* 0x00000022ff0a7e24 */ /* 0x000fe2000f8e00ff */
[----:B------:R-:W-:Y:S01]  /*2010*/  UIMAD UR6, UR10, UR6, URZ ;  /* 0x000000060a0672a4 */ /* 0x000fe2000f8e023f */
[----:B------:R-:W-:Y:S01]  /*2020*/  IMAD.WIDE.U32 R6, R5, c[0x0][0x3a0], R232 ;  /* 0x0000e80005067a25 */ /* 0x000fe200078e00e8 */
[----:B------:R-:W-:Y:S01]  /*2030*/  ULDC.64 UR8, c[0x0][0x3b8] ;  /* 0x0000ee0000087ab9 */ /* 0x000fe20000000a00 */
[----:B------:R-:W-:Y:S01]  /*2040*/  BSSY B0, `(.L_x_208) ;  /* 0x000001b000007945 */ /* 0x000fe20003800000 */
[----:B------:R-:W-:-:S02]  /*2050*/  UIMAD UR7, UR23, UR7, UR6 ;  /* 0x00000007170772a4 */ /* 0x000fc4000f8e0206 */
[----:B------:R-:W-:Y:S01]  /*2060*/  UIADD3 UR6, -UR23, UR15, URZ ;  /* 0x0000000f17067290 */ /* 0x000fe2000fffe13f */
[----:B------:R-:W-:-:S03]  /*2070*/  IADD3 R8, P0, R6, UR13, RZ ;  /* 0x0000000d06087c10 */ /* 0x000fc6000ff1e0ff */
[----:B------:R-:W-:Y:S01]  /*2080*/  MOV R6, UR7 ;  /* 0x0000000700067c02 */ /* 0x000fe20008000f00 */
[----:B------:R-:W-:Y:S01]  /*2090*/  UIMAD UR7, UR56, UR8, URZ ;  /* 0x00000008380772a4 */ /* 0x000fe2000f8e023f */
[----:B------:R-:W-:Y:S02]  /*20a0*/  ISETP.GE.AND P5, PT, R230, UR6, PT ;  /* 0x00000006e6007c0c */ /* 0x000fe4000bfa6270 */
[----:B------:R-:W-:Y:S01]  /*20b0*/  IADD3.X R9, R7, UR14, R6, P0, !PT ;  /* 0x0000000e07097c10 */ /* 0x000fe200087fe406 */
[----:B------:R-:W-:-:S04]  /*20c0*/  UIMAD UR7, UR34, UR9, UR7 ;  /* 0x00000009220772a4 */ /* 0x000fc8000f8e0207 */
[----:B------:R-:W-:-:S05]  /*20d0*/  IMAD.WIDE.U32 R10, R10, c[0x0][0x3b8], R8 ;  /* 0x0000ee000a0a7a25 */ /* 0x000fca00078e0008 */
[----:B------:R-:W-:Y:S01]  /*20e0*/  IADD3 R7, R11, UR7, RZ ;  /* 0x000000070b077c10 */ /* 0x000fe2000fffe0ff */
[----:B------:R-:W-:Y:S05]  /*20f0*/  @P5 BRA `(.L_x_209) ;  /* 0x000000f000005947 */ /* 0x000fea0003800000 */
[----:B------:R-:W-:Y:S01]  /*2100*/  IMAD.MOV.U32 R6, RZ, RZ, R10 ;  /* 0x000000ffff067224 */ /* 0x000fe200078e000a */
[----:B------:R-:W-:Y:S01]  /*2110*/  ISETP.GE.AND P4, PT, R232, c[0x0][0x220], PT ;  /* 0x00008800e8007a0c */ /* 0x000fe20003f86270 */
[----:B------:R-:W-:Y:S01]  /*2120*/  IMAD R9, R4, c[0x0][0x3a0], RZ ;  /* 0x0000e80004097a24 */ /* 0x000fe200078e02ff */
[----:B------:R-:W-:Y:S01]  /*2130*/  ISETP.GE.AND P3, PT, R229, c[0x0][0x220], PT ;  /* 0x00008800e5007a0c */ /* 0x000fe20003f66270 */
[----:B------:R-:W-:Y:S01]  /*2140*/  IMAD.WIDE.U32 R12, R230, c[0x0][0x3a0], R6 ;  /* 0x0000e800e60c7a25 */ /* 0x000fe200078e0006 */
[----:B------:R-:W-:Y:S02]  /*2150*/  ISETP.GE.AND P2, PT, R228, c[0x0][0x220], PT ;  /* 0x00008800e4007a0c */ /* 0x000fe40003f46270 */
[----:B------:R-:W-:Y:S01]  /*2160*/  ISETP.GE.AND P1, PT, R227, c[0x0][0x220], PT ;  /* 0x00008800e3007a0c */ /* 0x000fe20003f26270 */
[----:B------:R-:W-:Y:S01]  /*2170*/  IMAD R6, R230, c[0x0][0x3a4], R9 ;  /* 0x0000e900e6067a24 */ /* 0x000fe200078e0209 */
[----:B------:R-:W-:-:S03]  /*2180*/  LEA R8, P0, R12, c[0x0][0x340], 0x1 ;  /* 0x0000d0000c087a11 */ /* 0x000fc600078008ff */
[----:B------:R-:W-:-:S05]  /*2190*/  IMAD.IADD R6, R13, 0x1, R6 ;  /* 0x000000010d067824 */ /* 0x000fca00078e0206 */
[----:B------:R-:W-:-:S05]  /*21a0*/  LEA.HI.X R9, R12, c[0x0][0x344], R6, 0x1, P0 ;  /* 0x0000d1000c097a11 */ /* 0x000fca00000f0c06 */
[----:B------:R1:W-:Y:S04]  /*21b0*/  @!P4 STG.E.128 [R8.64], RZ ;  /* 0x000000ff0800c986 */ /* 0x0003e8000c101d04 */
[----:B------:R1:W-:Y:S04]  /*21c0*/  @!P3 STG.E.128 [R8.64+0x80], RZ ;  /* 0x000080ff0800b986 */ /* 0x0003e8000c101d04 */
[----:B------:R1:W-:Y:S04]  /*21d0*/  @!P2 STG.E.128 [R8.64+0x100], RZ ;  /* 0x000100ff0800a986 */ /* 0x0003e8000c101d04 */
[----:B------:R1:W-:Y:S02]  /*21e0*/  @!P1 STG.E.128 [R8.64+0x180], RZ ;  /* 0x000180ff08009986 */ /* 0x0003e4000c101d04 */
.L_x_209:
[----:B------:R-:W-:Y:S05]  /*21f0*/  BSYNC B0 ;  /* 0x0000000000007941 */ /* 0x000fea0003800000 */
.L_x_208:
[----:B------:R-:W-:Y:S01]  /*2200*/  IADD3 R6, R230, 0x20, RZ ;  /* 0x00000020e6067810 */ /* 0x000fe20007ffe0ff */
[----:B------:R-:W-:Y:S03]  /*2210*/  BSSY B0, `(.L_x_210) ;  /* 0x0000014000007945 */ /* 0x000fe60003800000 */
[----:B------:R-:W-:-:S13]  /*2220*/  ISETP.GE.AND P4, PT, R6, UR6, PT ;  /* 0x0000000606007c0c */ /* 0x000fda000bf86270 */
[----:B------:R-:W-:Y:S05]  /*2230*/  @P4 BRA `(.L_x_211) ;  /* 0x0000011000004947 */ /* 0x000fea0003800000 */
[----:B-1----:R-:W-:Y:S01]  /*2240*/  IADD3 R9, P0, R230, 0x20, RZ ;  /* 0x00000020e6097810 */ /* 0x002fe20007f1e0ff */
[----:B------:R-:W-:Y:S01]  /*2250*/  IMAD.MOV.U32 R11, RZ, RZ, R7 ;  /* 0x000000ffff0b7224 */ /* 0x000fe200078e0007 */
[----:B------:R-:W-:Y:S02]  /*2260*/  ISETP.GE.AND P3, PT, R232, c[0x0][0x220], PT ;  /* 0x00008800e8007a0c */ /* 0x000fe40003f66270 */
[----:B------:R-:W-:Y:S01]  /*2270*/  ISETP.GE.AND P2, PT, R229, c[0x0][0x220], PT ;  /* 0x00008800e5007a0c */ /* 0x000fe20003f46270 */
[----:B------:R-:W-:Y:S01]  /*2280*/  IMAD.X R6, RZ, RZ, R4, P0 ;  /* 0x000000ffff067224 */ /* 0x000fe200000e0604 */
[----:B------:R-:W-:Y:S01]  /*2290*/  ISETP.GE.AND P1, PT, R228, c[0x0][0x220], PT ;  /* 0x00008800e4007a0c */ /* 0x000fe20003f26270 */
[----:B------:R-:W-:Y:S01]  /*22a0*/  IMAD.WIDE.U32 R10, R9, c[0x0][0x3a0], R10 ;  /* 0x0000e800090a7a25 */ /* 0x000fe200078e000a */
[----:B------:R-:W-:-:S03]  /*22b0*/  ISETP.GE.AND P0, PT, R227, c[0x0][0x220], PT ;  /* 0x00008800e3007a0c */ /* 0x000fc60003f06270 */
[----:B------:R-:W-:Y:S01]  /*22c0*/  IMAD R6, R6, c[0x0][0x3a0], RZ ;  /* 0x0000e80006067a24 */ /* 0x000fe200078e02ff */
[----:B------:R-:W-:-:S03]  /*22d0*/  LEA R8, P6, R10, c[0x0][0x340], 0x1 ;  /* 0x0000d0000a087a11 */ /* 0x000fc600078c08ff */
[----:B------:R-:W-:-:S04]  /*22e0*/  IMAD R6, R9, c[0x0][0x3a4], R6 ;  /* 0x0000e90009067a24 */ /* 0x000fc800078e0206 */
[----:B------:R-:W-:-:S05]  /*22f0*/  IMAD.IADD R7, R11, 0x1, R6 ;  /* 0x000000010b077824 */ /* 0x000fca00078e0206 */
[----:B------:R-:W-:-:S05]  /*2300*/  LEA.HI.X R9, R10, c[0x0][0x344], R7, 0x1, P6 ;  /* 0x0000d1000a097a11 */ /* 0x000fca00030f0c07 */
[----:B------:R1:W-:Y:S04]  /*2310*/  @!P3 STG.E.128 [R8.64], RZ ;  /* 0x000000ff0800b986 */ /* 0x0003e8000c101d04 */
[----:B------:R1:W-:Y:S04]  /*2320*/  @!P2 STG.E.128 [R8.64+0x80], RZ ;  /* 0x000080ff0800a986 */ /* 0x0003e8000c101d04 */
[----:B------:R1:W-:Y:S04]  /*2330*/  @!P1 STG.E.128 [R8.64+0x100], RZ ;  /* 0x000100ff08009986 */ /* 0x0003e8000c101d04 */
[----:B------:R1:W-:Y:S02]  /*2340*/  @!P0 STG.E.128 [R8.64+0x180], RZ ;  /* 0x000180ff08008986 */ /* 0x0003e4000c101d04 */
.L_x_211:
[----:B------:R-:W-:Y:S05]  /*2350*/  BSYNC B0 ;  /* 0x0000000000007941 */ /* 0x000fea0003800000 */
.L_x_210:
[----:B------:R-:W-:Y:S01]  /*2360*/  ULDC.64 UR6, c[0x0][0x3a8] ;  /* 0x0000ea0000067ab9 */ /* 0x000fe20000000a00 */
[----:B------:R-:W-:Y:S01]  /*2370*/  IMAD.WIDE.U32 R6, R5, c[0x0][0x3a8], R232 ;  /* 0x0000ea0005067a25 */ /* 0x000fe200078e00e8 */
[----:B------:R-:W-:Y:S01]  /*2380*/  UIMAD UR6, UR10, UR6, URZ ;  /* 0x000000060a0672a4 */ /* 0x000fe2000f8e023f */
[----:B-1----:R-:W-:Y:S01]  /*2390*/  MOV R8, UR34 ;  /* 0x0000002200087c02 */ /* 0x002fe20008000f00 */
[----:B------:R-:W-:Y:S02]  /*23a0*/  BSSY B0, `(.L_x_212) ;  /* 0x000001b000007945 */ /* 0x000fe40003800000 */
[----:B------:R-:W-:Y:S01]  /*23b0*/  UIMAD UR6, UR23, UR7, UR6 ;  /* 0x00000007170672a4 */ /* 0x000fe2000f8e0206 */
[----:B------:R-:W-:-:S05]  /*23c0*/  IADD3 R6, P0, R6, UR11, RZ ;  /* 0x0000000b06067c10 */ /* 0x000fca000ff1e0ff */
[----:B------:R-:W-:Y:S01]  /*23d0*/  IMAD.U32 R5, RZ, RZ, UR6 ;  /* 0x00000006ff057e24 */ /* 0x000fe2000f8e00ff */
[----:B------:R-:W-:Y:S02]  /*23e0*/  ULDC.64 UR6, c[0x0][0x3c0] ;  /* 0x0000f00000067ab9 */ /* 0x000fe40000000a00 */
[----:B------:R-:W-:Y:S02]  /*23f0*/  UIMAD UR6, UR56, UR6, URZ ;  /* 0x00000006380672a4 */ /* 0x000fe4000f8e023f */
[----:B------:R-:W-:Y:S02]  /*2400*/  IADD3.X R7, R7, UR12, R5, P0, !PT ;  /* 0x0000000c07077c10 */ /* 0x000fe400087fe405 */
[----:B------:R-:W-:-:S03]  /*2410*/  UIMAD UR6, UR34, UR7, UR6 ;  /* 0x00000007220672a4 */ /* 0x000fc6000f8e0206 */
[----:B------:R-:W-:-:S05]  /*2420*/  IMAD.WIDE.U32 R8, R8, c[0x0][0x3c0], R6 ;  /* 0x0000f00008087a25 */ /* 0x000fca00078e0006 */
[----:B------:R-:W-:Y:S01]  /*2430*/  IADD3 R5, R9, UR6, RZ ;  /* 0x0000000609057c10 */ /* 0x000fe2000fffe0ff */
[----:B------:R-:W-:Y:S05]  /*2440*/  @P5 BRA `(.L_x_213) ;  /* 0x0000010000005947 */ /* 0x000fea0003800000 */
[----:B------:R-:W-:Y:S01]  /*2450*/  IMAD R7, R4, c[0x0][0x3a8], RZ ;  /* 0x0000ea0004077a24 */ /* 0x000fe200078e02ff */
[----:B------:R-:W-:Y:S01]  /*2460*/  ISETP.GE.AND P3, PT, R232, c[0x0][0x220], PT ;  /* 0x00008800e8007a0c */ /* 0x000fe20003f66270 */
[----:B------:R-:W-:Y:S01]  /*2470*/  IMAD.MOV.U32 R10, RZ, RZ, R8 ;  /* 0x000000ffff0a7224 */ /* 0x000fe200078e0008 */
[----:B------:R-:W-:Y:S01]  /*2480*/  ISETP.GE.AND P2, PT, R229, c[0x0][0x220], PT ;  /* 0x00008800e5007a0c */ /* 0x000fe20003f46270 */
[----:B------:R-:W-:Y:S01]  /*2490*/  IMAD.MOV.U32 R11, RZ, RZ, R5 ;  /* 0x000000ffff0b7224 */ /* 0x000fe200078e0005 */
[----:B------:R-:W-:Y:S01]  /*24a0*/  ISETP.GE.AND P1, PT, R228, c[0x0][0x220], PT ;  /* 0x00008800e4007a0c */ /* 0x000fe20003f26270 */
[C---:B------:R-:W-:Y:S01]  /*24b0*/  IMAD R6, R230.reuse, c[0x0][0x3ac], R7 ;  /* 0x0000eb00e6067a24 */ /* 0x040fe200078e0207 */
[----:B------:R-:W-:Y:S01]  /*24c0*/  ISETP.GE.AND P0, PT, R227, c[0x0][0x220], PT ;  /* 0x00008800e3007a0c */ /* 0x000fe20003f06270 */
[----:B------:R-:W-:-:S04]  /*24d0*/  IMAD.WIDE.U32 R10, R230, c[0x0][0x3a8], R10 ;  /* 0x0000ea00e60a7a25 */ /* 0x000fc800078e000a */
[----:B------:R-:W-:Y:S01]  /*24e0*/  IMAD.IADD R6, R11, 0x1, R6 ;  /* 0x000000010b067824 */ /* 0x000fe200078e0206 */
[----:B------:R-:W-:-:S04]  /*24f0*/  LEA R12, P5, R10, c[0x0][0x348], 0x1 ;  /* 0x0000d2000a0c7a11 */ /* 0x000fc800078a08ff */
[----:B------:R-:W-:-:S05]  /*2500*/  LEA.HI.X R13, R10, c[0x0][0x34c], R6, 0x1, P5 ;  /* 0x0000d3000a0d7a11 */ /* 0x000fca00028f0c06 */
[----:B------:R1:W-:Y:S04]  /*2510*/  @!P3 STG.E.128 [R12.64], RZ ;  /* 0x000000ff0c00b986 */ /* 0x0003e8000c101d04 */
[----:B------:R1:W-:Y:S04]  /*2520*/  @!P2 STG.E.128 [R12.64+0x80], RZ ;  /* 0x000080ff0c00a986 */ /* 0x0003e8000c101d04 */
[----:B------:R1:W-:Y:S04]  /*2530*/  @!P1 STG.E.128 [R12.64+0x100], RZ ;  /* 0x000100ff0c009986 */ /* 0x0003e8000c101d04 */
[----:B------:R1:W-:Y:S02]  /*2540*/  @!P0 STG.E.128 [R12.64+0x180], RZ ;  /* 0x000180ff0c008986 */ /* 0x0003e4000c101d04 */
.L_x_213:
[----:B------:R-:W-:Y:S05]  /*2550*/  BSYNC B0 ;  /* 0x0000000000007941 */ /* 0x000fea0003800000 */
.L_x_212:
[----:B------:R-:W-:Y:S05]  /*2560*/  @P4 BRA `(.L_x_214) ;  /* 0x0000770000004947 */ /* 0x000fea0003800000 */
[----:B------:R-:W-:Y:S02]  /*2570*/  IADD3 R6, P0, R230, 0x20, RZ ;  /* 0x00000020e6067810 */ /* 0x000fe40007f1e0ff */
[----:B------:R-:W-:-:S02]  /*2580*/  ISETP.GE.AND P2, PT, R232, c[0x0][0x220], PT ;  /* 0x00008800e8007a0c */ /* 0x000fc40003f46270 */
[----:B------:R-:W-:Y:S01]  /*2590*/  ISETP.GE.AND P1, PT, R229, c[0x0][0x220], PT ;  /* 0x00008800e5007a0c */ /* 0x000fe20003f26270 */
[----:B------:R-:W-:Y:S01]  /*25a0*/  IMAD.X R4, RZ, RZ, R4, P0 ;  /* 0x000000ffff047224 */ /* 0x000fe200000e0604 */
[----:B------:R-:W-:-:S03]  /*25b0*/  ISETP.GE.AND P0, PT, R228, c[0x0][0x220], PT ;  /* 0x00008800e4007a0c */ /* 0x000fc60003f06270 */
[----:B------:R-:W-:Y:S02]  /*25c0*/  IMAD R7, R4, c[0x0][0x3a8], RZ ;  /* 0x0000ea0004077a24 */ /* 0x000fe400078e02ff */
[----:B------:R-:W-:Y:S02]  /*25d0*/  IMAD.MOV.U32 R4, RZ, RZ, R8 ;  /* 0x000000ffff047224 */ /* 0x000fe400078e0008 */
[C---:B------:R-:W-:Y:S02]  /*25e0*/  IMAD R7, R6.reuse, c[0x0][0x3ac], R7 ;  /* 0x0000eb0006077a24 */ /* 0x040fe400078e0207 */
[----:B------:R-:W-:-:S04]  /*25f0*/  IMAD.WIDE.U32 R4, R6, c[0x0][0x3a8], R4 ;  /* 0x0000ea0006047a25 */ /* 0x000fc800078e0004 */
[----:B------:R-:W-:Y:S01]  /*2600*/  IMAD.IADD R7, R5, 0x1, R7 ;  /* 0x0000000105077824 */ /* 0x000fe200078e0207 */
        /* <DEDUP_REMOVED lines=9> */
.L_x_205:
[----:B------:R-:W-:Y:S01]  /*26a0*/  PLOP3.LUT P0, PT, PT, PT, UP6, 0x80, 0x0 ;  /* 0x000000000000781c */ /* 0x000fe20003f0f068 */
[----:B------:R-:W-:Y:S01]  /*26b0*/  UIMAD UR11, UR6, -0x40, UR25 ;  /* 0xffffffc0060b78a4 */ /* 0x000fe2000f8e0219 */
        /* <DEDUP_REMOVED lines=8> */
[----:B------:R-:W-:Y:S01]  /*2740*/  IMAD R6, R5, c[0x0][0x370], RZ ;  /* 0x0000dc0005067a24 */ /* 0x000fe200078e02ff */
[----:B------:R-:W-:Y:S01]  /*2750*/  ISETP.GE.AND P4, PT, R232, c[0x0][0x220], PT ;  /* 0x00008800e8007a0c */ /* 0x000fe20003f86270 */
[----:B------:R-:W-:Y:S01]  /*2760*/  IMAD.U32 R22, RZ, RZ, UR16 ;  /* 0x00000010ff167e24 */ /* 0x000fe2000f8e00ff */
[----:B------:R-:W-:Y:S01]  /*2770*/  ISETP.GE.AND P3, PT, R229, c[0x0][0x220], PT ;  /* 0x00008800e5007a0c */ /* 0x000fe20003f66270 */
[----:B------:R-:W-:Y:S01]  /*2780*/  IMAD.U32 R23, RZ, RZ, UR17 ;  /* 0x00000011ff177e24 */ /* 0x000fe2000f8e00ff */
[----:B------:R-:W-:Y:S01]  /*2790*/  ISETP.GE.AND P2, PT, R228, c[0x0][0x220], PT ;  /* 0x00008800e4007a0c */ /* 0x000fe20003f46270 */
[----:B------:R-:W-:Y:S01]  /*27a0*/  IMAD R5, R15, c[0x0][0x374], R6 ;  /* 0x0000dd000f057a24 */ /* 0x000fe200078e0206 */
[----:B------:R-:W-:Y:S01]  /*27b0*/  ISETP.GE.AND P1, PT, R227, c[0x0][0x220], PT ;  /* 0x00008800e3007a0c */ /* 0x000fe20003f26270 */
[----:B------:R-:W-:-:S04]  /*27c0*/  IMAD.WIDE.U32 R6, R15, c[0x0][0x370], R22 ;  /* 0x0000dc000f067a25 */ /* 0x000fc800078e0016 */
[----:B------:R-:W-:Y:S01]  /*27d0*/  IMAD.MOV.U32 R22, RZ, RZ, R6 ;  /* 0x000000ffff167224 */ /* 0x000fe200078e0006 */
[----:B------:R-:W-:Y:S01]  /*27e0*/  IADD3 R23, R7, R5, RZ ;  /* 0x0000000507177210 */ /* 0x000fe20007ffe0ff */
[----:B------:R-:W-:Y:S01]  /*27f0*/  IMAD.U32 R5, RZ, RZ, UR34 ;  /* 0x00000022ff057e24 */ /* 0x000fe2000f8e00ff */
[----:B------:R-:W-:Y:S01]  /*2800*/  MOV R7, 0x2 ;  /* 0x0000000200077802 */ /* 0x000fe20000000f00 */
[----:B------:R2:W-:Y:S02]  /*2810*/  @P4 STS.128 [R226+0x8000], RZ ;  /* 0x008000ffe2004388 */ /* 0x0005e40000000c00 */
[----:B------:R-:W-:Y:S02]  /*2820*/  IMAD.WIDE.U32 R22, R5, c[0x0][0x378], R22 ;  /* 0x0000de0005167a25 */ /* 0x000fe400078e0016 */
[----:B------:R-:W-:Y:S01]  /*2830*/  @!PT LDS RZ, [RZ] ;  /* 0x00000000fffff984 */ /* 0x000fe20000000800 */
[----:B------:R-:W-:Y:S01]  /*2840*/  @!PT LDS RZ, [RZ] ;  /* 0x00000000fffff984 */ /* 0x000fe20000000800 */
[----:B------:R-:W-:Y:S01]  /*2850*/  @!PT LDS RZ, [RZ] ;  /* 0x00000000fffff984 */ /* 0x000fe20000000800 */
[----:B------:R2:W-:Y:S02]  /*2860*/  @!P4 LDGSTS.E.BYPASS.LTC128B.128 [R226+0x8000], [R246.64] ;  /* 0x08000000f6e2cfae */ /* 0x0005e4000b901d44 */
[----:B------:R-:W-:Y:S01]  /*2870*/  IMAD.WIDE R6, R232, R7, c[0x0][0x330] ;  /* 0x0000cc00e8067625 */ /* 0x000fe200078e0207 */
[----:B------:R-:W-:Y:S01]  /*2880*/  IADD3 R5, R23, UR12, RZ ;  /* 0x0000000c17057c10 */ /* 0x000fe2000fffe0ff */
[----:B------:R2:W-:Y:S03]  /*2890*/  @P3 STS.128 [R226+0xa000], RZ ;  /* 0x00a000ffe2003388 */ /* 0x0005e60000000c00 */
[----:B------:R-:W-:-:S04]  /*28a0*/  LEA R6, P0, R22, R6, 0x1 ;  /* 0x0000000616067211 */ /* 0x000fc800078008ff */
[----:B------:R-:W-:-:S05]  /*28b0*/  LEA.HI.X R7, R22, R7, R5, 0x1, P0 ;  /* 0x0000000716077211 */ /* 0x000fca00000f0c05 */
        /* <DEDUP_REMOVED lines=15> */
.L_x_216:
[----:B------:R-:W-:Y:S05]  /*29b0*/  BSYNC B0 ;  /* 0x0000000000007941 */ /* 0x000fea0003800000 */
.L_x_215:
[----:B--23--:R-:W-:Y:S01]  /*29c0*/  IADD3 R6, R230, 0x20, RZ ;  /* 0x00000020e6067810 */ /* 0x00cfe20007ffe0ff */
        /* <DEDUP_REMOVED lines=8> */
[----:B------:R-:W-:Y:S01]  /*2a50*/  ISETP.GE.AND P4, PT, R232, c[0x0][0x220], PT ;  /* 0x00008800e8007a0c */ /* 0x000fe20003f86270 */
[----:B------:R-:W-:Y:S01]  /*2a60*/  IMAD.WIDE.U32 R22, R5, c[0x0][0x370], RZ ;  /* 0x0000dc0005167a25 */ /* 0x000fe200078e00ff */
[----:B------:R-:W-:-:S02]  /*2a70*/  ISETP.GE.AND P3, PT, R229, c[0x0][0x220], PT ;  /* 0x00008800e5007a0c */ /* 0x000fc40003f66270 */
[----:B------:R-:W-:Y:S02]  /*2a80*/  ISETP.GE.AND P2, PT, R228, c[0x0][0x220], PT ;  /* 0x00008800e4007a0c */ /* 0x000fe40003f46270 */
[----:B------:R-:W-:Y:S01]  /*2a90*/  IADD3 R7, P1, R16, R22, RZ ;  /* 0x0000001610077210 */ /* 0x000fe20007f3e0ff */
[----:B------:R-:W-:-:S05]  /*2aa0*/  IMAD R16, R5, c[0x0][0x374], RZ ;  /* 0x0000dd0005107a24 */ /* 0x000fca00078e02ff */
[----:B------:R-:W-:Y:S01]  /*2ab0*/  IADD3.X R16, R9, R23, R16, P1, !PT ;  /* 0x0000001709107210 */ /* 0x000fe20000ffe410 */
[----:B------:R-:W-:Y:S01]  /*2ac0*/  @!P4 IMAD.MOV.U32 R17, RZ, RZ, c[0x0][0x370] ;  /* 0x0000dc00ff11c624 */ /* 0x000fe200078e00ff */
[----:B------:R3:W-:Y:S01]  /*2ad0*/  @P4 STS.128 [R226+0x9000], RZ ;  /* 0x009000ffe2004388 */ /* 0x0007e20000000c00 */
[----:B------:R-:W-:Y:S02]  /*2ae0*/  @!P4 IMAD.MOV.U32 R14, RZ, RZ, c[0x0][0x374] ;  /* 0x0000dd00ff0ec624 */ /* 0x000fe400078e00ff */
[----:B------:R-:W-:Y:S02]  /*2af0*/  @!P2 LEA R24, P1, R7, c[0x0][0x330], 0x1 ;  /* 0x0000cc000718aa11 */ /* 0x000fe400078208ff */
[----:B------:R-:W-:Y:S02]  /*2b00*/  @!P4 LEA R22, P0, R17, R246, 0x6 ;  /* 0x000000f61116c211 */ /* 0x000fe400078030ff */
[----:B------:R-:W-:Y:S02]  /*2b10*/  @!P2 LEA.HI.X R25, R7, c[0x0][0x334], R16, 0x1, P1 ;  /* 0x0000cd000719aa11 */ /* 0x000fe400008f0c10 */
[----:B------:R-:W-:-:S02]  /*2b20*/  @!P4 LEA.HI.X R23, R17, R247, R14, 0x6, P0 ;  /* 0x000000f71117c211 */ /* 0x000fc400000f340e */
[----:B------:R-:W-:-:S03]  /*2b30*/  @!P3 LEA R26, P0, R7, c[0x0][0x330], 0x1 ;  /* 0x0000cc00071aba11 */ /* 0x000fc600078008ff */
[----:B------:R-:W-:Y:S01]  /*2b40*/  @!PT LDS RZ, [RZ] ;  /* 0x00000000fffff984 */ /* 0x000fe20000000800 */
[----:B------:R-:W-:Y:S01]  /*2b50*/  @!PT LDS RZ, [RZ] ;  /* 0x00000000fffff984 */ /* 0x000fe20000000800 */
[----:B------:R-:W-:Y:S01]  /*2b60*/  @!PT LDS RZ, [RZ] ;  /* 0x00000000fffff984 */ /* 0x000fe20000000800 */
[----:B------:R3:W-:Y:S01]  /*2b70*/  @!P4 LDGSTS.E.BYPASS.LTC128B.128 [R226+0x9000], [R22.64] ;  /* 0x0900000016e2cfae */ /* 0x0007e2000b901d44 */
[----:B------:R-:W-:Y:S02]  /*2b80*/  @!P3 LEA.HI.X R27, R7, c[0x0][0x334], R16, 0x1, P0 ;  /* 0x0000cd00071bba11 */ /* 0x000fe400000f0c10 */
[----:B------:R-:W-:Y:S01]  /*2b90*/  ISETP.GE.AND P0, PT, R227, c[0x0][0x220], PT ;  /* 0x00008800e3007a0c */ /* 0x000fe20003f06270 */
        /* <DEDUP_REMOVED lines=12> */
[----:B---3--:R-:W-:-:S04]  /*2c60*/  LEA R22, P0, R7, c[0x0][0x330], 0x1 ;  /* 0x0000cc0007167a11 */ /* 0x008fc800078008ff */
[----:B------:R-:W-:-:S05]  /*2c70*/  LEA.HI.X R23, R7, c[0x0][0x334], R16, 0x1, P0 ;  /* 0x0000cd0007177a11 */ /* 0x000fca00000f0c10 */
[----:B------:R-:W-:Y:S01]  /*2c80*/  @!PT LDS RZ, [RZ] ;  /* 0x00000000fffff984 */ /* 0x000fe20000000800 */
[----:B------:R-:W-:Y:S01]  /*2c90*/  @!PT LDS RZ, [RZ] ;  /* 0x00000000fffff984 */ /* 0x000fe20000000800 */
[----:B------:R-:W-:Y:S01]  /*2ca0*/  @!PT LDS RZ, [RZ] ;  /* 0x00000000fffff984 */ /* 0x000fe20000000800 */
[----:B------:R3:W-:Y:S04]  /*2cb0*/  LDGSTS.E.BYPASS.LTC128B.128 [R226+0xf000], [R22.64+0x180] ;  /* 0x0f00018016e27fae */ /* 0x0007e8000b901d44 */
.L_x_218:
[----:B------:R-:W-:Y:S05]  /*2cc0*/  BSYNC B0 ;  /* 0x0000000000007941 */ /* 0x000fea0003800000 */
.L_x_217:
[----:B------:R4:W-:Y:S01]  /*2cd0*/  @P6 STS.128 [R226], RZ ;  /* 0x000000ffe2006388 */ /* 0x0009e20000000c00 */
[----:B------:R-:W-:Y:S03]  /*2ce0*/  BSSY B0, `(.L_x_219) ;  /* 0x0000029000007945 */ /* 0x000fe60003800000 */
[----:B------:R4:W-:Y:S04]  /*2cf0*/  @P6 STS.128 [R226+0x2000], RZ ;  /* 0x002000ffe2006388 */ /* 0x0009e80000000c00 */
[----:B------:R4:W-:Y:S04]  /*2d00*/  @P6 STS.128 [R226+0x4000], RZ ;  /* 0x004000ffe2006388 */ /* 0x0009e80000000c00 */
[----:B------:R4:W-:Y:S01]  /*2d10*/  @P6 STS.128 [R226+0x6000], RZ ;  /* 0x006000ffe2006388 */ /* 0x0009e20000000c00 */
[----:B------:R-:W-:Y:S05]  /*2d20*/  @P6 BRA `(.L_x_220) ;  /* 0x0000024000006947 */ /* 0x000fea0003800000 */
[----:B------:R-:W-:Y:S01]  /*2d30*/  IMAD.U32 R16, RZ, RZ, UR31 ;  /* 0x0000001fff107e24 */ /* 0x000fe2000f8e00ff */
[----:B------:R-:W-:Y:S01]  /*2d40*/  MOV R9, 0x2 ;  /* 0x0000000200097802 */ /* 0x000fe20000000f00 */
[----:B------:R-:W-:Y:S01]  /*2d50*/  IMAD.U32 R17, RZ, RZ, UR29 ;  /* 0x0000001dff117e24 */ /* 0x000fe2000f8e00ff */
[----:B------:R-:W-:Y:S01]  /*2d60*/  ISETP.GE.AND P3, PT, R232, c[0x0][0x220], PT ;  /* 0x00008800e8007a0c */ /* 0x000fe20003f66270 */
[----:B------:R-:W-:Y:S01]  /*2d70*/  IMAD.U32 R7, RZ, RZ, UR34 ;  /* 0x00000022ff077e24 */ /* 0x000fe2000f8e00ff */
[----:B------:R-:W-:Y:S01]  /*2d80*/  ISETP.GE.AND P2, PT, R229, c[0x0][0x220], PT ;  /* 0x00008800e5007a0c */ /* 0x000fe20003f46270 */
[----:B------:R-:W-:Y:S01]  /*2d90*/  IMAD.WIDE.U32 R14, R15, c[0x0][0x190], R16 ;  /* 0x000064000f0e7a25 */ /* 0x000fe200078e0010 */
[----:B------:R-:W-:-:S02]  /*2da0*/  ISETP.GE.AND P1, PT, R228, c[0x0][0x220], PT ;  /* 0x00008800e4007a0c */ /* 0x000fc40003f26270 */
[----:B------:R-:W-:Y:S01]  /*2db0*/  ISETP.GE.AND P0, PT, R227, c[0x0][0x220], PT ;  /* 0x00008800e3007a0c */ /* 0x000fe20003f06270 */
[----:B------:R-:W-:Y:S01]  /*2dc0*/  IMAD.WIDE R16, R232, R9, c[0x0][0x160] ;  /* 0x00005800e8107625 */ /* 0x000fe200078e0209 */
[----:B------:R-:W-:-:S05]  /*2dd0*/  IADD3 R15, R18, R15, RZ ;  /* 0x0000000f120f7210 */ /* 0x000fca0007ffe0ff */
[----:B------:R-:W-:Y:S01]  /*2de0*/  IMAD.WIDE.U32 R14, R7, c[0x0][0x1a8], R14 ;  /* 0x00006a00070e7a25 */ /* 0x000fe200078e000e */
[----:B------:R1:W-:Y:S04]  /*2df0*/  @P3 STS.128 [R226], RZ ;  /* 0x000000ffe2003388 */ /* 0x0003e80000000c00 */
[----:B------:R-:W-:Y:S01]  /*2e00*/  IADD3 R7, R15, UR14, RZ ;  /* 0x0000000e0f077c10 */ /* 0x000fe2000fffe0ff */
[----:B------:R-:W-:Y:S01]  /*2e10*/  @!PT LDS RZ, [RZ] ;  /* 0x00000000fffff984 */ /* 0x000fe20000000800 */
[----:B------:R-:W-:Y:S01]  /*2e20*/  @!PT LDS RZ, [RZ] ;  /* 0x00000000fffff984 */ /* 0x000fe20000000800 */
[----:B------:R-:W-:Y:S01]  /*2e30*/  @!PT LDS RZ, [RZ] ;  /* 0x00000000fffff984 */ /* 0x000fe20000000800 */
[----:B------:R1:W-:Y:S01]  /*2e40*/  @!P3 LDGSTS.E.BYPASS.LTC128B.128 [R226], [R244.64] ;  /* 0x00000000f4e2bfae */ /* 0x0003e2000b901d44 */
[----:B------:R-:W-:-:S03]  /*2e50*/  LEA R16, P4, R14, R16, 0x1 ;  /* 0x000000100e107211 */ /* 0x000fc600078808ff */
[----:B------:R1:W-:Y:S01]  /*2e60*/  @P2 STS.128 [R226+0x2000], RZ ;  /* 0x002000ffe2002388 */ /* 0x0003e20000000c00 */
        /* <DEDUP_REMOVED lines=16> */
.L_x_220:
[----:B------:R-:W-:Y:S05]  /*2f70*/  BSYNC B0 ;  /* 0x0000000000007941 */ /* 0x000fea0003800000 */
.L_x_219:
[----:B------:R1:W-:Y:S01]  /*2f80*/  @P5 STS.128 [R226+0x1000], RZ ;  /* 0x001000ffe2005388 */ /* 0x0003e20000000c00 */
[----:B------:R-:W-:Y:S03]  /*2f90*/  BSSY B0, `(.L_x_221) ;  /* 0x000002c000007945 */ /* 0x000fe60003800000 */
[----:B------:R1:W-:Y:S04]  /*2fa0*/  @P5 STS.128 [R226+0x3000], RZ ;  /* 0x003000ffe2005388 */ /* 0x0003e80000000c00 */
[----:B------:R1:W-:Y:S04]  /*2fb0*/  @P5 STS.128 [R226+0x5000], RZ ;  /* 0x005000ffe2005388 */ /* 0x0003e80000000c00 */
[----:B------:R1:W-:Y:S01]  /*2fc0*/  @P5 STS.128 [R226+0x7000], RZ ;  /* 0x007000ffe2005388 */ /* 0x0003e20000000c00 */
[----:B------:R-:W-:Y:S05]  /*2fd0*/  @P5 BRA `(.L_x_222) ;  /* 0x0000027000005947 */ /* 0x000fea0003800000 */
[----:B------:R-:W-:Y:S01]  /*2fe0*/  ISETP.GE.AND P4, PT, R232, c[0x0][0x220], PT ;  /* 0x00008800e8007a0c */ /* 0x000fe20003f86270 */
[----:B-1----:R-:W-:Y:S01]  /*2ff0*/  IMAD.WIDE.U32 R16, R5, c[0x0][0x190], RZ ;  /* 0x0000640005107a25 */ /* 0x002fe200078e00ff */
[----:B------:R-:W-:-:S02]  /*3000*/  ISETP.GE.AND P3, PT, R229, c[0x0][0x220], PT ;  /* 0x00008800e5007a0c */ /* 0x000fc40003f66270 */
[----:B------:R-:W-:Y:S02]  /*3010*/  ISETP.GE.AND P2, PT, R228, c[0x0][0x220], PT ;  /* 0x00008800e4007a0c */ /* 0x000fe40003f46270 */
[----:B------:R-:W-:Y:S01]  /*3020*/  IADD3 R20, P1, R20, R16, RZ ;  /* 0x0000001014147210 */ /* 0x000fe20007f3e0ff */
[----:B------:R-:W-:-:S05]  /*3030*/  IMAD R16, R5, c[0x0][0x194], RZ ;  /* 0x0000650005107a24 */ /* 0x000fca00078e02ff */
[----:B------:R-:W-:Y:S01]  /*3040*/  IADD3.X R13, R13, R17, R16, P1, !PT ;  /* 0x000000110d0d7210 */ /* 0x000fe20000ffe410 */
[----:B------:R-:W-:Y:S01]  /*3050*/  @!P4 IMAD.MOV.U32 R7, RZ, RZ, c[0x0][0x190] ;  /* 0x00006400ff07c624 */ /* 0x000fe200078e00ff */
[----:B------:R1:W-:Y:S01]  /*3060*/  @P4 STS.128 [R226+0x1000], RZ ;  /* 0x001000ffe2004388 */ /* 0x0003e20000000c00 */
[----:B------:R-:W-:Y:S01]  /*3070*/  @!P4 IMAD.MOV.U32 R14, RZ, RZ, c[0x0][0x194] ;  /* 0x00006500ff0ec624 */ /* 0x000fe200078e00ff */
[C---:B------:R-:W-:Y:S02]  /*3080*/  @!P3 LEA R16, P5, R20.reuse, c[0x0][0x160], 0x1 ;  /* 0x000058001410ba11 */ /* 0x040fe400078a08ff */
[C---:B------:R-:W-:Y:S02]  /*3090*/  @!P4 LEA R18, P0, R7.reuse, R244, 0x6 ;  /* 0x000000f40712c211 */ /* 0x040fe400078030ff */
[----:B------:R-:W-:Y:S02]  /*30a0*/  @!P3 LEA.HI.X R17, R20, c[0x0][0x164], R13, 0x1, P5 ;  /* 0x000059001411ba11 */ /* 0x000fe400028f0c0d */
[----:B------:R-:W-:-:S02]  /*30b0*/  @!P4 LEA.HI.X R19, R7, R245, R14, 0x6, P0 ;  /* 0x000000f50713c211 */ /* 0x000fc400000f340e */
[----:B------:R-:W-:Y:S02]  /*30c0*/  ISETP.GE.AND P0, PT, R227, c[0x0][0x220], PT ;  /* 0x00008800e3007a0c */ /* 0x000fe40003f06270 */
[C---:B------:R-:W-:Y:S01]  /*30d0*/  @!P2 LEA R14, P1, R20.reuse, c[0x0][0x160], 0x1 ;  /* 0x00005800140eaa11 */ /* 0x040fe200078208ff */
[----:B------:R-:W-:Y:S01]  /*30e0*/  @!PT LDS RZ, [RZ] ;  /* 0x00000000fffff984 */ /* 0x000fe20000000800 */
[----:B------:R-:W-:Y:S01]  /*30f0*/  @!PT LDS RZ, [RZ] ;  /* 0x00000000fffff984 */ /* 0x000fe20000000800 */
[----:B------:R-:W-:Y:S01]  /*3100*/  @!PT LDS RZ, [RZ] ;  /* 0x00000000fffff984 */ /* 0x000fe20000000800 */
[----:B------:R1:W-:Y:S03]  /*3110*/  @!P4 LDGSTS.E.BYPASS.LTC128B.128 [R226+0x1000], [R18.64] ;  /* 0x0100000012e2cfae */ /* 0x0003e6000b901d44 */
[----:B------:R-:W-:Y:S01]  /*3120*/  @!P2 LEA.HI.X R15, R20, c[0x0][0x164], R13, 0x1, P1 ;  /* 0x00005900140faa11 */ /* 0x000fe200008f0c0d */
        /* <DEDUP_REMOVED lines=18> */
.L_x_222:
[----:B------:R-:W-:Y:S05]  /*3250*/  BSYNC B0 ;  /* 0x0000000000007941 */ /* 0x000fea0003800000 */
.L_x_221:
[----:B------:R-:W-:Y:S01]  /*3260*/  UIADD3 UR12, -UR23, UR15, URZ ;  /* 0x0000000f170c7290 */ /* 0x000fe2000fffe13f */
[C---:B------:R-:W-:Y:S01]  /*3270*/  IADD3 R5, R225.reuse, 0x8, RZ ;  /* 0x00000008e1057810 */ /* 0x040fe20007ffe0ff */
[C---:B-1----:R-:W-:Y:S01]  /*3280*/  IMAD.SHL.U32 R16, R225.reuse, 0x4, RZ ;  /* 0x00000004e1107824 */ /* 0x042fe200078e00ff */
[----:B------:R-:W-:Y:S01]  /*3290*/  SHF.R.S32.HI R240, RZ, 0x1f, R225 ;  /* 0x0000001ffff07819 */ /* 0x000fe200000114e1 */
[----:B------:R-:W-:Y:S01]  /*32a0*/  ULDC.64 UR16, c[0x0][0x198] ;  /* 0x0000660000107ab9 */ /* 0x000fe20000000a00 */
[----:B------:R-:W-:Y:S01]  /*32b0*/  ISETP.GE.AND P2, PT, R225, UR11, PT ;  /* 0x0000000be1007c0c */ /* 0x000fe2000bf46270 */
[----:B------:R-:W-:Y:S01]  /*32c0*/  IMAD.MOV.U32 R248, RZ, RZ, 0x7f800000 ;  /* 0x7f800000fff87424 */ /* 0x000fe200078e00ff */
[----:B------:R-:W-:Y:S01]  /*32d0*/  ISETP.GE.AND P5, PT, R230, UR12, PT ;  /* 0x0000000ce6007c0c */ /* 0x000fe2000bfa6270 */
[----:B------:R-:W-:Y:S01]  /*32e0*/  IMAD.MOV.U32 R249, RZ, RZ, 0x7f800000 ;  /* 0x7f800000fff97424 */ /* 0x000fe200078e00ff */
[----:B------:R-:W-:Y:S01]  /*32f0*/  ISETP.GE.AND P1, PT, R5, UR11, PT ;  /* 0x0000000b05007c0c */ /* 0x000fe2000bf26270 */
[----:B------:R-:W-:Y:S01]  /*3300*/  USHF.R.S32.HI UR11, URZ, 0x1f, UR23 ;  /* 0x0000001f3f0b7899 */ /* 0x000fe20008011417 */
[----:B------:R-:W-:-:S02]  /*3310*/  IADD3 R16, P0, R16, UR8, RZ ;  /* 0x0000000810107c10 */ /* 0x000fc4000ff1e0ff */
[----:B------:R-:W-:Y:S01]  /*3320*/  SHF.L.U64.HI R5, R225, 0x2, R240 ;  /* 0x00000002e1057819 */ /* 0x000fe200000102f0 */
[----:B------:R-:W-:-:S03]  /*3330*/  UIMAD UR14, UR11, UR16, URZ ;  /* 0x000000100b0e72a4 */ /* 0x000fc6000f8e023f */
[----:B------:R-:W-:Y:S01]  /*3340*/  IADD3.X R17, R5, UR7, RZ, P0, !PT ;  /* 0x0000000705117c10 */ /* 0x000fe200087fe4ff */
[----:B------:R-:W-:Y:S01]  /*3350*/  IMAD.U32 R5, RZ, RZ, UR23 ;  /* 0x00000017ff057e24 */ /* 0x000fe2000f8e00ff */
[----:B------:R-:W-:Y:S01]  /*3360*/  UIMAD UR14, UR23, UR17, UR14 ;  /* 0x00000011170e72a4 */ /* 0x000fe2000f8e020e */
[----:B------:R1:W-:Y:S02]  /*3370*/  @P5 STS.128 [R226+0x10000], RZ ;  /* 0x010000ffe2005388 */ /* 0x0003e40000000c00 */
[----:B------:R-:W-:Y:S02]  /*3380*/  IMAD.WIDE.U32 R14, R5, c[0x0][0x198], R232 ;  /* 0x00006600050e7a25 */ /* 0x000fe400078e00e8 */
[----:B------:R1:W-:Y:S04]  /*3390*/  @P5 STS.128 [R226+0x12000], RZ ;  /* 0x012000ffe2005388 */ /* 0x0003e80000000c00 */
[----:B------:R1:W-:Y:S04]  /*33a0*/  @P5 STS.128 [R226+0x14000], RZ ;  /* 0x014000ffe2005388 */ /* 0x0003e80000000c00 */
[----:B------:R1:W-:Y:S01]  /*33b0*/  @P5 STS.128 [R226+0x16000], RZ ;  /* 0x016000ffe2005388 */ /* 0x0003e20000000c00 */
[----:B------:R-:W-:-:S03]  /*33c0*/  IMAD.U32 R7, RZ, RZ, UR14 ;  /* 0x0000000eff077e24 */ /* 0x000fc6000f8e00ff */
[----:B------:R2:W5:Y:S04]  /*33d0*/  @!P2 LDG.E R248, [R16.64] ;  /* 0x0000000410f8a981 */ /* 0x000568000c1e1900 */
[----:B------:R2:W5:Y:S01]  /*33e0*/  @!P1 LDG.E R249, [R16.64+0x20] ;  /* 0x0000200410f99981 */ /* 0x000562000c1e1900 */
[----:B------:R-:W-:Y:S01]  /*33f0*/  BSSY B0, `(.L_x_223) ;  /* 0x0000036000007945 */ /* 0x000fe20003800000 */
[----:B--2---:R-:W-:-:S04]  /*3400*/  IADD3 R16, P0, R14, UR24, RZ ;  /* 0x000000180e107c10 */ /* 0x004fc8000ff1e0ff */
[----:B------:R-:W-:Y:S01]  /*3410*/  IADD3.X R17, R15, UR27, R7, P0, !PT ;  /* 0x0000001b0f117c10 */ /* 0x000fe200087fe407 */
[----:B------:R-:W-:-:S04]  /*3420*/  IMAD R7, R8, c[0x0][0x1b0], RZ ;  /* 0x00006c0008077a24 */ /* 0x000fc800078e02ff */
[C---:B------:R-:W-:Y:S02]  /*3430*/  IMAD R14, R10.reuse, c[0x0][0x1b4], R7 ;  /* 0x00006d000a0e7a24 */ /* 0x040fe400078e0207 */
[----:B------:R-:W-:-:S04]  /*3440*/  IMAD.WIDE.U32 R16, R10, c[0x0][0x1b0], R16 ;  /* 0x00006c000a107a25 */ /* 0x000fc800078e0010 */
[----:B------:R-:W-:Y:S01]  /*3450*/  IMAD.IADD R9, R17, 0x1, R14 ;  /* 0x0000000111097824 */ /* 0x000fe200078e020e */
[----:B------:R-:W-:Y:S05]  /*3460*/  @P5 BRA `(.L_x_224) ;  /* 0x000002e000005947 */ /* 0x000fea0003800000 */
[----:B-1----:R-:W-:Y:S01]  /*3470*/  ISETP.GE.AND P3, PT, R232, c[0x0][0x220], PT ;  /* 0x00008800e8007a0c */ /* 0x002fe20003f66270 */
[----:B------:R-:W-:Y:S01]  /*3480*/  IMAD R7, R11, c[0x0][0x198], RZ ;  /* 0x000066000b077a24 */ /* 0x000fe200078e02ff */
[----:B------:R-:W-:Y:S02]  /*3490*/  MOV R18, UR24 ;  /* 0x0000001800127c02 */ /* 0x000fe40008000f00 */
[----:B------:R-:W-:Y:S01]  /*34a0*/  MOV R19, UR27 ;  /* 0x0000001b00137c02 */ /* 0x000fe20008000f00 */
[C---:B------:R-:W-:Y:S01]  /*34b0*/  IMAD R20, R12.reuse, c[0x0][0x19c], R7 ;  /* 0x000067000c147a24 */ /* 0x040fe200078e0207 */
[----:B------:R-:W-:Y:S02]  /*34c0*/  MOV R7, 0x2 ;  /* 0x0000000200077802 */ /* 0x000fe40000000f00 */
[----:B------:R-:W-:Y:S01]  /*34d0*/  ISETP.GE.AND P2, PT, R229, c[0x0][0x220], PT ;  /* 0x00008800e5007a0c */ /* 0x000fe20003f46270 */
[----:B------:R-:W-:Y:S01]  /*34e0*/  IMAD.WIDE.U32 R18, R12, c[0x0][0x198], R18 ;  /* 0x000066000c127a25 */ /* 0x000fe200078e0012 */
[----:B------:R-:W-:-:S02]  /*34f0*/  ISETP.GE.AND P1, PT, R228, c[0x0][0x220], PT ;  /* 0x00008800e4007a0c */ /* 0x000fc40003f26270 */
[----:B------:R-:W-:Y:S01]  /*3500*/  ISETP.GE.AND P0, PT, R227, c[0x0][0x220], PT ;  /* 0x00008800e3007a0c */ /* 0x000fe20003f06270 */
[----:B------:R-:W-:Y:S01]  /*3510*/  IMAD.IADD R21, R19, 0x1, R20 ;  /* 0x0000000113157824 */ /* 0x000fe200078e0214 */
[----:B------:R1:W-:Y:S01]  /*3520*/  @P3 STS.128 [R226+0x10000], RZ ;  /* 0x010000ffe2003388 */ /* 0x0003e20000000c00 */
[----:B------:R-:W-:Y:S01]  /*3530*/  IMAD.MOV.U32 R20, RZ, RZ, R18 ;  /* 0x000000ffff147224 */ /* 0x000fe200078e0012 */
[----:B------:R-:W-:Y:S01]  /*3540*/  @!P3 MOV R18, R16 ;  /* 0x000000100012b202 */ /* 0x000fe20000000f00 */
[----:B------:R-:W-:Y:S02]  /*3550*/  @!P3 IMAD R13, R4, c[0x0][0x198], RZ ;  /* 0x00006600040dba24 */ /* 0x000fe400078e02ff */
[----:B------:R-:W-:Y:S02]  /*3560*/  @!P3 IMAD.MOV.U32 R19, RZ, RZ, R9 ;  /* 0x000000ffff13b224 */ /* 0x000fe400078e0009 */
[C---:B------:R-:W-:Y:S02]  /*3570*/  @!P3 IMAD R13, R230.reuse, c[0x0][0x19c], R13 ;  /* 0x00006700e60dba24 */ /* 0x040fe400078e020d */
[----:B------:R-:W-:-:S04]  /*3580*/  @!P3 IMAD.WIDE.U32 R18, R230, c[0x0][0x198], R18 ;  /* 0x00006600e612ba25 */ /* 0x000fc800078e0012 */
[----:B------:R-:W-:Y:S01]  /*3590*/  IMAD.WIDE.U32 R20, R10, c[0x0][0x1b0], R20 ;  /* 0x00006c000a147a25 */ /* 0x000fe200078e0014 */
[----:B------:R-:W-:Y:S02]  /*35a0*/  @!P3 IADD3 R13, R19, R13, RZ ;  /* 0x0000000d130db210 */ /* 0x000fe40007ffe0ff */
[----:B---3--:R-:W-:Y:S01]  /*35b0*/  @!P3 LEA R24, P6, R18, c[0x0][0x168], 0x1 ;  /* 0x00005a001218ba11 */ /* 0x008fe200078c08ff */
[----:B------:R-:W-:-:S03]  /*35c0*/  IMAD.WIDE R22, R232, R7, c[0x0][0x168] ;  /* 0x00005a00e8167625 */ /* 0x000fc600078e0207 */
[----:B------:R-:W-:Y:S01]  /*35d0*/  @!P3 LEA.HI.X R25, R18, c[0x0][0x16c], R13, 0x1, P6 ;  /* 0x00005b001219ba11 */ /* 0x000fe200030f0c0d */
[----:B------:R-:W-:Y:S01]  /*35e0*/  IMAD.IADD R7, R14, 0x1, R21 ;  /* 0x000000010e077824 */ /* 0x000fe200078e0215 */
[----:B------:R-:W-:-:S03]  /*35f0*/  LEA R22, P4, R20, R22, 0x1 ;  /* 0x0000001614167211 */ /* 0x000fc600078808ff */
[----:B------:R-:W-:Y:S01]  /*3600*/  @!PT LDS RZ, [RZ] ;  /* 0x00000000fffff984 */ /* 0x000fe20000000800 */
[----:B------:R-:W-:Y:S01]  /*3610*/  @!PT LDS RZ, [RZ] ;  /* 0x00000000fffff984 */ /* 0x000fe20000000800 */
[----:B------:R-:W-:Y:S01]  /*3620*/  @!PT LDS RZ, [RZ] ;  /* 0x00000000fffff984 */ /* 0x000fe20000000800 */
[----:B------:R1:W-:Y:S01]  /*3630*/  @!P3 LDGSTS.E.BYPASS.LTC128B.128 [R226+0x10000], [R24.64] ;  /* 0x1000000018e2bfae */ /* 0x0003e2000b901d44 */
[----:B------:R-:W-:-:S03]  /*3640*/  LEA.HI.X R23, R20, R23, R7, 0x1, P4 ;  /* 0x0000001714177211 */ /* 0x000fc600020f0c07 */
        /* <DEDUP_REMOVED lines=16> */
.L_x_224:
[----:B-1----:R-:W-:Y:S05]  /*3750*/  BSYNC B0 ;  /* 0x0000000000007941 */ /* 0x002fea0003800000 */
.L_x_223:
[----:B------:R-:W-:Y:S01]  /*3760*/  ISETP.GE.AND P4, PT, R6, UR12, PT ;  /* 0x0000000c06007c0c */ /* 0x000fe2000bf86270 */
[----:B------:R-:W-:-:S12]  /*3770*/  BSSY B0, `(.L_x_225) ;  /* 0x0000036000007945 */ /* 0x000fd80003800000 */
[----:B------:R1:W-:Y:S04]  /*3780*/  @P4 STS.128 [R226+0x11000], RZ ;  /* 0x011000ffe2004388 */ /* 0x0003e80000000c00 */
[----:B------:R1:W-:Y:S04]  /*3790*/  @P4 STS.128 [R226+0x13000], RZ ;  /* 0x013000ffe2004388 */ /* 0x0003e80000000c00 */
[----:B------:R1:W-:Y:S04]  /*37a0*/  @P4 STS.128 [R226+0x15000], RZ ;  /* 0x015000ffe2004388 */ /* 0x0003e80000000c00 */
[----:B------:R1:W-:Y:S01]  /*37b0*/  @P4 STS.128 [R226+0x17000], RZ ;  /* 0x017000ffe2004388 */ /* 0x0003e20000000c00 */
[----:B------:R-:W-:Y:S05]  /*37c0*/  @P4 BRA `(.L_x_226) ;  /* 0x0000030000004947 */ /* 0x000fea0003800000 */
[----:B------:R-:W-:Y:S01]  /*37d0*/  IADD3 R18, P0, R12, 0x20, RZ ;  /* 0x000000200c127810 */ /* 0x000fe20007f1e0ff */
[----:B------:R-:W-:Y:S01]  /*37e0*/  IMAD.U32 R20, RZ, RZ, UR24 ;  /* 0x00000018ff147e24 */ /* 0x000fe2000f8e00ff */
[----:B------:R-:W-:Y:S01]  /*37f0*/  ISETP.GE.AND P3, PT, R232, c[0x0][0x220], PT ;  /* 0x00008800e8007a0c */ /* 0x000fe20003f66270 */
[----:B------:R-:W-:Y:S01]  /*3800*/  IMAD.U32 R21, RZ, RZ, UR27 ;  /* 0x0000001bff157e24 */ /* 0x000fe2000f8e00ff */
[----:B------:R-:W-:-:S02]  /*3810*/  IADD3.X R13, RZ, R11, RZ, P0, !PT ;  /* 0x0000000bff0d7210 */ /* 0x000fc400007fe4ff */
[----:B------:R-:W-:Y:S01]  /*3820*/  IADD3 R7, P0, R230, 0x20, RZ ;  /* 0x00000020e6077810 */ /* 0x000fe20007f1e0ff */
[----:B------:R-:W-:Y:S01]  /*3830*/  IMAD.WIDE.U32 R20, R18, c[0x0][0x198], R20 ;  /* 0x0000660012147a25 */ /* 0x000fe200078e0014 */
[----:B------:R-:W-:Y:S02]  /*3840*/  MOV R17, R9 ;  /* 0x0000000900117202 */ /* 0x000fe40000000f00 */
[----:B------:R-:W-:Y:S01]  /*3850*/  IADD3.X R6, RZ, R4, RZ, P0, !PT ;  /* 0x00000004ff067210 */ /* 0x000fe200007fe4ff */
[----:B------:R-:W-:Y:S01]  /*3860*/  IMAD R13, R13, c[0x0][0x198], RZ ;  /* 0x000066000d0d7a24 */ /* 0x000fe200078e02ff */
[----:B------:R-:W-:Y:S01]  /*3870*/  ISETP.GE.AND P2, PT, R229, c[0x0][0x220], PT ;  /* 0x00008800e5007a0c */ /* 0x000fe20003f46270 */
[----:B------:R-:W-:Y:S01]  /*3880*/  IMAD.WIDE.U32 R16, R7, c[0x0][0x198], R16 ;  /* 0x0000660007107a25 */ /* 0x000fe200078e0010 */
[----:B------:R-:W-:Y:S01]  /*3890*/  ISETP.GE.AND P1, PT, R228, c[0x0][0x220], PT ;  /* 0x00008800e4007a0c */ /* 0x000fe20003f26270 */
[----:B------:R1:W-:Y:S02]  /*38a0*/  @P3 STS.128 [R226+0x11000], RZ ;  /* 0x011000ffe2003388 */ /* 0x0003e40000000c00 */
[----:B------:R-:W-:-:S02]  /*38b0*/  IMAD R6, R6, c[0x0][0x198], RZ ;  /* 0x0000660006067a24 */ /* 0x000fc400078e02ff */
[----:B------:R-:W-:Y:S01]  /*38c0*/  IMAD R13, R18, c[0x0][0x19c], R13 ;  /* 0x00006700120d7a24 */ /* 0x000fe200078e020d */
[----:B------:R-:W-:Y:S01]  /*38d0*/  @!P3 LEA R18, P0, R16, c[0x0][0x168], 0x1 ;  /* 0x00005a001012ba11 */ /* 0x000fe200078008ff */
[----:B------:R-:W-:Y:S02]  /*38e0*/  IMAD R6, R7, c[0x0][0x19c], R6 ;  /* 0x0000670007067a24 */ /* 0x000fe400078e0206 */
[----:B------:R-:W-:Y:S02]  /*38f0*/  IMAD.IADD R21, R21, 0x1, R13 ;  /* 0x0000000115157824 */ /* 0x000fe400078e020d */
[----:B------:R-:W-:Y:S01]  /*3900*/  IMAD.MOV.U32 R7, RZ, RZ, 0x2 ;  /* 0x00000002ff077424 */ /* 0x000fe200078e00ff */
[----:B------:R-:W-:Y:S01]  /*3910*/  IADD3 R9, R17, R6, RZ ;  /* 0x0000000611097210 */ /* 0x000fe20007ffe0ff */
[----:B------:R-:W-:-:S03]  /*3920*/  IMAD.WIDE.U32 R20, R10, c[0x0][0x1b0], R20 ;  /* 0x00006c000a147a25 */ /* 0x000fc600078e0014 */
[----:B------:R-:W-:Y:S01]  /*3930*/  @!P3 LEA.HI.X R19, R16, c[0x0][0x16c], R9, 0x1, P0 ;  /* 0x00005b001013ba11 */ /* 0x000fe200000f0c09 */
[----:B--23--:R-:W-:Y:S01]  /*3940*/  IMAD.WIDE R22, R232, R7, c[0x0][0x168] ;  /* 0x00005a00e8167625 */ /* 0x00cfe200078e0207 */
[----:B------:R-:W-:-:S03]  /*3950*/  ISETP.GE.AND P0, PT, R227, c[0x0][0x220], PT ;  /* 0x00008800e3007a0c */ /* 0x000fc60003f06270 */
[----:B------:R-:W-:Y:S01]  /*3960*/  IMAD.IADD R7, R14, 0x1, R21 ;  /* 0x000000010e077824 */ /* 0x000fe200078e0215 */
[C---:B------:R-:W-:Y:S01]  /*3970*/  LEA R6, P6, R20.reuse, R22, 0x1 ;  /* 0x0000001614067211 */ /* 0x040fe200078c08ff */
[----:B------:R-:W-:Y:S01]  /*3980*/  @!PT LDS RZ, [RZ] ;  /* 0x00000000fffff984 */ /* 0x000fe20000000800 */
[----:B------:R-:W-:Y:S01]  /*3990*/  @!PT LDS RZ, [RZ] ;  /* 0x00000000fffff984 */ /* 0x000fe20000000800 */
[----:B------:R-:W-:Y:S01]  /*39a0*/  @!PT LDS RZ, [RZ] ;  /* 0x00000000fffff984 */ /* 0x000fe20000000800 */
[----:B------:R1:W-:Y:S03]  /*39b0*/  @!P3 LDGSTS.E.BYPASS.LTC128B.128 [R226+0x11000], [R18.64] ;  /* 0x1100000012e2bfae */ /* 0x0003e6000b901d44 */
[----:B------:R-:W-:Y:S01]  /*39c0*/  LEA.HI.X R7, R20, R23, R7, 0x1, P6 ;  /* 0x0000001714077211 */ /* 0x000fe200030f0c07 */
        /* <DEDUP_REMOVED lines=16> */
.L_x_226:
[----:B------:R-:W-:Y:S05]  /*3ad0*/  BSYNC B0 ;  /* 0x0000000000007941 */ /* 0x000fea0003800000 */
.L_x_225:
[----:B------:R-:W-:Y:S01]  /*3ae0*/  ULDC.64 UR16, c[0x0][0x1a0] ;  /* 0x0000680000107ab9 */ /* 0x000fe20000000a00 */
[----:B------:R1:W-:Y:S01]  /*3af0*/  @P5 STS.128 [R226+0x18000], RZ ;  /* 0x018000ffe2005388 */ /* 0x0003e20000000c00 */
[----:B------:R-:W-:Y:S01]  /*3b00*/  UIMAD UR11, UR11, UR16, URZ ;  /* 0x000000100b0b72a4 */ /* 0x000fe2000f8e023f */
[----:B-12---:R-:W-:Y:S01]  /*3b10*/  IMAD.WIDE.U32 R6, R5, c[0x0][0x1a0], R232 ;  /* 0x0000680005067a25 */ /* 0x006fe200078e00e8 */
[----:B------:R-:W-:Y:S01]  /*3b20*/  BSSY B0, `(.L_x_227) ;  /* 0x000003a000007945 */ /* 0x000fe20003800000 */
[----:B------:R1:W-:Y:S01]  /*3b30*/  @P5 STS.128 [R226+0x1a000], RZ ;  /* 0x01a000ffe2005388 */ /* 0x0003e20000000c00 */
[----:B------:R-:W-:-:S02]  /*3b40*/  UIMAD UR11, UR23, UR17, UR11 ;  /* 0x00000011170b72a4 */ /* 0x000fc4000f8e020b */
[----:B------:R-:W-:Y:S01]  /*3b50*/  IADD3 R14, P0, R6, UR20, RZ ;  /* 0x00000014060e7c10 */ /* 0x000fe2000ff1e0ff */
[----:B------:R1:W-:Y:S03]  /*3b60*/  @P5 STS.128 [R226+0x1c000], RZ ;  /* 0x01c000ffe2005388 */ /* 0x0003e60000000c00 */
[----:B------:R-:W-:Y:S01]  /*3b70*/  MOV R5, UR11 ;  /* 0x0000000b00057c02 */ /* 0x000fe20008000f00 */
[----:B------:R1:W-:Y:S03]  /*3b80*/  @P5 STS.128 [R226+0x1e000], RZ ;  /* 0x01e000ffe2005388 */ /* 0x0003e60000000c00 */
[----:B------:R-:W-:Y:S01]  /*3b90*/  IADD3.X R15, R7, UR21, R5, P0, !PT ;  /* 0x00000015070f7c10 */ /* 0x000fe200087fe405 */
[----:B------:R-:W-:-:S04]  /*3ba0*/  IMAD R5, R8, c[0x0][0x1b8], RZ ;  /* 0x00006e0008057a24 */ /* 0x000fc800078e02ff */
[C---:B------:R-:W-:Y:S02]  /*3bb0*/  IMAD R8, R10.reuse, c[0x0][0x1bc], R5 ;  /* 0x00006f000a087a24 */ /* 0x040fe400078e0205 */
[----:B------:R-:W-:-:S05]  /*3bc0*/  IMAD.WIDE.U32 R14, R10, c[0x0][0x1b8], R14 ;  /* 0x00006e000a0e7a25 */ /* 0x000fca00078e000e */
[----:B------:R-:W-:Y:S01]  /*3bd0*/  IADD3 R7, R15, R8, RZ ;  /* 0x000000080f077210 */ /* 0x000fe20007ffe0ff */
[----:B------:R-:W-:Y:S05]  /*3be0*/  @P5 BRA `(.L_x_228) ;  /* 0x000002d000005947 */ /* 0x000fea0003800000 */
[----:B------:R-:W-:Y:S01]  /*3bf0*/  ISETP.GE.AND P3, PT, R232, c[0x0][0x220], PT ;  /* 0x00008800e8007a0c */ /* 0x000fe20003f66270 */
[----:B------:R-:W-:Y:S01]  /*3c00*/  IMAD.U32 R16, RZ, RZ, UR20 ;  /* 0x00000014ff107e24 */ /* 0x000fe2000f8e00ff */
[----:B------:R-:W-:Y:S01]  /*3c10*/  ISETP.GE.AND P2, PT, R229, c[0x0][0x220], PT ;  /* 0x00008800e5007a0c */ /* 0x000fe20003f46270 */
[----:B------:R-:W-:Y:S01]  /*3c20*/  IMAD.U32 R17, RZ, RZ, UR21 ;  /* 0x00000015ff117e24 */ /* 0x000fe2000f8e00ff */
[----:B------:R-:W-:Y:S01]  /*3c30*/  ISETP.GE.AND P1, PT, R228, c[0x0][0x220], PT ;  /* 0x00008800e4007a0c */ /* 0x000fe20003f26270 */
[----:B------:R-:W-:Y:S01]  /*3c40*/  IMAD R5, R11, c[0x0][0x1a0], RZ ;  /* 0x000068000b057a24 */ /* 0x000fe200078e02ff */
[----:B------:R-:W-:Y:S01]  /*3c50*/  ISETP.GE.AND P0, PT, R227, c[0x0][0x220], PT ;  /* 0x00008800e3007a0c */ /* 0x000fe20003f06270 */
[----:B------:R-:W-:-:S04]  /*3c60*/  IMAD.WIDE.U32 R16, R12, c[0x0][0x1a0], R16 ;  /* 0x000068000c107a25 */ /* 0x000fc800078e0010 */
[----:B------:R-:W-:Y:S02]  /*3c70*/  IMAD R18, R12, c[0x0][0x1a4], R5 ;  /* 0x000069000c127a24 */ /* 0x000fe400078e0205 */
[----:B------:R-:W-:Y:S01]  /*3c80*/  @!P3 IMAD.MOV.U32 R6, RZ, RZ, R14 ;  /* 0x000000ffff06b224 */ /* 0x000fe200078e000e */
[----:B------:R2:W-:Y:S01]  /*3c90*/  @P3 STS.128 [R226+0x18000], RZ ;  /* 0x018000ffe2003388 */ /* 0x0005e20000000c00 */
[----:B------:R-:W-:Y:S01]  /*3ca0*/  @!P3 IMAD R9, R4, c[0x0][0x1a0], RZ ;  /* 0x000068000409ba24 */ /* 0x000fe200078e02ff */
[----:B------:R-:W-:Y:S01]  /*3cb0*/  IADD3 R19, R17, R18, RZ ;  /* 0x0000001211137210 */ /* 0x000fe20007ffe0ff */
[----:B------:R-:W-:Y:S01]  /*3cc0*/  IMAD.MOV.U32 R5, RZ, RZ, 0x2 ;  /* 0x00000002ff057424 */ /* 0x000fe200078e00ff */
[----:B------:R-:W-:Y:S01]  /*3cd0*/  MOV R18, R16 ;  /* 0x0000001000127202 */ /* 0x000fe20000000f00 */
[----:B------:R-:W-:-:S04]  /*3ce0*/  @!P3 IMAD.WIDE.U32 R16, R230, c[0x0][0x1a0], R6 ;  /* 0x00006800e610ba25 */ /* 0x000fc800078e0006 */
[----:B------:R-:W-:Y:S01]  /*3cf0*/  @!P3 IMAD R6, R230, c[0x0][0x1a4], R9 ;  /* 0x00006900e606ba24 */ /* 0x000fe200078e0209 */
[----:B---3--:R-:W-:Y:S01]  /*3d00*/  @!P3 LEA R22, P6, R16, c[0x0][0x170], 0x1 ;  /* 0x00005c001016ba11 */ /* 0x008fe200078c08ff */
[----:B------:R-:W-:-:S03]  /*3d10*/  IMAD.WIDE.U32 R18, R10, c[0x0][0x1b8], R18 ;  /* 0x00006e000a127a25 */ /* 0x000fc600078e0012 */
[----:B------:R-:W-:Y:S01]  /*3d20*/  @!P3 IADD3 R6, R17, R6, RZ ;  /* 0x000000061106b210 */ /* 0x000fe20007ffe0ff */
[----:B------:R-:W-:Y:S01]  /*3d30*/  IMAD.WIDE R20, R232, R5, c[0x0][0x170] ;  /* 0x00005c00e8147625 */ /* 0x000fe200078e0205 */
[----:B------:R-:W-:Y:S02]  /*3d40*/  IADD3 R5, R8, R19, RZ ;  /* 0x0000001308057210 */ /* 0x000fe40007ffe0ff */
[----:B------:R-:W-:Y:S02]  /*3d50*/  @!P3 LEA.HI.X R23, R16, c[0x0][0x174], R6, 0x1, P6 ;  /* 0x00005d001017ba11 */ /* 0x000fe400030f0c06 */
        /* <DEDUP_REMOVED lines=22> */
.L_x_228:
[----:B------:R-:W-:Y:S05]  /*3ec0*/  BSYNC B0 ;  /* 0x0000000000007941 */ /* 0x000fea0003800000 */
.L_x_227:
[----:B------:R1:W-:Y:S01]  /*3ed0*/  @P4 STS.128 [R226+0x19000], RZ ;  /* 0x019000ffe2004388 */ /* 0x0003e20000000c00 */
[----:B------:R-:W-:Y:S03]  /*3ee0*/  BSSY B0, `(.L_x_229) ;  /* 0x0000035000007945 */ /* 0x000fe60003800000 */
[----:B------:R1:W-:Y:S04]  /*3ef0*/  @P4 STS.128 [R226+0x1b000], RZ ;  /* 0x01b000ffe2004388 */ /* 0x0003e80000000c00 */
[----:B------:R1:W-:Y:S04]  /*3f00*/  @P4 STS.128 [R226+0x1d000], RZ ;  /* 0x01d000ffe2004388 */ /* 0x0003e80000000c00 */
[----:B------:R1:W-:Y:S01]  /*3f10*/  @P4 STS.128 [R226+0x1f000], RZ ;  /* 0x01f000ffe2004388 */ /* 0x0003e20000000c00 */
[----:B------:R-:W-:Y:S05]  /*3f20*/  @P4 BRA `(.L_x_230) ;  /* 0x0000030000004947 */ /* 0x000fea0003800000 */
[----:B------:R-:W-:Y:S01]  /*3f30*/  IADD3 R12, P0, R12, 0x20, RZ ;  /* 0x000000200c0c7810 */ /* 0x000fe20007f1e0ff */
[----:B------:R-:W-:Y:S01]  /*3f40*/  IMAD.U32 R17, RZ, RZ, UR21 ;  /* 0x00000015ff117e24 */ /* 0x000fe2000f8e00ff */
[----:B------:R-:W-:-:S02]  /*3f50*/  IADD3 R5, P1, R230, 0x20, RZ ;  /* 0x00000020e6057810 */ /* 0x000fc40007f3e0ff */
[----:B------:R-:W-:Y:S01]  /*3f60*/  MOV R16, UR20 ;  /* 0x0000001400107c02 */ /* 0x000fe20008000f00 */
[----:B------:R-:W-:Y:S01]  /*3f70*/  IMAD.X R11, RZ, RZ, R11, P0 ;  /* 0x000000ffff0b7224 */ /* 0x000fe200000e060b */
[----:B------:R-:W-:Y:S02]  /*3f80*/  IADD3.X R4, RZ, R4, RZ, P1, !PT ;  /* 0x00000004ff047210 */ /* 0x000fe40000ffe4ff */
[----:B------:R-:W-:Y:S01]  /*3f90*/  ISETP.GE.AND P3, PT, R232, c[0x0][0x220], PT ;  /* 0x00008800e8007a0c */ /* 0x000fe20003f66270 */
[----:B------:R-:W-:Y:S01]  /*3fa0*/  IMAD R11, R11, c[0x0][0x1a0], RZ ;  /* 0x000068000b0b7a24 */ /* 0x000fe200078e02ff */
[----:B------:R-:W-:Y:S01]  /*3fb0*/  MOV R6, R14 ;  /* 0x0000000e00067202 */ /* 0x000fe20000000f00 */
[----:B------:R-:W-:Y:S01]  /*3fc0*/  IMAD R4, R4, c[0x0][0x1a0], RZ ;  /* 0x0000680004047a24 */ /* 0x000fe200078e02ff */
[----:B------:R-:W-:Y:S01]  /*3fd0*/  ISETP.GE.AND P2, PT, R229, c[0x0][0x220], PT ;  /* 0x00008800e5007a0c */ /* 0x000fe20003f46270 */
[----:B------:R-:W-:Y:S01]  /*3fe0*/  IMAD.WIDE.U32 R16, R12, c[0x0][0x1a0], R16 ;  /* 0x000068000c107a25 */ /* 0x000fe200078e0010 */
[----:B------:R-:W-:-:S02]  /*3ff0*/  ISETP.GE.AND P1, PT, R228, c[0x0][0x220], PT ;  /* 0x00008800e4007a0c */ /* 0x000fc40003f26270 */
[----:B------:R-:W-:Y:S01]  /*4000*/  ISETP.GE.AND P0, PT, R227, c[0x0][0x220], PT ;  /* 0x00008800e3007a0c */ /* 0x000fe20003f06270 */
[----:B------:R-:W-:Y:S02]  /*4010*/  IMAD R11, R12, c[0x0][0x1a4], R11 ;  /* 0x000069000c0b7a24 */ /* 0x000fe400078e020b */
[C---:B------:R-:W-:Y:S02]  /*4020*/  IMAD.WIDE.U32 R6, R5.reuse, c[0x0][0x1a0], R6 ;  /* 0x0000680005067a25 */ /* 0x040fe400078e0006 */
[----:B------:R1:W-:Y:S02]  /*4030*/  @P3 STS.128 [R226+0x19000], RZ ;  /* 0x019000ffe2003388 */ /* 0x0003e40000000c00 */
[----:B------:R-:W-:Y:S01]  /*4040*/  IMAD R4, R5, c[0x0][0x1a4], R4 ;  /* 0x0000690005047a24 */ /* 0x000fe200078e0204 */
[----:B------:R-:W-:Y:S01]  /*4050*/  @!P3 LEA R14, P5, R6, c[0x0][0x170], 0x1 ;  /* 0x00005c00060eba11 */ /* 0x000fe200078a08ff */
[----:B------:R-:W-:Y:S02]  /*4060*/  IMAD.IADD R17, R17, 0x1, R11 ;  /* 0x0000000111117824 */ /* 0x000fe400078e020b */
[----:B------:R-:W-:-:S02]  /*4070*/  IMAD.MOV.U32 R5, RZ, RZ, 0x2 ;  /* 0x00000002ff057424 */ /* 0x000fc400078e00ff */
[----:B------:R-:W-:-:S04]  /*4080*/  IMAD.WIDE.U32 R10, R10, c[0x0][0x1b8], R16 ;  /* 0x00006e000a0a7a25 */ /* 0x000fc800078e0010 */
[----:B------:R-:W-:Y:S01]  /*4090*/  IMAD.WIDE R12, R232, R5, c[0x0][0x170] ;  /* 0x00005c00e80c7625 */ /* 0x000fe200078e0205 */
[----:B------:R-:W-:-:S03]  /*40a0*/  IADD3 R5, R7, R4, RZ ;  /* 0x0000000407057210 */ /* 0x000fc60007ffe0ff */
[----:B------:R-:W-:Y:S01]  /*40b0*/  IMAD.IADD R8, R8, 0x1, R11 ;  /* 0x0000000108087824 */ /* 0x000fe200078e020b */
[----:B------:R-:W-:Y:S02]  /*40c0*/  LEA R4, P4, R10, R12, 0x1 ;  /* 0x0000000c0a047211 */ /* 0x000fe400078808ff */
[----:B------:R-:W-:Y:S02]  /*40d0*/  @!P3 LEA.HI.X R15, R6, c[0x0][0x174], R5, 0x1, P5 ;  /* 0x00005d00060fba11 */ /* 0x000fe400028f0c05 */
[----:B------:R-:W-:-:S03]  /*40e0*/  LEA.HI.X R5, R10, R13, R8, 0x1, P4 ;  /* 0x0000000d0a057211 */ /* 0x000fc600020f0c08 */
        /* <DEDUP_REMOVED lines=20> */
.L_x_230:
[----:B------:R-:W-:Y:S05]  /*4230*/  BSYNC B0 ;  /* 0x0000000000007941 */ /* 0x000fea0003800000 */
.L_x_229:
[----:B------:R-:W0:Y:S01]  /*4240*/  LDGDEPBAR ;  /* 0x00000000000079af */ /* 0x000e220000000000 */
[----:B------:R-:W-:Y:S01]  /*4250*/  IMAD.MOV.U32 R241, RZ, RZ, c[0x0][0x22c] ;  /* 0x00008b00fff17624 */ /* 0x000fe200078e00ff */
[----:B-1----:R-:W-:Y:S01]  /*4260*/  IADD3 R5, R225, 0x1, RZ ;  /* 0x00000001e1057810 */ /* 0x002fe20007ffe0ff */
[----:B------:R-:W-:Y:S01]  /*4270*/  IMAD.U32 R242, RZ, RZ, UR25 ;  /* 0x00000019fff27e24 */ /* 0x000fe2000f8e00ff */
[----:B------:R-:W-:Y:S01]  /*4280*/  UIADD3 UR14, UR25, 0x40, UR23 ;  /* 0x00000040190e7890 */ /* 0x000fe2000fffe017 */
[----:B------:R-:W-:Y:S01]  /*4290*/  IMAD R241, R241, c[0x0][0x1c0], RZ ;  /* 0x00007000f1f17a24 */ /* 0x000fe200078e02ff */
[----:B------:R-:W-:Y:S01]  /*42a0*/  CS2R R190, SRZ ;  /* 0x0000000000be7805 */ /* 0x000fe2000001ff00 */
[----:B------:R-:W-:Y:S01]  /*42b0*/  CS2R R188, SRZ ;  /* 0x0000000000bc7805 */ /* 0x000fe2000001ff00 */
[----:B------:R-:W-:Y:S01]  /*42c0*/  IADD3 R242, R5, UR15, -R242 ;  /* 0x0000000f05f27c10 */ /* 0x000fe2000fffe8f2 */
        /* <DEDUP_REMOVED lines=58> */
[----:B---3--:R-:W-:Y:S01]  /*4670*/  CS2R R26, SRZ ;  /* 0x00000000001a7805 */ /* 0x008fe2000001ff00 */
[----:B------:R-:W-:Y:S01]  /*4680*/  CS2R R24, SRZ ;  /* 0x0000000000187805 */ /* 0x000fe2000001ff00 */
[----:B--2---:R-:W-:Y:S01]  /*4690*/  CS2R R22, SRZ ;  /* 0x0000000000167805 */ /* 0x004fe2000001ff00 */
[----:B------:R-:W-:Y:S01]  /*46a0*/  CS2R R20, SRZ ;  /* 0x0000000000147805 */ /* 0x000fe2000001ff00 */
[----:B------:R-:W-:Y:S01]  /*46b0*/  SHF.L.U64.HI R240, R225, 0x2, R240 ;  /* 0x00000002e1f07819 */ /* 0x000fe200000102f0 */
[----:B------:R-:W-:Y:S01]  /*46c0*/  IMAD.U32 R243, R241, -0x40, RZ ;  /* 0xffffffc0f1f37824 */ /* 0x000fe200078e00ff */
[----:B------:R-:W-:Y:S01]  /*46d0*/  SHF.L.U32 R239, R225, 0x2, RZ ;  /* 0x00000002e1ef7819 */ /* 0x000fe200000006ff */
[----:B------:R-:W-:-:S02]  /*46e0*/  UIADD3 UR14, UR14, -UR15, URZ ;  /* 0x8000000f0e0e7290 */ /* 0x000fc4000fffe03f */
.L_x_233:
[----:B------:R-:W0:Y:S01]  /*46f0*/  LDGDEPBAR ;  /* 0x00000000000079af */ /* 0x000e220000000000 */
[----:B------:R-:W-:Y:S01]  /*4700*/  USHF.L.U32 UR11, UR6, 0x6, URZ ;  /* 0x00000006060b7899 */ /* 0x000fe2000800063f */
[----:B------:R-:W-:Y:S01]  /*4710*/  IMAD.U32 R117, RZ, RZ, UR18 ;  /* 0x00000012ff757e24 */ /* 0x000fe2000f8e00ff */
[C---:B-----5:R-:W-:Y:S01]  /*4720*/  FSETP.NEU.FTZ.AND P1, PT, R248.reuse, -INF , PT ;  /* 0xff800000f800780b */ /* 0x060fe20003f3d000 */
[----:B------:R-:W-:Y:S01]  /*4730*/  FMUL.FTZ R196, R249, 1.4426950216293334961 ;  /* 0x3fb8aa3bf9c47820 */ /* 0x000fe20000410000 */
[----:B------:R-:W-:Y:S01]  /*4740*/  UISETP.GE.AND UP0, UPT, UR11, UR14, UPT ;  /* 0x0000000e0b00728c */ /* 0x000fe2000bf06270 */
[----:B------:R-:W-:Y:S01]  /*4750*/  FMUL.FTZ R129, R248, 1.4426950216293334961 ;  /* 0x3fb8aa3bf8817820 */ /* 0x000fe20000410000 */
[----:B------:R-:W-:Y:S02]  /*4760*/  USHF.L.U32 UR12, UR18, 0x6, URZ ;  /* 0x00000006120c7899 */ /* 0x000fe4000800063f */
[----:B------:R-:W-:Y:S02]  /*4770*/  UISETP.GT.AND UP2, UPT, UR6, UR13, UPT ;  /* 0x0000000d0600728c */ /* 0x000fe4000bf44270 */
[----:B------:R-:W-:Y:S01]  /*4780*/  FSEL R129, R129, RZ, P1 ;  /* 0x000000ff81817208 */ /* 0x000fe20000800000 */
[----:B------:R-:W-:Y:S04]  /*4790*/  UIADD3 UR12, UR12, 0x40, URZ ;  /* 0x000000400c0c7890 */ /* 0x000fe8000fffe03f */
[----:B------:R-:W-:Y:S06]  /*47a0*/  UISETP.LT.AND UP0, UPT, UR12, UR15, UP0 ;  /* 0x0000000f0c00728c */ /* 0x000fec0008701270 */
[----:B------:R-:W-:Y:S01]  /*47b0*/  PLOP3.LUT P0, PT, PT, PT, UP0, 0x80, 0x0 ;  /* 0x000000000000781c */ /* 0x000fe20003f0f008 */
[----:B------:R-:W-:Y:S04]  /*47c0*/  DEPBAR.LE SB0, 0x0 ;  /* 0x000080000000791a */ /* 0x000fe80000000000 */
[----:B------:R-:W-:Y:S08]  /*47d0*/  BAR.SYNC.DEFER_BLOCKING 0x0 ;  /* 0x0000000000007b1d */ /* 0x000ff00000010000 */
[----:B------:R-:W-:Y:S01]  /*47e0*/  @!P0 IMAD R128, R117, 0x40, R224 ;  /* 0x0000004075808824 */ /* 0x000fe200078e02e0 */
[----:B------:R-:W-:Y:S04]  /*47f0*/  @!P0 IADD3 R116, R242, UR11, RZ ;  /* 0x0000000bf2748c10 */ /* 0x000fe8000fffe0ff */
[----:B------:R-:W-:Y:S02]  /*4800*/  @!P0 IMNMX R131, R116, UR15, PT ;  /* 0x0000000f74838c17 */ /* 0x000fe4000b800200 */
[----:B------:R-:W-:Y:S02]  /*4810*/  @!P0 IADD3 R118, R128, 0x1, RZ ;  /* 0x0000000180768810 */ /* 0x000fe40007ffe0ff */
[----:B------:R-:W-:Y:S02]  /*4820*/  @!P0 IADD3 R197, R116, 0x8, RZ ;  /* 0x0000000874c58810 */ /* 0x000fe40007ffe0ff */
[-C--:B------:R-:W-:Y:S02]  /*4830*/  @!P0 ISETP.GE.AND P1, PT, R118, R131.reuse, PT ;  /* 0x000000837600820c */ /* 0x080fe40003f26270 */
[----:B------:R-:W-:Y:S02]  /*4840*/  @!P0 IMNMX R197, R197, UR15, PT ;  /* 0x0000000fc5c58c17 */ /* 0x000fe4000b800200 */
[C---:B------:R-:W-:Y:S01]  /*4850*/  @!P0 IADD3 R124, R128.reuse, 0x8, RZ ;  /* 0x00000008807c8810 */ /* 0x040fe20007ffe0ff */
[----:B------:R-:W-:Y:S01]  /*4860*/  LDSM.16.M88.4 R84, [R223] ;  /* 0x00000000df54783b */ /* 0x000fe20000000200 */
[C---:B------:R-:W-:Y:S02]  /*4870*/  @!P0 ISETP.GE.AND P2, PT, R128.reuse, R131, PT ;  /* 0x000000838000820c */ /* 0x040fe40003f46270 */
[C---:B------:R-:W-:Y:S02]  /*4880*/  @!P0 IADD3 R122, R128.reuse, 0x9, RZ ;  /* 0x00000009807a8810 */ /* 0x040fe40007ffe0ff */
[----:B-1----:R-:W1:Y:S01]  /*4890*/  LDSM.16.M88.4 R88, [R222+0x10000] ;  /* 0x01000000de58783b */ /* 0x002e620000000200 */
[C---:B------:R-:W-:Y:S02]  /*48a0*/  @!P0 IADD3 R130, R128.reuse, 0x10, RZ ;  /* 0x0000001080828810 */ /* 0x040fe40007ffe0ff */
[C---:B------:R-:W-:Y:S02]  /*48b0*/  @!P0 IADD3 R126, R128.reuse, 0x11, RZ ;  /* 0x00000011807e8810 */ /* 0x040fe40007ffe0ff */
[----:B------:R-:W2:Y:S01]  /*48c0*/  LDSM.16.M88.4 R92, [R222+0x10800] ;  /* 0x01080000de5c783b */ /* 0x000ea20000000200 */
[----:B------:R-:W-:Y:S04]  /*48d0*/  @!P0 IADD3 R198, R128, 0x19, RZ ;  /* 0x0000001980c68810 */ /* 0x000fe80007ffe0ff */
[----:B------:R-:W-:Y:S05]  /*48e0*/  LDSM.16.M88.4 R96, [R221] ;  /* 0x00000000dd60783b */ /* 0x000fea0000000200 */
[----:B------:R-:W3:Y:S05]  /*48f0*/  LDSM.16.M88.4 R100, [R212+0x10000] ;  /* 0x01000000d464783b */ /* 0x000eea0000000200 */
[----:B------:R-:W4:Y:S05]  /*4900*/  LDSM.16.M88.4 R104, [R212+0x10800] ;  /* 0x01080000d468783b */ /* 0x000f2a0000000200 */
[----:B------:R-:W-:Y:S05]  /*4910*/  LDSM.16.M88.4 R108, [R3+0x10000] ;  /* 0x01000000036c783b */ /* 0x000fea0000000200 */
[----:B------:R-:W-:Y:S01]  /*4920*/  LDSM.16.M88.4 R112, [R3+0x10800] ;  /* 0x010800000370783b */ /* 0x000fe20000000200 */
[C---:B-1----:R-:W-:Y:S08]  /*4930*/  HMMA.16816.F32.BF16 R4, R84.reuse, R88, RZ ;  /* 0x000000585404723c */ /* 0x042ff000000418ff */
[C---:B------:R-:W-:Y:S01]  /*4940*/  HMMA.16816.F32.BF16 R8, R84.reuse, R90, RZ ;  /* 0x0000005a5408723c */ /* 0x040fe200000418ff */
[----:B------:R-:W1:Y:S07]  /*4950*/  LDSM.16.M88.4 R88, [R220] ;  /* 0x00000000dc58783b */ /* 0x000e6e0000000200 */
[C---:B--2---:R-:W-:Y:S08]  /*4960*/  HMMA.16816.F32.BF16 R12, R84.reuse, R92, RZ ;  /* 0x0000005c540c723c */ /* 0x044ff000000418ff */
[----:B------:R-:W-:Y:S01]  /*4970*/  HMMA.16816.F32.BF16 R16, R84, R94, RZ ;  /* 0x0000005e5410723c */ /* 0x000fe200000418ff */
[----:B------:R-:W-:Y:S05]  /*4980*/  LDSM.16.M88.4 R84, [R219] ;  /* 0x00000000db54783b */ /* 0x000fea0000000200 */
[----:B------:R-:W2:Y:S02]  /*4990*/  LDSM.16.M88.4 R92, [R2+0x10000] ;  /* 0x01000000025c783b */ /* 0x000ea40000000200 */
[C---:B---3--:R-:W-:Y:S08]  /*49a0*/  HMMA.16816.F32.BF16 R4, R96.reuse, R100, R4 ;  /* 0x000000646004723c */ /* 0x048ff00000041804 */
[C---:B------:R-:W-:Y:S01]  /*49b0*/  HMMA.16816.F32.BF16 R8, R96.reuse, R102, R8 ;  /* 0x000000666008723c */ /* 0x040fe20000041808 */
[----:B------:R-:W3:Y:S07]  /*49c0*/  LDSM.16.M88.4 R100, [R2+0x10800] ;  /* 0x010800000264783b */ /* 0x000eee0000000200 */
[C---:B----4-:R-:W-:Y:S08]  /*49d0*/  HMMA.16816.F32.BF16 R12, R96.reuse, R104, R12 ;  /* 0x00000068600c723c */ /* 0x050ff0000004180c */
[----:B------:R-:W-:Y:S01]  /*49e0*/  HMMA.16816.F32.BF16 R16, R96, R106, R16 ;  /* 0x0000006a6010723c */ /* 0x000fe20000041810 */
[----:B------:R-:W-:Y:S05]  /*49f0*/  LDSM.16.M88.4 R96, [R223+0x2000] ;  /* 0x00200000df60783b */ /* 0x000fea0000000200 */
[----:B------:R-:W4:Y:S02]  /*4a00*/  LDSM.16.M88.4 R104, [R222+0x12000] ;  /* 0x01200000de68783b */ /* 0x000f240000000200 */
[C---:B-1----:R-:W-:Y:S08]  /*4a10*/  HMMA.16816.F32.BF16 R4, R88.reuse, R108, R4 ;  /* 0x0000006c5804723c */ /* 0x042ff00000041804 */
[C---:B------:R-:W-:Y:S01]  /*4a20*/  HMMA.16816.F32.BF16 R8, R88.reuse, R110, R8 ;  /* 0x0000006e5808723c */ /* 0x040fe20000041808 */
[----:B------:R-:W1:Y:S07]  /*4a30*/  LDSM.16.M88.4 R108, [R222+0x12800] ;  /* 0x01280000de6c783b */ /* 0x000e6e0000000200 */
[C---:B------:R-:W-:Y:S08]  /*4a40*/  HMMA.16816.F32.BF16 R12, R88.reuse, R112, R12 ;  /* 0x00000070580c723c */ /* 0x040ff0000004180c */
[----:B------:R-:W-:Y:S01]  /*4a50*/  HMMA.16816.F32.BF16 R16, R88, R114, R16 ;  /* 0x000000725810723c */ /* 0x000fe20000041810 */
[----:B------:R-:W-:Y:S05]  /*4a60*/  LDSM.16.M88.4 R88, [R221+0x2000] ;  /* 0x00200000dd58783b */ /* 0x000fea0000000200 */
[----:B------:R-:W-:Y:S02]  /*4a70*/  LDSM.16.M88.4 R112, [R212+0x12800] ;  /* 0x01280000d470783b */ /* 0x000fe40000000200 */
[C---:B--2---:R-:W-:Y:S08]  /*4a80*/  HMMA.16816.F32.BF16 R4, R84.reuse, R92, R4 ;  /* 0x0000005c5404723c */ /* 0x044ff00000041804 */
[C---:B------:R-:W-:Y:S01]  /*4a90*/  HMMA.16816.F32.BF16 R8, R84.reuse, R94, R8 ;  /* 0x0000005e5408723c */ /* 0x040fe20000041808 */
[----:B------:R-:W2:Y:S07]  /*4aa0*/  LDSM.16.M88.4 R92, [R212+0x12000] ;  /* 0x01200000d45c783b */ /* 0x000eae0000000200 */
[C---:B---3--:R-:W-:Y:S08]  /*4ab0*/  HMMA.16816.F32.BF16 R12, R84.reuse, R100, R12 ;  /* 0x00000064540c723c */ /* 0x048ff0000004180c */
[----:B------:R-:W-:Y:S01]  /*4ac0*/  HMMA.16816.F32.BF16 R16, R84, R102, R16 ;  /* 0x000000665410723c */ /* 0x000fe20000041810 */
[----:B------:R-:W-:Y:S05]  /*4ad0*/  LDSM.16.M88.4 R84, [R220+0x2000] ;  /* 0x00200000dc54783b */ /* 0x000fea0000000200 */
[----:B------:R-:W3:Y:S02]  /*4ae0*/  LDSM.16.M88.4 R100, [R3+0x12000] ;  /* 0x012000000364783b */ /* 0x000ee40000000200 */
[C---:B----4-:R-:W-:Y:S08]  /*4af0*/  HMMA.16816.F32.BF16 R4, R96.reuse, R104, R4 ;  /* 0x000000686004723c */ /* 0x050ff00000041804 */
[C---:B------:R-:W-:Y:S01]  /*4b00*/  HMMA.16816.F32.BF16 R8, R96.reuse, R106, R8 ;  /* 0x0000006a6008723c */ /* 0x040fe20000041808 */
[----:B------:R-:W4:Y:S07]  /*4b10*/  LDSM.16.M88.4 R104, [R3+0x12800] ;  /* 0x012800000368783b */ /* 0x000f2e0000000200 */
[C---:B-1----:R-:W-:Y:S08]  /*4b20*/  HMMA.16816.F32.BF16 R12, R96.reuse, R108, R12 ;  /* 0x0000006c600c723c */ /* 0x042ff0000004180c */
[----:B------:R-:W-:Y:S01]  /*4b30*/  HMMA.16816.F32.BF16 R16, R96, R110, R16 ;  /* 0x0000006e6010723c */ /* 0x000fe20000041810 */
[----:B------:R-:W-:Y:S05]  /*4b40*/  LDSM.16.M88.4 R96, [R2+0x12000] ;  /* 0x012000000260783b */ /* 0x000fea0000000200 */
[----:B------:R-:W-:Y:S02]  /*4b50*/  LDSM.16.M88.4 R108, [R2+0x12800] ;  /* 0x01280000026c783b */ /* 0x000fe40000000200 */
[C---:B--2---:R-:W-:Y:S08]  /*4b60*/  HMMA.16816.F32.BF16 R4, R88.reuse, R92, R4 ;  /* 0x0000005c5804723c */ /* 0x044ff00000041804 */
[C---:B------:R-:W-:Y:S01]  /*4b70*/  HMMA.16816.F32.BF16 R8, R88.reuse, R94, R8 ;  /* 0x0000005e5808723c */ /* 0x040fe20000041808 */
[----:B------:R-:W1:Y:S07]  /*4b80*/  LDSM.16.M88.4 R92, [R219+0x2000] ;  /* 0x00200000db5c783b */ /* 0x000e6e0000000200 */
[C---:B------:R-:W-:Y:S08]  /*4b90*/  HMMA.16816.F32.BF16 R12, R88.reuse, R112, R12 ;  /* 0x00000070580c723c */ /* 0x040ff0000004180c */
[----:B------:R-:W-:Y:S01]  /*4ba0*/  HMMA.16816.F32.BF16 R16, R88, R114, R16 ;  /* 0x000000725810723c */ /* 0x000fe20000041810 */
[----:B------:R-:W-:Y:S05]  /*4bb0*/  LDSM.16.M88.4 R88, [R223+0x4000] ;  /* 0x00400000df58783b */ /* 0x000fea0000000200 */
[----:B------:R-:W-:Y:S02]  /*4bc0*/  LDSM.16.M88.4 R112, [R222+0x14800] ;  /* 0x01480000de70783b */ /* 0x000fe40000000200 */
[C---:B---3--:R-:W-:Y:S08]  /*4bd0*/  HMMA.16816.F32.BF16 R4, R84.reuse, R100, R4 ;  /* 0x000000645404723c */ /* 0x048ff00000041804 */
[C---:B------:R-:W-:Y:S01]  /*4be0*/  HMMA.16816.F32.BF16 R8, R84.reuse, R102, R8 ;  /* 0x000000665408723c */ /* 0x040fe20000041808 */
[----:B------:R-:W2:Y:S07]  /*4bf0*/  LDSM.16.M88.4 R100, [R222+0x14000] ;  /* 0x01400000de64783b */ /* 0x000eae0000000200 */
[C---:B----4-:R-:W-:Y:S08]  /*4c00*/  HMMA.16816.F32.BF16 R12, R84.reuse, R104, R12 ;  /* 0x00000068540c723c */ /* 0x050ff0000004180c */
[----:B------:R-:W-:Y:S01]  /*4c10*/  HMMA.16816.F32.BF16 R16, R84, R106, R16 ;  /* 0x0000006a5410723c */ /* 0x000fe20000041810 */
[----:B------:R-:W-:Y:S05]  /*4c20*/  LDSM.16.M88.4 R84, [R221+0x4000] ;  /* 0x00400000dd54783b */ /* 0x000fea0000000200 */
[----:B------:R-:W-:Y:S02]  /*4c30*/  LDSM.16.M88.4 R104, [R212+0x14800] ;  /* 0x01480000d468783b */ /* 0x000fe40000000200 */
        /* <DEDUP_REMOVED lines=10> */
[C---:B------:R-:W-:Y:S08]  /*4ce0*/  HMMA.16816.F32.BF16 R12, R88.reuse, R112, R12 ;  /* 0x00000070580c723c */ /* 0x040ff0000004180c */
        /* <DEDUP_REMOVED lines=22> */
[----:B------:R-:W-:Y:S07]  /*4e50*/  LDSM.16.M88.4 R88, [R220+0x6000] ;  /* 0x00600000dc58783b */ /* 0x000fee0000000200 */
[C---:B--2---:R-:W-:Y:S08]  /*4e60*/  HMMA.16816.F32.BF16 R4, R84.reuse, R100, R4 ;  /* 0x000000645404723c */ /* 0x044ff00000041804 */
[C---:B------:R-:W-:Y:S01]  /*4e70*/  HMMA.16816.F32.BF16 R8, R84.reuse, R102, R8 ;  /* 0x000000665408723c */ /* 0x040fe20000041808 */
[----:B------:R-:W2:Y:S07]  /*4e80*/  LDSM.16.M88.4 R100, [R3+0x16000] ;  /* 0x016000000364783b */ /* 0x000eae0000000200 */
[C---:B------:R-:W-:Y:S08]  /*4e90*/  HMMA.16816.F32.BF16 R12, R84.reuse, R104, R12 ;  /* 0x00000068540c723c */ /* 0x040ff0000004180c */
[----:B------:R-:W-:Y:S01]  /*4ea0*/  HMMA.16816.F32.BF16 R16, R84, R106, R16 ;  /* 0x0000006a5410723c */ /* 0x000fe20000041810 */
[----:B------:R-:W3:Y:S05]  /*4eb0*/  LDSM.16.M88.4 R84, [R3+0x16800] ;  /* 0x016800000354783b */ /* 0x000eea0000000200 */
[----:B------:R-:W-:Y:S02]  /*4ec0*/  LDSM.16.M88.4 R104, [R2+0x16000] ;  /* 0x016000000268783b */ /* 0x000fe40000000200 */
[C---:B-1----:R-:W-:Y:S08]  /*4ed0*/  HMMA.16816.F32.BF16 R4, R92.reuse, R96, R4 ;  /* 0x000000605c04723c */ /* 0x042ff00000041804 */
[C---:B------:R-:W-:Y:S01]  /*4ee0*/  HMMA.16816.F32.BF16 R8, R92.reuse, R98, R8 ;  /* 0x000000625c08723c */ /* 0x040fe20000041808 */
[----:B------:R-:W1:Y:S07]  /*4ef0*/  LDSM.16.M88.4 R96, [R219+0x6000] ;  /* 0x00600000db60783b */ /* 0x000e6e0000000200 */
[C---:B------:R-:W-:Y:S08]  /*4f00*/  HMMA.16816.F32.BF16 R12, R92.reuse, R108, R12 ;  /* 0x0000006c5c0c723c */ /* 0x040ff0000004180c */
[----:B------:R-:W-:Y:S08]  /*4f10*/  HMMA.16816.F32.BF16 R16, R92, R110, R16 ;  /* 0x0000006e5c10723c */ /* 0x000ff00000041810 */
[C---:B--2---:R-:W-:Y:S08]  /*4f20*/  HMMA.16816.F32.BF16 R4, R88.reuse, R100, R4 ;  /* 0x000000645804723c */ /* 0x044ff00000041804 */
[C---:B------:R-:W-:Y:S08]  /*4f30*/  HMMA.16816.F32.BF16 R8, R88.reuse, R102, R8 ;  /* 0x000000665808723c */ /* 0x040ff00000041808 */
[C---:B---3--:R-:W-:Y:S08]  /*4f40*/  HMMA.16816.F32.BF16 R12, R88.reuse, R84, R12 ;  /* 0x00000054580c723c */ /* 0x048ff0000004180c */
[----:B------:R-:W-:Y:S01]  /*4f50*/  HMMA.16816.F32.BF16 R16, R88, R86, R16 ;  /* 0x000000565810723c */ /* 0x000fe20000041810 */
[----:B------:R-:W2:Y:S07]  /*4f60*/  LDSM.16.M88.4 R84, [R2+0x16800] ;  /* 0x016800000254783b */ /* 0x000eae0000000200 */
[C---:B-1----:R-:W-:Y:S08]  /*4f70*/  HMMA.16816.F32.BF16 R4, R96.reuse, R104, R4 ;  /* 0x000000686004723c */ /* 0x042ff00000041804 */
[C---:B------:R-:W-:Y:S11]  /*4f80*/  HMMA.16816.F32.BF16 R8, R96.reuse, R106, R8 ;  /* 0x0000006a6008723c */ /* 0x040ff60000041808 */
[----:B------:R-:W-:Y:S05]  /*4f90*/  @!UPT UIADD3 URZ, URZ, URZ, URZ ;  /* 0x0000003f3f3ff290 */ /* 0x000fea000fffe03f */
[----:B------:R-:W-:Y:S02]  /*4fa0*/  @!P0 FSEL R5, R5, -INF , !P1 ;  /* 0xff80000005058808 */ /* 0x000fe40004800000 */
[----:B------:R-:W-:Y:S02]  /*4fb0*/  FSETP.NEU.FTZ.AND P1, PT, R249, -INF , PT ;  /* 0xff800000f900780b */ /* 0x000fe40003f3d000 */
[----:B------:R-:W-:Y:S01]  /*4fc0*/  @!P0 FSEL R4, R4, -INF , !P2 ;  /* 0xff80000004048808 */ /* 0x000fe20005000000 */
[--C-:B------:R-:W-:Y:S01]  /*4fd0*/  FFMA.FTZ R117, R5, c[0x0][0x23c], -R129.reuse ;  /* 0x00008f0005757a23 */ /* 0x100fe20000010881 */
[----:B------:R-:W-:Y:S02]  /*4fe0*/  FSEL R196, R196, RZ, P1 ;  /* 0x000000ffc4c47208 */ /* 0x000fe40000800000 */
[----:B------:R-:W-:Y:S01]  /*4ff0*/  @!P0 ISETP.GE.AND P1, PT, R118, R197, PT ;  /* 0x000000c57600820c */ /* 0x000fe20003f26270 */
[C---:B--2---:R-:W-:Y:S02]  /*5000*/  HMMA.16816.F32.BF16 R12, R96.reuse, R84, R12 ;  /* 0x00000054600c723c */ /* 0x044fe4000004180c */
[----:B------:R-:W-:Y:S01]  /*5010*/  MUFU.EX2 R117, R117 ;  /* 0x0000007500757308 */ /* 0x000fe20000000800 */
[----:B------:R-:W-:Y:S01]  /*5020*/  @!P0 FSEL R7, R7, -INF , !P1 ;  /* 0xff80000007078808 */ /* 0x000fe20004800000 */
[--C-:B------:R-:W-:Y:S01]  /*5030*/  FFMA.FTZ R119, R4, c[0x0][0x23c], -R129.reuse ;  /* 0x00008f0004777a23 */ /* 0x100fe20000010881 */
[----:B------:R-:W-:Y:S02]  /*5040*/  @!P0 ISETP.GE.AND P1, PT, R124, R131, PT ;  /* 0x000000837c00820c */ /* 0x000fe40003f26270 */
[----:B------:R-:W-:Y:S01]  /*5050*/  @!P0 ISETP.GE.AND P2, PT, R128, R197, PT ;  /* 0x000000c58000820c */ /* 0x000fe20003f46270 */
[----:B------:R-:W-:Y:S04]  /*5060*/  HMMA.16816.F32.BF16 R16, R96, R86, R16 ;  /* 0x000000566010723c */ /* 0x000fe80000041810 */
[----:B------:R-:W-:Y:S01]  /*5070*/  @!P0 FSEL R8, R8, -INF , !P1 ;  /* 0xff80000008088808 */ /* 0x000fe20004800000 */
[----:B------:R1:W2:Y:S01]  /*5080*/  MUFU.EX2 R116, R119 ;  /* 0x0000007700747308 */ /* 0x0002a20000000800 */
[----:B------:R-:W-:Y:S02]  /*5090*/  @!P0 ISETP.GE.AND P1, PT, R122, R131, PT ;  /* 0x000000837a00820c */ /* 0x000fe40003f26270 */
[----:B------:R-:W-:Y:S01]  /*50a0*/  @!P0 FSEL R6, R6, -INF , !P2 ;  /* 0xff80000006068808 */ /* 0x000fe20005000000 */
[--C-:B------:R-:W-:Y:S03]  /*50b0*/  FFMA.FTZ R120, R8, c[0x0][0x23c], -R129.reuse ;  /* 0x00008f0008787a23 */ /* 0x100fe60000010881 */
[----:B------:R-:W-:Y:S01]  /*50c0*/  @!P0 FSEL R9, R9, -INF , !P1 ;  /* 0xff80000009098808 */ /* 0x000fe20004800000 */
[--C-:B------:R-:W-:Y:S01]  /*50d0*/  FFMA.FTZ R121, R6, c[0x0][0x23c], -R196.reuse ;  /* 0x00008f0006797a23 */ /* 0x100fe200000108c4 */
[-C--:B------:R-:W-:Y:S01]  /*50e0*/  @!P0 ISETP.GE.AND P1, PT, R124, R197.reuse, PT ;  /* 0x000000c57c00820c */ /* 0x080fe20003f26270 */
[----:B------:R-:W-:Y:S03]  /*50f0*/  MUFU.EX2 R120, R120 ;  /* 0x0000007800787308 */ /* 0x000fe60000000800 */
[----:B------:R-:W-:Y:S02]  /*5100*/  @!P0 FSEL R10, R10, -INF , !P1 ;  /* 0xff8000000a0a8808 */ /* 0x000fe40004800000 */
[----:B------:R-:W-:Y:S03]  /*5110*/  @!P0 ISETP.GE.AND P1, PT, R122, R197, PT ;  /* 0x000000c57a00820c */ /* 0x000fe60003f26270 */
[--C-:B------:R-:W-:Y:S01]  /*5120*/  FFMA.FTZ R125, R10, c[0x0][0x23c], -R196.reuse ;  /* 0x00008f000a7d7a23 */ /* 0x100fe200000108c4 */
[----:B------:R-:W-:Y:S01]  /*5130*/  @!P0 FSEL R11, R11, -INF , !P1 ;  /* 0xff8000000b0b8808 */ /* 0x000fe20004800000 */
[----:B------:R3:W-:Y:S01]  /*5140*/  MUFU.EX2 R118, R121 ;  /* 0x0000007900767308 */ /* 0x0007e20000000800 */
[-C--:B------:R-:W-:Y:S01]  /*5150*/  @!P0 ISETP.GE.AND P1, PT, R130, R131.reuse, PT ;  /* 0x000000838200820c */ /* 0x080fe20003f26270 */
[--C-:B-1----:R-:W-:Y:S03]  /*5160*/  FFMA.FTZ R119, R7, c[0x0][0x23c], -R196.reuse ;  /* 0x00008f0007777a23 */ /* 0x102fe600000108c4 */
[----:B------:R-:W-:Y:S01]  /*5170*/  @!P0 FSEL R12, R12, -INF , !P1 ;  /* 0xff8000000c0c8808 */ /* 0x000fe20004800000 */
[--C-:B------:R-:W-:Y:S01]  /*5180*/  FFMA.FTZ R123, R11, c[0x0][0x23c], -R196.reuse ;  /* 0x00008f000b7b7a23 */ /* 0x100fe200000108c4 */
[----:B------:R-:W-:Y:S02]  /*5190*/  @!P0 ISETP.GE.AND P1, PT, R126, R131, PT ;  /* 0x000000837e00820c */ /* 0x000fe40003f26270 */
[----:B--2---:R-:W-:Y:S01]  /*51a0*/  F2FP.BF16.PACK_AB R207, R117, R116 ;  /* 0x0000007475cf723e */ /* 0x004fe200000010ff */
[----:B------:R1:W-:Y:S01]  /*51b0*/  MUFU.EX2 R122, R125 ;  /* 0x0000007d007a7308 */ /* 0x0003e20000000800 */
[----:B------:R-:W-:Y:S01]  /*51c0*/  @!P0 FSEL R13, R13, -INF , !P1 ;  /* 0xff8000000d0d8808 */ /* 0x000fe20004800000 */
[--C-:B------:R-:W-:Y:S01]  /*51d0*/  FFMA.FTZ R124, R12, c[0x0][0x23c], -R129.reuse ;  /* 0x00008f000c7c7a23 */ /* 0x100fe20000010881 */
[-C--:B------:R-:W-:Y:S01]  /*51e0*/  @!P0 ISETP.GE.AND P1, PT, R130, R197.reuse, PT ;  /* 0x000000c58200820c */ /* 0x080fe20003f26270 */
[----:B------:R-:W-:Y:S01]  /*51f0*/  STS [R234+0x22000], R207 ;  /* 0x022000cfea007388 */ /* 0x000fe20000000800 */
[----:B------:R-:W-:Y:S02]  /*5200*/  @!P0 IADD3 R130, R128, 0x18, RZ ;  /* 0x0000001880828810 */ /* 0x000fe40007ffe0ff */
[----:B------:R-:W-:Y:S02]  /*5210*/  @!P0 FSEL R14, R14, -INF , !P1 ;  /* 0xff8000000e0e8808 */ /* 0x000fe40004800000 */
[----:B------:R-:W-:Y:S01]  /*5220*/  @!P0 ISETP.GE.AND P1, PT, R126, R197, PT ;  /* 0x000000c57e00820c */ /* 0x000fe20003f26270 */
[----:B------:R-:W2:Y:S02]  /*5230*/  MUFU.EX2 R119, R119 ;  /* 0x0000007700777308 */ /* 0x000ea40000000800 */
[--C-:B------:R-:W-:Y:S01]  /*5240*/  FFMA.FTZ R199, R14, c[0x0][0x23c], -R196.reuse ;  /* 0x00008f000ec77a23 */ /* 0x100fe200000108c4 */
[----:B------:R-:W-:Y:S01]  /*5250*/  @!P0 FSEL R15, R15, -INF , !P1 ;  /* 0xff8000000f0f8808 */ /* 0x000fe20004800000 */
[--C-:B---3--:R-:W-:Y:S01]  /*5260*/  FFMA.FTZ R121, R9, c[0x0][0x23c], -R129.reuse ;  /* 0x00008f0009797a23 */ /* 0x108fe20000010881 */
[-C--:B------:R-:W-:Y:S03]  /*5270*/  @!P0 ISETP.GE.AND P1, PT, R130, R131.reuse, PT ;  /* 0x000000838200820c */ /* 0x080fe60003f26270 */
[--C-:B------:R-:W-:Y:S01]  /*5280*/  FFMA.FTZ R127, R15, c[0x0][0x23c], -R196.reuse ;  /* 0x00008f000f7f7a23 */ /* 0x100fe200000108c4 */
[----:B------:R-:W-:Y:S01]  /*5290*/  @!P0 FSEL R16, R16, -INF , !P1 ;  /* 0xff80000010108808 */ /* 0x000fe20004800000 */
[----:B------:R-:W3:Y:S01]  /*52a0*/  MUFU.EX2 R123, R123 ;  /* 0x0000007b007b7308 */ /* 0x000ee20000000800 */
[----:B------:R-:W-:Y:S01]  /*52b0*/  @!P0 ISETP.GE.AND P1, PT, R198, R131, PT ;  /* 0x00000083c600820c */ /* 0x000fe20003f26270 */
[--C-:B-1----:R-:W-:Y:S03]  /*52c0*/  FFMA.FTZ R125, R13, c[0x0][0x23c], -R129.reuse ;  /* 0x00008f000d7d7a23 */ /* 0x102fe60000010881 */
[----:B------:R-:W-:Y:S01]  /*52d0*/  @!P0 FSEL R17, R17, -INF , !P1 ;  /* 0xff80000011118808 */ /* 0x000fe20004800000 */
[--C-:B------:R-:W-:Y:S01]  /*52e0*/  FFMA.FTZ R128, R16, c[0x0][0x23c], -R129.reuse ;  /* 0x00008f0010807a23 */ /* 0x100fe20000010881 */
[-C--:B------:R-:W-:Y:S03]  /*52f0*/  @!P0 ISETP.GE.AND P1, PT, R130, R197.reuse, PT ;  /* 0x000000c58200820c */ /* 0x080fe60003f26270 */
[----:B------:R-:W1:Y:S01]  /*5300*/  MUFU.EX2 R121, R121 ;  /* 0x0000007900797308 */ /* 0x000e620000000800 */
[----:B------:R-:W-:Y:S01]  /*5310*/  @!P0 FSEL R18, R18, -INF , !P1 ;  /* 0xff80000012128808 */ /* 0x000fe20004800000 */
[----:B------:R-:W-:Y:S01]  /*5320*/  FFMA.FTZ R129, R17, c[0x0][0x23c], -R129 ;  /* 0x00008f0011817a23 */ /* 0x000fe20000010881 */
[----:B------:R-:W-:Y:S02]  /*5330*/  @!P0 ISETP.GE.AND P1, PT, R198, R197, PT ;  /* 0x000000c5c600820c */ /* 0x000fe40003f26270 */
[----:B--2---:R-:W-:Y:S01]  /*5340*/  F2FP.BF16.PACK_AB R205, R119, R118 ;  /* 0x0000007677cd723e */ /* 0x004fe200000010ff */
[--C-:B------:R-:W-:Y:S01]  /*5350*/  FFMA.FTZ R130, R18, c[0x0][0x23c], -R196.reuse ;  /* 0x00008f0012827a23 */ /* 0x100fe200000108c4 */
[----:B------:R-:W-:Y:S02]  /*5360*/  @!P0 FSEL R19, R19, -INF , !P1 ;  /* 0xff80000013138808 */ /* 0x000fe40004800000 */
[----:B------:R-:W-:Y:S01]  /*5370*/  PLOP3.LUT P1, PT, PT, PT, UP2, 0x80, 0x0 ;  /* 0x000000000000781c */ /* 0x000fe20003f2f028 */
[----:B------:R-:W-:Y:S01]  /*5380*/  MUFU.EX2 R126, R199 ;  /* 0x000000c7007e7308 */ /* 0x000fe20000000800 */
[----:B------:R-:W-:Y:S01]  /*5390*/  STS [R234+0x22400], R205 ;  /* 0x022400cdea007388 */ /* 0x000fe20000000800 */
[----:B------:R-:W-:Y:S01]  /*53a0*/  FFMA.FTZ R196, R19, c[0x0][0x23c], -R196 ;  /* 0x00008f0013c47a23 */ /* 0x000fe200000108c4 */
[----:B---3--:R-:W-:Y:S05]  /*53b0*/  F2FP.BF16.PACK_AB R198, R123, R122 ;  /* 0x0000007a7bc6723e */ /* 0x008fea00000010ff */
[----:B------:R2:W-:Y:S02]  /*53c0*/  STS [R237+0x22400], R198 ;  /* 0x022400c6ed007388 */ /* 0x0005e40000000800 */
[----:B------:R-:W3:Y:S01]  /*53d0*/  MUFU.EX2 R127, R127 ;  /* 0x0000007f007f7308 */ /* 0x000ee20000000800 */
[----:B-1----:R-:W-:Y:S05]  /*53e0*/  F2FP.BF16.PACK_AB R200, R121, R120 ;  /* 0x0000007879c8723e */ /* 0x002fea00000010ff */
[----:B------:R-:W-:Y:S04]  /*53f0*/  STS [R237+0x22000], R200 ;  /* 0x022000c8ed007388 */ /* 0x000fe80000000800 */
[----:B------:R-:W-:Y:S10]  /*5400*/  MUFU.EX2 R124, R124 ;  /* 0x0000007c007c7308 */ /* 0x000ff40000000800 */
[----:B------:R-:W1:Y:S01]  /*5410*/  MUFU.EX2 R125, R125 ;  /* 0x0000007d007d7308 */ /* 0x000e620000000800 */
[----:B---3--:R-:W-:Y:S02]  /*5420*/  F2FP.BF16.PACK_AB R201, R127, R126 ;  /* 0x0000007e7fc9723e */ /* 0x008fe400000010ff */
[----:B--2---:R-:W-:Y:S03]  /*5430*/  IADD3 R198, P0, R239, UR10, RZ ;  /* 0x0000000aefc67c10 */ /* 0x004fe6000ff1e0ff */
[----:B------:R-:W-:Y:S04]  /*5440*/  STS [R236+0x22400], R201 ;  /* 0x022400c9ec007388 */ /* 0x000fe80000000800 */
[----:B------:R-:W-:Y:S10]  /*5450*/  MUFU.EX2 R131, R196 ;  /* 0x000000c400837308 */ /* 0x000ff40000000800 */
[----:B------:R-:W-:Y:S01]  /*5460*/  MUFU.EX2 R128, R128 ;  /* 0x0000008000807308 */ /* 0x000fe20000000800 */
[----:B-1----:R-:W-:Y:S05]  /*5470*/  F2FP.BF16.PACK_AB R203, R125, R124 ;  /* 0x0000007c7dcb723e */ /* 0x002fea00000010ff */
[----:B------:R-:W-:Y:S04]  /*5480*/  STS [R236+0x22000], R203 ;  /* 0x022000cbec007388 */ /* 0x000fe80000000800 */
[----:B------:R-:W1:Y:S10]  /*5490*/  MUFU.EX2 R129, R129 ;  /* 0x0000008100817308 */ /* 0x000e740000000800 */
[----:B------:R-:W2:Y:S01]  /*54a0*/  MUFU.EX2 R130, R130 ;  /* 0x0000008200827308 */ /* 0x000ea20000000800 */
[----:B-1----:R-:W-:Y:S05]  /*54b0*/  F2FP.BF16.PACK_AB R199, R129, R128 ;  /* 0x0000008081c7723e */ /* 0x002fea00000010ff */
[----:B------:R1:W-:Y:S01]  /*54c0*/  STS [R238+0x22000], R199 ;  /* 0x022000c7ee007388 */ /* 0x0003e20000000800 */
[----:B--2---:R-:W-:Y:S05]  /*54d0*/  F2FP.BF16.PACK_AB R197, R131, R130 ;  /* 0x0000008283c5723e */ /* 0x004fea00000010ff */
[----:B------:R2:W-:Y:S05]  /*54e0*/  STS [R238+0x22400], R197 ;  /* 0x022400c5ee007388 */ /* 0x0005ea0000000800 */
[----:B------:R-:W-:Y:S05]  /*54f0*/  LDSM.16.M88.4 R84, [R223+0x8000] ;  /* 0x00800000df54783b */ /* 0x000fea0000000200 */
[----:B------:R-:W3:Y:S05]  /*5500*/  LDSM.16.M88.4 R88, [R222+0x18000] ;  /* 0x01800000de58783b */ /* 0x000eea0000000200 */
[----:B------:R-:W3:Y:S01]  /*5510*/  LDSM.16.M88.4 R92, [R222+0x18800] ;  /* 0x01880000de5c783b */ /* 0x000ee20000000200 */
[----:B-1----:R-:W-:Y:S02]  /*5520*/  IADD3.X R199, R240, UR9, RZ, P0, !PT ;  /* 0x00000009f0c77c10 */ /* 0x002fe400087fe4ff */
[C---:B------:R-:W-:Y:S02]  /*5530*/  LEA R250, P0, R243.reuse, R250, 0x2 ;  /* 0x000000faf3fa7211 */ /* 0x040fe400078010ff */
[----:B------:R-:W-:Y:S02]  /*5540*/  LDSM.16.M88.4 R96, [R221+0x8000] ;  /* 0x00800000dd60783b */ /* 0x000fe40000000200 */
[----:B------:R-:W-:Y:S03]  /*5550*/  LEA.HI.X.SX32 R251, R243, R251, 0x2, P0 ;  /* 0x000000fbf3fb7211 */ /* 0x000fe600000f16ff */
[----:B------:R-:W1:Y:S05]  /*5560*/  LDSM.16.M88.4 R100, [R212+0x18000] ;  /* 0x01800000d464783b */ /* 0x000e6a0000000200 */
[----:B------:R-:W4:Y:S05]  /*5570*/  LDG.E R196, [R198.64] ;  /* 0x00000004c6c47981 */ /* 0x000f2a000c1e1900 */
[----:B------:R-:W1:Y:S05]  /*5580*/  LDSM.16.M88.4 R104, [R212+0x18800] ;  /* 0x01880000d468783b */ /* 0x000e6a0000000200 */
[----:B--2---:R4:W2:Y:S05]  /*5590*/  LDG.E R197, [R198.64+0x20] ;  /* 0x00002004c6c57981 */ /* 0x0048aa000c1e1900 */
[----:B------:R-:W-:Y:S01]  /*55a0*/  LDSM.16.M88.4 R108, [R3+0x18000] ;  /* 0x01800000036c783b */ /* 0x000fe20000000200 */
[C---:B---3--:R-:W-:Y:S04]  /*55b0*/  HMMA.16816.F32.BF16 R4, R84.reuse, R88, RZ ;  /* 0x000000585404723c */ /* 0x048fe800000418ff */
[----:B------:R-:W-:Y:S04]  /*55c0*/  LDSM.16.M88.4 R112, [R3+0x18800] ;  /* 0x018800000370783b */ /* 0x000fe80000000200 */
[C---:B------:R-:W-:Y:S01]  /*55d0*/  HMMA.16816.F32.BF16 R8, R84.reuse, R90, RZ ;  /* 0x0000005a5408723c */ /* 0x040fe200000418ff */
[----:B------:R-:W3:Y:S07]  /*55e0*/  LDSM.16.M88.4 R88, [R220+0x8000] ;  /* 0x00800000dc58783b */ /* 0x000eee0000000200 */
[C---:B------:R-:W-:Y:S08]  /*55f0*/  HMMA.16816.F32.BF16 R12, R84.reuse, R92, RZ ;  /* 0x0000005c540c723c */ /* 0x040ff000000418ff */
[----:B------:R-:W-:Y:S01]  /*5600*/  HMMA.16816.F32.BF16 R16, R84, R94, RZ ;  /* 0x0000005e5410723c */ /* 0x000fe200000418ff */
[----:B------:R-:W-:Y:S05]  /*5610*/  LDSM.16.M88.4 R84, [R219+0x8000] ;  /* 0x00800000db54783b */ /* 0x000fea0000000200 */
[----:B------:R-:W3:Y:S02]  /*5620*/  LDSM.16.M88.4 R92, [R2+0x18000] ;  /* 0x01800000025c783b */ /* 0x000ee40000000200 */
[C---:B-1----:R-:W-:Y:S08]  /*5630*/  HMMA.16816.F32.BF16 R4, R96.reuse, R100, R4 ;  /* 0x000000646004723c */ /* 0x042ff00000041804 */
[C---:B------:R-:W-:Y:S01]  /*5640*/  HMMA.16816.F32.BF16 R8, R96.reuse, R102, R8 ;  /* 0x000000666008723c */ /* 0x040fe20000041808 */
[----:B------:R-:W1:Y:S07]  /*5650*/  LDSM.16.M88.4 R100, [R2+0x18800] ;  /* 0x018800000264783b */ /* 0x000e6e0000000200 */
[C---:B------:R-:W-:Y:S08]  /*5660*/  HMMA.16816.F32.BF16 R12, R96.reuse, R104, R12 ;  /* 0x00000068600c723c */ /* 0x040ff0000004180c */
[----:B------:R-:W-:Y:S01]  /*5670*/  HMMA.16816.F32.BF16 R16, R96, R106, R16 ;  /* 0x0000006a6010723c */ /* 0x000fe20000041810 */
[----:B------:R-:W-:Y:S05]  /*5680*/  LDSM.16.M88.4 R96, [R223+0xa000] ;  /* 0x00a00000df60783b */ /* 0x000fea0000000200 */
[----:B------:R-:W1:Y:S02]  /*5690*/  LDSM.16.M88.4 R104, [R222+0x1a000] ;  /* 0x01a00000de68783b */ /* 0x000e640000000200 */
[C---:B---3--:R-:W-:Y:S08]  /*56a0*/  HMMA.16816.F32.BF16 R4, R88.reuse, R108, R4 ;  /* 0x0000006c5804723c */ /* 0x048ff00000041804 */
[C---:B------:R-:W-:Y:S01]  /*56b0*/  HMMA.16816.F32.BF16 R8, R88.reuse, R110, R8 ;  /* 0x0000006e5808723c */ /* 0x040fe20000041808 */
[----:B------:R-:W-:Y:S07]  /*56c0*/  LDSM.16.M88.4 R108, [R212+0x1a000] ;  /* 0x01a00000d46c783b */ /* 0x000fee0000000200 */
[C---:B------:R-:W-:Y:S08]  /*56d0*/  HMMA.16816.F32.BF16 R12, R88.reuse, R112, R12 ;  /* 0x00000070580c723c */ /* 0x040ff0000004180c */
[----:B------:R-:W-:Y:S01]  /*56e0*/  HMMA.16816.F32.BF16 R16, R88, R114, R16 ;  /* 0x000000725810723c */ /* 0x000fe20000041810 */
[----:B------:R-:W3:Y:S07]  /*56f0*/  LDSM.16.M88.4 R88, [R222+0x1a800] ;  /* 0x01a80000de58783b */ /* 0x000eee0000000200 */
[C---:B------:R-:W-:Y:S08]  /*5700*/  HMMA.16816.F32.BF16 R4, R84.reuse, R92, R4 ;  /* 0x0000005c5404723c */ /* 0x040ff00000041804 */
[C---:B------:R-:W-:Y:S01]  /*5710*/  HMMA.16816.F32.BF16 R8, R84.reuse, R94, R8 ;  /* 0x0000005e5408723c */ /* 0x040fe20000041808 */
[----:B------:R-:W3:Y:S07]  /*5720*/  LDSM.16.M88.4 R92, [R221+0xa000] ;  /* 0x00a00000dd5c783b */ /* 0x000eee0000000200 */
[C---:B-1----:R-:W-:Y:S08]  /*5730*/  HMMA.16816.F32.BF16 R12, R84.reuse, R100, R12 ;  /* 0x00000064540c723c */ /* 0x042ff0000004180c */
[----:B------:R-:W-:Y:S01]  /*5740*/  HMMA.16816.F32.BF16 R16, R84, R102, R16 ;  /* 0x000000665410723c */ /* 0x000fe20000041810 */
[----:B------:R-:W1:Y:S05]  /*5750*/  LDSM.16.M88.4 R84, [R212+0x1a800] ;  /* 0x01a80000d454783b */ /* 0x000e6a0000000200 */
[----:B------:R-:W-:Y:S02]  /*5760*/  LDSM.16.M88.4 R100, [R220+0xa000] ;  /* 0x00a00000dc64783b */ /* 0x000fe40000000200 */
[C---:B------:R-:W-:Y:S08]  /*5770*/  HMMA.16816.F32.BF16 R4, R96.reuse, R104, R4 ;  /* 0x000000686004723c */ /* 0x040ff00000041804 */
[C---:B------:R-:W-:Y:S01]  /*5780*/  HMMA.16816.F32.BF16 R8, R96.reuse, R106, R8 ;  /* 0x0000006a6008723c */ /* 0x040fe20000041808 */
[----:B------:R-:W1:Y:S07]  /*5790*/  LDSM.16.M88.4 R104, [R3+0x1a000] ;  /* 0x01a000000368783b */ /* 0x000e6e0000000200 */
[C---:B---3--:R-:W-:Y:S08]  /*57a0*/  HMMA.16816.F32.BF16 R12, R96.reuse, R88, R12 ;  /* 0x00000058600c723c */ /* 0x048ff0000004180c */
[----:B------:R-:W-:Y:S01]  /*57b0*/  HMMA.16816.F32.BF16 R16, R96, R90, R16 ;  /* 0x0000005a6010723c */ /* 0x000fe20000041810 */
[----:B------:R-:W3:Y:S05]  /*57c0*/  LDSM.16.M88.4 R88, [R3+0x1a800] ;  /* 0x01a800000358783b */ /* 0x000eea0000000200 */
[----:B------:R-:W-:Y:S02]  /*57d0*/  LDSM.16.M88.4 R96, [R219+0xa000] ;  /* 0x00a00000db60783b */ /* 0x000fe40000000200 */
        /* <DEDUP_REMOVED lines=16> */
[----:B------:R-:W4:Y:S07]  /*58e0*/  LDSM.16.M88.4 R108, [R212+0x1c000] ;  /* 0x01c00000d46c783b */ /* 0x000f2e0000000200 */
[C---:B-1----:R-:W-:Y:S08]  /*58f0*/  HMMA.16816.F32.BF16 R12, R96.reuse, R84, R12 ;  /* 0x00000054600c723c */ /* 0x042ff0000004180c */
[----:B------:R-:W-:Y:S01]  /*5900*/  HMMA.16816.F32.BF16 R16, R96, R86, R16 ;  /* 0x000000566010723c */ /* 0x000fe20000041810 */
[----:B------:R-:W1:Y:S05]  /*5910*/  LDSM.16.M88.4 R84, [R212+0x1c800] ;  /* 0x01c80000d454783b */ /* 0x000e6a0000000200 */
[----:B------:R-:W-:Y:S02]  /*5920*/  LDSM.16.M88.4 R96, [R220+0xc000] ;  /* 0x00c00000dc60783b */ /* 0x000fe40000000200 */
[C---:B------:R-:W-:Y:S08]  /*5930*/  HMMA.16816.F32.BF16 R4, R92.reuse, R104, R4 ;  /* 0x000000685c04723c */ /* 0x040ff00000041804 */
[C---:B------:R-:W-:Y:S01]  /*5940*/  HMMA.16816.F32.BF16 R8, R92.reuse, R106, R8 ;  /* 0x0000006a5c08723c */ /* 0x040fe20000041808 */
[----:B------:R-:W2:Y:S07]  /*5950*/  LDSM.16.M88.4 R104, [R3+0x1c000] ;  /* 0x01c000000368783b */ /* 0x000eae0000000200 */
[C---:B---3--:R-:W-:Y:S08]  /*5960*/  HMMA.16816.F32.BF16 R12, R92.reuse, R88, R12 ;  /* 0x000000585c0c723c */ /* 0x048ff0000004180c */
[----:B------:R-:W-:Y:S01]  /*5970*/  HMMA.16816.F32.BF16 R16, R92, R90, R16 ;  /* 0x0000005a5c10723c */ /* 0x000fe20000041810 */
[----:B------:R-:W3:Y:S05]  /*5980*/  LDSM.16.M88.4 R88, [R3+0x1c800] ;  /* 0x01c800000358783b */ /* 0x000eea0000000200 */
[----:B------:R-:W-:Y:S02]  /*5990*/  LDSM.16.M88.4 R92, [R219+0xc000] ;  /* 0x00c00000db5c783b */ /* 0x000fe40000000200 */
[C---:B----4-:R-:W-:Y:S08]  /*59a0*/  HMMA.16816.F32.BF16 R4, R100.reuse, R108, R4 ;  /* 0x0000006c6404723c */ /* 0x050ff00000041804 */
[C---:B------:R-:W-:Y:S01]  /*59b0*/  HMMA.16816.F32.BF16 R8, R100.reuse, R110, R8 ;  /* 0x0000006e6408723c */ /* 0x040fe20000041808 */
[----:B------:R-:W4:Y:S07]  /*59c0*/  LDSM.16.M88.4 R108, [R2+0x1c000] ;  /* 0x01c00000026c783b */ /* 0x000f2e0000000200 */
[C---:B-1----:R-:W-:Y:S08]  /*59d0*/  HMMA.16816.F32.BF16 R12, R100.reuse, R84, R12 ;  /* 0x00000054640c723c */ /* 0x042ff0000004180c */
[----:B------:R-:W-:Y:S01]  /*59e0*/  HMMA.16816.F32.BF16 R16, R100, R86, R16 ;  /* 0x000000566410723c */ /* 0x000fe20000041810 */
[----:B------:R-:W1:Y:S05]  /*59f0*/  LDSM.16.M88.4 R84, [R2+0x1c800] ;  /* 0x01c800000254783b */ /* 0x000e6a0000000200 */
[----:B------:R-:W-:Y:S02]  /*5a00*/  LDSM.16.M88.4 R100, [R223+0xe000] ;  /* 0x00e00000df64783b */ /* 0x000fe40000000200 */
[C---:B--2---:R-:W-:Y:S08]  /*5a10*/  HMMA.16816.F32.BF16 R4, R96.reuse, R104, R4 ;  /* 0x000000686004723c */ /* 0x044ff00000041804 */
        /* <DEDUP_REMOVED lines=25> */
[----:B------:R-:W1:Y:S07]  /*5bb0*/  LDSM.16.M88.4 R84, [R2+0x1e800] ;  /* 0x01e800000254783b */ /* 0x000e6e0000000200 */
[C---:B--2---:R-:W-:Y:S08]  /*5bc0*/  HMMA.16816.F32.BF16 R4, R92.reuse, R104, R4 ;  /* 0x000000685c04723c */ /* 0x044ff00000041804 */
[C---:B------:R-:W-:Y:S08]  /*5bd0*/  HMMA.16816.F32.BF16 R8, R92.reuse, R106, R8 ;  /* 0x0000006a5c08723c */ /* 0x040ff00000041808 */
[C---:B---3--:R-:W-:Y:S08]  /*5be0*/  HMMA.16816.F32.BF16 R12, R92.reuse, R88, R12 ;  /* 0x000000585c0c723c */ /* 0x048ff0000004180c */
[----:B------:R-:W-:Y:S08]  /*5bf0*/  HMMA.16816.F32.BF16 R16, R92, R90, R16 ;  /* 0x0000005a5c10723c */ /* 0x000ff00000041810 */
[C---:B----4-:R-:W-:Y:S08]  /*5c00*/  HMMA.16816.F32.BF16 R4, R100.reuse, R108, R4 ;  /* 0x0000006c6404723c */ /* 0x050ff00000041804 */
[C---:B------:R-:W-:Y:S08]  /*5c10*/  HMMA.16816.F32.BF16 R8, R100.reuse, R110, R8 ;  /* 0x0000006e6408723c */ /* 0x040ff00000041808 */
[C---:B-1----:R-:W-:Y:S08]  /*5c20*/  HMMA.16816.F32.BF16 R12, R100.reuse, R84, R12 ;  /* 0x00000054640c723c */ /* 0x042ff0000004180c */
[----:B------:R-:W-:Y:S04]  /*5c30*/  HMMA.16816.F32.BF16 R16, R100, R86, R16 ;  /* 0x000000566410723c */ /* 0x000fe80000041810 */
[C---:B------:R-:W-:Y:S02]  /*5c40*/  FADD.FTZ R199, -R196.reuse, R4 ;  /* 0x00000004c4c77221 */ /* 0x040fe40000010100 */
[----:B------:R-:W-:Y:S02]  /*5c50*/  FADD.FTZ R198, -R196, R5 ;  /* 0x00000005c4c67221 */ /* 0x000fe40000010100 */
[----:B------:R-:W-:Y:S04]  /*5c60*/  FMUL.FTZ R199, R116, R199 ;  /* 0x000000c774c77220 */ /* 0x000fe80000410000 */
[----:B------:R-:W-:Y:S02]  /*5c70*/  FMUL.FTZ R198, R117, R198 ;  /* 0x000000c675c67220 */ /* 0x000fe40000410000 */
[C---:B------:R-:W-:Y:S02]  /*5c80*/  FADD.FTZ R117, -R196.reuse, R8 ;  /* 0x00000008c4757221 */ /* 0x040fe40000010100 */
        /* <DEDUP_REMOVED lines=9> */
[C---:B------:R-:W-:Y:S02]  /*5d20*/  FADD.FTZ R124, -R197.reuse, R7 ;  /* 0x00000007c57c7221 */ /* 0x040fe40000010100 */
[----:B------:R-:W-:Y:S02]  /*5d30*/  FADD.FTZ R117, -R197, R6 ;  /* 0x00000006c5757221 */ /* 0x000fe40000010100 */
[----:B------:R-:W-:Y:S02]  /*5d40*/  FMUL.FTZ R124, R119, R124 ;  /* 0x0000007c777c7220 */ /* 0x000fe40000410000 */
[----:B------:R-:W-:Y:S02]  /*5d50*/  FMUL.FTZ R117, R118, R117 ;  /* 0x0000007576757220 */ /* 0x000fe40000410000 */
[----:B------:R-:W-:Y:S02]  /*5d60*/  FMUL.FTZ R120, R125, R120 ;  /* 0x000000787d787220 */ /* 0x000fe40000410000 */
[C---:B------:R-:W-:Y:S01]  /*5d70*/  FADD.FTZ R119, -R197.reuse, R10 ;  /* 0x0000000ac5777221 */ /* 0x040fe20000010100 */
[----:B------:R-:W-:Y:S01]  /*5d80*/  F2FP.BF16.PACK_AB R117, R124, R117 ;  /* 0x000000757c75723e */ /* 0x000fe200000010ff */
[----:B------:R-:W-:Y:S01]  /*5d90*/  FADD.FTZ R118, -R197, R11 ;  /* 0x0000000bc5767221 */ /* 0x000fe20000010100 */
[----:B------:R-:W-:Y:S01]  /*5da0*/  F2FP.BF16.PACK_AB R121, R120, R121 ;  /* 0x000000797879723e */ /* 0x000fe200000010ff */
[----:B------:R-:W-:Y:S02]  /*5db0*/  FMUL.FTZ R119, R122, R119 ;  /* 0x000000777a777220 */ /* 0x000fe40000410000 */
[----:B------:R-:W-:Y:S01]  /*5dc0*/  FMUL.FTZ R118, R123, R118 ;  /* 0x000000767b767220 */ /* 0x000fe20000410000 */
[----:B------:R-:W-:Y:S01]  /*5dd0*/  STS [R234+0x20400], R117 ;  /* 0x02040075ea007388 */ /* 0x000fe20000000800 */
[C---:B------:R-:W-:Y:S02]  /*5de0*/  FADD.FTZ R123, -R197.reuse, R14 ;  /* 0x0000000ec57b7221 */ /* 0x040fe40000010100 */
[----:B------:R-:W-:Y:S01]  /*5df0*/  FADD.FTZ R120, -R197, R15 ;  /* 0x0000000fc5787221 */ /* 0x000fe20000010100 */
[----:B------:R-:W-:Y:S01]  /*5e00*/  F2FP.BF16.PACK_AB R118, R118, R119 ;  /* 0x000000777676723e */ /* 0x000fe200000010ff */
[----:B------:R-:W-:Y:S01]  /*5e10*/  FMUL.FTZ R123, R126, R123 ;  /* 0x0000007b7e7b7220 */ /* 0x000fe20000410000 */
[----:B------:R-:W-:Y:S01]  /*5e20*/  STS [R237+0x20000], R116 ;  /* 0x02000074ed007388 */ /* 0x000fe20000000800 */
[----:B------:R-:W-:Y:S02]  /*5e30*/  FMUL.FTZ R120, R127, R120 ;  /* 0x000000787f787220 */ /* 0x000fe40000410000 */
[C---:B------:R-:W-:Y:S02]  /*5e40*/  FADD.FTZ R122, -R197.reuse, R19 ;  /* 0x00000013c57a7221 */ /* 0x040fe40000010100 */
[----:B------:R-:W-:Y:S01]  /*5e50*/  FADD.FTZ R125, -R197, R18 ;  /* 0x00000012c57d7221 */ /* 0x000fe20000010100 */
[----:B------:R-:W-:Y:S01]  /*5e60*/  STS [R237+0x20400], R118 ;  /* 0x02040076ed007388 */ /* 0x000fe20000000800 */
[----:B------:R-:W-:Y:S01]  /*5e70*/  FADD.FTZ R201, -R196, R16 ;  /* 0x00000010c4c97221 */ /* 0x000fe20000010100 */
[----:B------:R-:W-:Y:S01]  /*5e80*/  F2FP.BF16.PACK_AB R123, R120, R123 ;  /* 0x0000007b787b723e */ /* 0x000fe200000010ff */
[----:B------:R-:W-:Y:S02]  /*5e90*/  FADD.FTZ R196, -R196, R17 ;  /* 0x00000011c4c47221 */ /* 0x000fe40000010100 */
[----:B------:R-:W-:Y:S01]  /*5ea0*/  FMUL.FTZ R122, R131, R122 ;  /* 0x0000007a837a7220 */ /* 0x000fe20000410000 */
[----:B------:R-:W-:Y:S01]  /*5eb0*/  STS [R236+0x20000], R121 ;  /* 0x02000079ec007388 */ /* 0x000fe20000000800 */
[----:B------:R-:W-:Y:S02]  /*5ec0*/  FMUL.FTZ R125, R130, R125 ;  /* 0x0000007d827d7220 */ /* 0x000fe40000410000 */
[----:B------:R-:W-:Y:S02]  /*5ed0*/  FMUL.FTZ R201, R128, R201 ;  /* 0x000000c980c97220 */ /* 0x000fe40000410000 */
[----:B------:R-:W-:Y:S01]  /*5ee0*/  FMUL.FTZ R196, R129, R196 ;  /* 0x000000c481c47220 */ /* 0x000fe20000410000 */
[----:B------:R-:W-:Y:S01]  /*5ef0*/  STS [R236+0x20400], R123 ;  /* 0x0204007bec007388 */ /* 0x000fe20000000800 */
[----:B------:R-:W-:Y:S03]  /*5f00*/  F2FP.BF16.PACK_AB R125, R122, R125 ;  /* 0x0000007d7a7d723e */ /* 0x000fe600000010ff */
[----:B------:R-:W-:Y:S02]  /*5f10*/  F2FP.BF16.PACK_AB R201, R196, R201 ;  /* 0x000000c9c4c9723e */ /* 0x000fe400000010ff */
[----:B------:R-:W-:Y:S05]  /*5f20*/  STS [R238+0x20400], R125 ;  /* 0x0204007dee007388 */ /* 0x000fea0000000800 */
[----:B------:R-:W-:Y:S05]  /*5f30*/  STS [R238+0x20000], R201 ;  /* 0x020000c9ee007388 */ /* 0x000fea0000000800 */
[----:B------:R-:W-:Y:S06]  /*5f40*/  BAR.SYNC.DEFER_BLOCKING 0x0 ;  /* 0x0000000000007b1d */ /* 0x000fec0000010000 */
[----:B------:R-:W-:Y:S05]  /*5f50*/  LDSM.16.MT88.4 R84, [R218+0x22000] ;  /* 0x02200000da54783b */ /* 0x000fea0000004200 */
[----:B------:R-:W1:Y:S05]  /*5f60*/  LDSM.16.MT88.4 R88, [R217+0x8000] ;  /* 0x00800000d958783b */ /* 0x000e6a0000004200 */
[----:B------:R-:W2:Y:S05]  /*5f70*/  LDSM.16.MT88.4 R92, [R0+0x22000] ;  /* 0x02200000005c783b */ /* 0x000eaa0000004200 */
[----:B------:R-:W3:Y:S05]  /*5f80*/  LDSM.16.MT88.4 R96, [R217+0xa000] ;  /* 0x00a00000d960783b */ /* 0x000eea0000004200 */
[----:B------:R-:W4:Y:S05]  /*5f90*/  LDSM.16.MT88.4 R100, [R217+0xc000] ;  /* 0x00c00000d964783b */ /* 0x000f2a0000004200 */
[----:B------:R-:W3:Y:S05]  /*5fa0*/  LDSM.16.MT88.4 R104, [R217+0xe000] ;  /* 0x00e00000d968783b */ /* 0x000eea0000004200 */
[----:B------:R-:W-:Y:S05]  /*5fb0*/  LDSM.16.MT88.4 R108, [R217+0x8800] ;  /* 0x00880000d96c783b */ /* 0x000fea0000004200 */
[----:B------:R-:W-:Y:S05]  /*5fc0*/  LDSM.16.MT88.4 R112, [R0+0x22800] ;  /* 0x022800000070783b */ /* 0x000fea0000004200 */
[----:B------:R-:W-:Y:S01]  /*5fd0*/  LDSM.16.MT88.4 R116, [R217+0xa800] ;  /* 0x00a80000d974783b */ /* 0x000fe20000004200 */
[-C--:B-1----:R-:W-:Y:S04]  /*5fe0*/  HMMA.16816.F32.BF16 R20, R84, R88.reuse, R20 ;  /* 0x000000585414723c */ /* 0x082fe80000041814 */
[----:B------:R-:W-:Y:S05]  /*5ff0*/  LDSM.16.MT88.4 R120, [R217+0xc800] ;  /* 0x00c80000d978783b */ /* 0x000fea0000004200 */
[----:B------:R-:W-:Y:S01]  /*6000*/  LDSM.16.MT88.4 R124, [R217+0xe800] ;  /* 0x00e80000d97c783b */ /* 0x000fe20000004200 */
[C---:B--2---:R-:W-:Y:S08]  /*6010*/  HMMA.16816.F32.BF16 R24, R92.reuse, R88, R24 ;  /* 0x000000585c18723c */ /* 0x044ff00000041818 */
[-C--:B------:R-:W-:Y:S08]  /*6020*/  HMMA.16816.F32.BF16 R28, R92, R90.reuse, R28 ;  /* 0x0000005a5c1c723c */ /* 0x080ff0000004181c */
[C---:B------:R-:W-:Y:S01]  /*6030*/  HMMA.16816.F32.BF16 R32, R84.reuse, R90, R32 ;  /* 0x0000005a5420723c */ /* 0x040fe20000041820 */
[----:B------:R-:W1:Y:S07]  /*6040*/  LDSM.16.MT88.4 R88, [R218+0x22800] ;  /* 0x02280000da58783b */ /* 0x000e6e0000004200 */
[-C--:B---3--:R-:W-:Y:S08]  /*6050*/  HMMA.16816.F32.BF16 R36, R84, R96.reuse, R36 ;  /* 0x000000605424723c */ /* 0x088ff00000041824 */
[C---:B------:R-:W-:Y:S08]  /*6060*/  HMMA.16816.F32.BF16 R40, R92.reuse, R96, R40 ;  /* 0x000000605c28723c */ /* 0x040ff00000041828 */
[-C--:B------:R-:W-:Y:S08]  /*6070*/  HMMA.16816.F32.BF16 R44, R92, R98.reuse, R44 ;  /* 0x000000625c2c723c */ /* 0x080ff0000004182c */
[C---:B------:R-:W-:Y:S01]  /*6080*/  HMMA.16816.F32.BF16 R48, R84.reuse, R98, R48 ;  /* 0x000000625430723c */ /* 0x040fe20000041830 */
[----:B------:R-:W-:Y:S07]  /*6090*/  LDSM.16.MT88.4 R96, [R0+0x23000] ;  /* 0x023000000060783b */ /* 0x000fee0000004200 */
        /* <DEDUP_REMOVED lines=10> */
[----:B------:R-:W2:Y:S05]  /*6140*/  LDSM.16.MT88.4 R84, [R218+0x23000] ;  /* 0x02300000da54783b */ /* 0x000eaa0000004200 */
[----:B------:R-:W3:Y:S02]  /*6150*/  LDSM.16.MT88.4 R104, [R217+0xd000] ;  /* 0x00d00000d968783b */ /* 0x000ee40000004200 */
[-C--:B-1----:R-:W-:Y:S08]  /*6160*/  HMMA.16816.F32.BF16 R20, R88, R108.reuse, R20 ;  /* 0x0000006c5814723c */ /* 0x082ff00000041814 */
[C---:B------:R-:W-:Y:S08]  /*6170*/  HMMA.16816.F32.BF16 R24, R112.reuse, R108, R24 ;  /* 0x0000006c7018723c */ /* 0x040ff00000041818 */
[-C--:B------:R-:W-:Y:S08]  /*6180*/  HMMA.16816.F32.BF16 R28, R112, R110.reuse, R28 ;  /* 0x0000006e701c723c */ /* 0x080ff0000004181c */
[C---:B------:R-:W-:Y:S01]  /*6190*/  HMMA.16816.F32.BF16 R32, R88.reuse, R110, R32 ;  /* 0x0000006e5820723c */ /* 0x040fe20000041820 */
[----:B------:R-:W1:Y:S07]  /*61a0*/  LDSM.16.MT88.4 R108, [R217+0xf000] ;  /* 0x00f00000d96c783b */ /* 0x000e6e0000004200 */
[-C--:B------:R-:W-:Y:S08]  /*61b0*/  HMMA.16816.F32.BF16 R36, R88, R116.reuse, R36 ;  /* 0x000000745824723c */ /* 0x080ff00000041824 */
[C---:B------:R-:W-:Y:S08]  /*61c0*/  HMMA.16816.F32.BF16 R40, R112.reuse, R116, R40 ;  /* 0x000000747028723c */ /* 0x040ff00000041828 */
[-C--:B------:R-:W-:Y:S08]  /*61d0*/  HMMA.16816.F32.BF16 R44, R112, R118.reuse, R44 ;  /* 0x00000076702c723c */ /* 0x080ff0000004182c */
[C---:B------:R-:W-:Y:S01]  /*61e0*/  HMMA.16816.F32.BF16 R48, R88.reuse, R118, R48 ;  /* 0x000000765830723c */ /* 0x040fe20000041830 */
[----:B------:R-:W-:Y:S07]  /*61f0*/  LDSM.16.MT88.4 R116, [R0+0x23800] ;  /* 0x023800000074783b */ /* 0x000fee0000004200 */
        /* <DEDUP_REMOVED lines=10> */
[----:B------:R-:W4:Y:S05]  /*62a0*/  LDSM.16.MT88.4 R88, [R218+0x23800] ;  /* 0x02380000da58783b */ /* 0x000f2a0000004200 */
[----:B------:R-:W1:Y:S02]  /*62b0*/  LDSM.16.MT88.4 R124, [R217+0xd800] ;  /* 0x00d80000d97c783b */ /* 0x000e640000004200 */
[-C--:B--2---:R-:W-:Y:S08]  /*62c0*/  HMMA.16816.F32.BF16 R20, R84, R92.reuse, R20 ;  /* 0x0000005c5414723c */ /* 0x084ff00000041814 */
[C---:B------:R-:W-:Y:S08]  /*62d0*/  HMMA.16816.F32.BF16 R24, R96.reuse, R92, R24 ;  /* 0x0000005c6018723c */ /* 0x040ff00000041818 */
[-C--:B------:R-:W-:Y:S08]  /*62e0*/  HMMA.16816.F32.BF16 R28, R96, R94.reuse, R28 ;  /* 0x0000005e601c723c */ /* 0x080ff0000004181c */
[C---:B------:R-:W-:Y:S01]  /*62f0*/  HMMA.16816.F32.BF16 R32, R84.reuse, R94, R32 ;  /* 0x0000005e5420723c */ /* 0x040fe20000041820 */
[----:B------:R-:W2:Y:S05]  /*6300*/  LDSM.16.MT88.4 R92, [R217+0xf800] ;  /* 0x00f80000d95c783b */ /* 0x000eaa0000004200 */
[----:B------:R-:W-:Y:S02]  /*6310*/  BAR.SYNC.DEFER_BLOCKING 0x0 ;  /* 0x0000000000007b1d */ /* 0x000fe40000010000 */
[-C--:B------:R-:W-:Y:S08]  /*6320*/  HMMA.16816.F32.BF16 R36, R84, R100.reuse, R36 ;  /* 0x000000645424723c */ /* 0x080ff00000041824 */
[C---:B------:R-:W-:Y:S08]  /*6330*/  HMMA.16816.F32.BF16 R40, R96.reuse, R100, R40 ;  /* 0x000000646028723c */ /* 0x040ff00000041828 */
[-C--:B------:R-:W-:Y:S08]  /*6340*/  HMMA.16816.F32.BF16 R44, R96, R102.reuse, R44 ;  /* 0x00000066602c723c */ /* 0x080ff0000004182c */
[C---:B------:R-:W-:Y:S08]  /*6350*/  HMMA.16816.F32.BF16 R48, R84.reuse, R102, R48 ;  /* 0x000000665430723c */ /* 0x040ff00000041830 */
[-C--:B---3--:R-:W-:Y:S08]  /*6360*/  HMMA.16816.F32.BF16 R52, R84, R104.reuse, R52 ;  /* 0x000000685434723c */ /* 0x088ff00000041834 */
[C---:B------:R-:W-:Y:S08]  /*6370*/  HMMA.16816.F32.BF16 R56, R96.reuse, R104, R56 ;  /* 0x000000686038723c */ /* 0x040ff00000041838 */
[-C--:B------:R-:W-:Y:S08]  /*6380*/  HMMA.16816.F32.BF16 R60, R96, R106.reuse, R60 ;  /* 0x0000006a603c723c */ /* 0x080ff0000004183c */
[C---:B------:R-:W-:Y:S08]  /*6390*/  HMMA.16816.F32.BF16 R64, R84.reuse, R106, R64 ;  /* 0x0000006a5440723c */ /* 0x040ff00000041840 */
[-C--:B-1----:R-:W-:Y:S08]  /*63a0*/  HMMA.16816.F32.BF16 R68, R84, R108.reuse, R68 ;  /* 0x0000006c5444723c */ /* 0x082ff00000041844 */
[C---:B------:R-:W-:Y:S08]  /*63b0*/  HMMA.16816.F32.BF16 R72, R96.reuse, R108, R72 ;  /* 0x0000006c6048723c */ /* 0x040ff00000041848 */
[-C--:B------:R-:W-:Y:S08]  /*63c0*/  HMMA.16816.F32.BF16 R76, R96, R110.reuse, R76 ;  /* 0x0000006e604c723c */ /* 0x080ff0000004184c */
[----:B------:R-:W-:Y:S08]  /*63d0*/  HMMA.16816.F32.BF16 R80, R84, R110, R80 ;  /* 0x0000006e5450723c */ /* 0x000ff00000041850 */
[-C--:B----4-:R-:W-:Y:S08]  /*63e0*/  HMMA.16816.F32.BF16 R20, R88, R112.reuse, R20 ;  /* 0x000000705814723c */ /* 0x090ff00000041814 */
[C---:B------:R-:W-:Y:S08]  /*63f0*/  HMMA.16816.F32.BF16 R24, R116.reuse, R112, R24 ;  /* 0x000000707418723c */ /* 0x040ff00000041818 */
[-C--:B------:R-:W-:Y:S08]  /*6400*/  HMMA.16816.F32.BF16 R28, R116, R114.reuse, R28 ;  /* 0x00000072741c723c */ /* 0x080ff0000004181c */
        /* <DEDUP_REMOVED lines=9> */
[-C--:B--2---:R-:W-:Y:S08]  /*64a0*/  HMMA.16816.F32.BF16 R68, R88, R92.reuse, R68 ;  /* 0x0000005c5844723c */ /* 0x084ff00000041844 */
[C---:B------:R-:W-:Y:S08]  /*64b0*/  HMMA.16816.F32.BF16 R72, R116.reuse, R92, R72 ;  /* 0x0000005c7448723c */ /* 0x040ff00000041848 */
[-C--:B------:R-:W-:Y:S08]  /*64c0*/  HMMA.16816.F32.BF16 R76, R116, R94.reuse, R76 ;  /* 0x0000005e744c723c */ /* 0x080ff0000004184c */
[----:B------:R-:W-:Y:S01]  /*64d0*/  HMMA.16816.F32.BF16 R80, R88, R94, R80 ;  /* 0x0000005e5850723c */ /* 0x000fe20000041850 */
[----:B------:R-:W-:-:S07]  /*64e0*/  @!P1 BRA `(.L_x_231) ;  /* 0x000003f000009947 */ /* 0x000fce0003800000 */
[----:B------:R-:W-:Y:S01]  /*64f0*/  IMAD.MOV.U32 R5, RZ, RZ, c[0x0][0x370] ;  /* 0x0000dc00ff057624 */ /* 0x000fe200078e00ff */
[----:B------:R-:W-:Y:S01]  /*6500*/  ISETP.GE.AND P5, PT, R232, c[0x0][0x220], PT ;  /* 0x00008800e8007a0c */ /* 0x000fe20003fa6270 */
[----:B------:R-:W-:Y:S01]  /*6510*/  IMAD.MOV.U32 R4, RZ, RZ, c[0x0][0x374] ;  /* 0x0000dd00ff047624 */ /* 0x000fe200078e00ff */
[----:B------:R-:W-:Y:S01]  /*6520*/  ISETP.GE.AND P4, PT, R229, c[0x0][0x220], PT ;  /* 0x00008800e5007a0c */ /* 0x000fe20003f86270 */
[----:B------:R-:W-:Y:S01]  /*6530*/  IMAD.U32 R7, R5, -0x40, RZ ;  /* 0xffffffc005077824 */ /* 0x000fe200078e00ff */
[----:B------:R-:W-:Y:S02]  /*6540*/  ISETP.GE.AND P3, PT, R228, c[0x0][0x220], PT ;  /* 0x00008800e4007a0c */ /* 0x000fe40003f66270 */
[----:B------:R-:W-:Y:S02]  /*6550*/  ISETP.GE.AND P2, PT, R227, c[0x0][0x220], PT ;  /* 0x00008800e3007a0c */ /* 0x000fe40003f46270 */
[-C--:B------:R-:W-:Y:S02]  /*6560*/  LEA R10, P0, R7, R246.reuse, 0x1 ;  /* 0x000000f6070a7211 */ /* 0x080fe400078008ff */
[----:B------:R-:W-:Y:S02]  /*6570*/  LEA R9, P6, R5, R7, 0x5 ;  /* 0x0000000705097211 */ /* 0x000fe400078c28ff */
[-C--:B------:R-:W-:Y:S01]  /*6580*/  LEA.HI.X.SX32 R11, R7, R247.reuse, 0x1, P0 ;  /* 0x000000f7070b7211 */ /* 0x080fe200000f0eff */
[----:B------:R1:W-:Y:S01]  /*6590*/  @P5 STS.128 [R226+0x8000], RZ ;  /* 0x008000ffe2005388 */ /* 0x0003e20000000c00 */
[----:B------:R-:W-:Y:S03]  /*65a0*/  SHF.R.S32.HI R6, RZ, 0x1f, R7 ;  /* 0x0000001fff067819 */ /* 0x000fe60000011407 */
[----:B------:R-:W-:Y:S01]  /*65b0*/  @!PT LDS RZ, [RZ] ;  /* 0x00000000fffff984 */ /* 0x000fe20000000800 */
[----:B------:R-:W-:Y:S01]  /*65c0*/  @!PT LDS RZ, [RZ] ;  /* 0x00000000fffff984 */ /* 0x000fe20000000800 */
[----:B------:R-:W-:Y:S01]  /*65d0*/  @!PT LDS RZ, [RZ] ;  /* 0x00000000fffff984 */ /* 0x000fe20000000800 */
[----:B------:R1:W-:Y:S01]  /*65e0*/  @!P5 LDGSTS.E.BYPASS.LTC128B.128 [R226+0x8000], [R10.64] ;  /* 0x080000000ae2dfae */ /* 0x0003e2000b901d44 */
[----:B------:R-:W-:Y:S02]  /*65f0*/  @!P3 LEA R14, P0, R9, R246, 0x1 ;  /* 0x000000f6090eb211 */ /* 0x000fe400078008ff */
[----:B------:R-:W-:Y:S01]  /*6600*/  LEA.HI.X R6, R5, R6, R4, 0x5, P6 ;  /* 0x0000000605067211 */ /* 0x000fe200030f2c04 */
[----:B------:R1:W-:Y:S01]  /*6610*/  @P4 STS.128 [R226+0xa000], RZ ;  /* 0x00a000ffe2004388 */ /* 0x0003e20000000c00 */
[C---:B------:R-:W-:Y:S02]  /*6620*/  @!P4 LEA R12, P6, R9.reuse, R246, 0x1 ;  /* 0x000000f6090cc211 */ /* 0x040fe400078c08ff */
[-CC-:B------:R-:W-:Y:S01]  /*6630*/  @!P3 LEA.HI.X R15, R9, R247.reuse, R6.reuse, 0x1, P0 ;  /* 0x000000f7090fb211 */ /* 0x180fe200000f0c06 */
[----:B------:R-:W-:Y:S01]  /*6640*/  @!PT LDS RZ, [RZ] ;  /* 0x00000000fffff984 */ /* 0x000fe20000000800 */
[----:B------:R-:W-:Y:S01]  /*6650*/  @!PT LDS RZ, [RZ] ;  /* 0x00000000fffff984 */ /* 0x000fe20000000800 */
[----:B------:R-:W-:Y:S01]  /*6660*/  @!PT LDS RZ, [RZ] ;  /* 0x00000000fffff984 */ /* 0x000fe20000000800 */
[----:B------:R1:W-:Y:S01]  /*6670*/  @!P4 LDGSTS.E.BYPASS.LTC128B.128 [R226+0xa000], [R10.64+0x80] ;  /* 0x0a0000800ae2cfae */ /* 0x0003e2000b901d44 */
[----:B------:R-:W-:Y:S02]  /*6680*/  @!P5 LEA R16, P0, R5, R10, 0x6 ;  /* 0x0000000a0510d211 */ /* 0x000fe400078030ff */
[----:B------:R-:W-:Y:S01]  /*6690*/  @!P4 LEA.HI.X R13, R9, R247, R6, 0x1, P6 ;  /* 0x000000f7090dc211 */ /* 0x000fe200030f0c06 */
        /* <DEDUP_REMOVED lines=36> */
.L_x_231:
[----:B------:R-:W-:Y:S01]  /*68e0*/  LDSM.16.M88.4 R196, [R216] ;  /* 0x00000000d8c4783b */ /* 0x000fe20000000200 */
[----:B------:R-:W-:Y:S02]  /*68f0*/  @UP2 UIADD3 UR12, UP1, UR8, -0x100, URZ ;  /* 0xffffff00080c2890 */ /* 0x000fe4000ff3e03f */
[----:B------:R-:W-:Y:S02]  /*6900*/  @UP2 UIADD3 UR10, UP0, UR10, -0x100, URZ ;  /* 0xffffff000a0a2890 */ /* 0x000fe4000ff1e03f */
[----:B-1----:R-:W1:Y:S01]  /*6910*/  LDSM.16.MT88.4 R16, [R217+0x10000] ;  /* 0x01000000d910783b */ /* 0x002e620000004200 */
[----:B------:R-:W-:Y:S02]  /*6920*/  @UP2 UIADD3.X UR11, UR7, -0x1, URZ, UP1, !UPT ;  /* 0xffffffff070b2890 */ /* 0x000fe40008ffe43f */
[----:B------:R-:W-:Y:S02]  /*6930*/  @UP2 UIADD3.X UR9, UR9, -0x1, URZ, UP0, !UPT ;  /* 0xffffffff09092890 */ /* 0x000fe400087fe43f */
[----:B------:R-:W2:Y:S05]  /*6940*/  LDSM.16.M88.4 R124, [R216+0x1000] ;  /* 0x00100000d87c783b */ /* 0x000eaa0000000200 */
[----:B------:R-:W3:Y:S05]  /*6950*/  LDSM.16.MT88.4 R96, [R217+0x12000] ;  /* 0x01200000d960783b */ /* 0x000eea0000004200 */
[----:B------:R-:W4:Y:S05]  /*6960*/  LDSM.16.MT88.4 R112, [R217+0x14000] ;  /* 0x01400000d970783b */ /* 0x000f2a0000004200 */
[----:B------:R-:W3:Y:S05]  /*6970*/  LDSM.16.MT88.4 R128, [R217+0x16000] ;  /* 0x01600000d980783b */ /* 0x000eea0000004200 */
[----:B------:R-:W-:Y:S05]  /*6980*/  LDSM.16.M88.4 R200, [R215] ;  /* 0x00000000d7c8783b */ /* 0x000fea0000000200 */
[----:B------:R-:W3:Y:S05]  /*6990*/  LDSM.16.MT88.4 R204, [R217+0x10800] ;  /* 0x01080000d9cc783b */ /* 0x000eea0000004200 */
[----:B------:R-:W4:Y:S01]  /*69a0*/  LDSM.16.M88.4 R208, [R215+0x1000] ;  /* 0x00100000d7d0783b */ /* 0x000f220000000200 */
[-C--:B-1----:R-:W-:Y:S08]  /*69b0*/  HMMA.16816.F32.BF16 R4, R196, R16.reuse, RZ ;  /* 0x00000010c404723c */ /* 0x082ff000000418ff */
[C---:B--2---:R-:W-:Y:S08]  /*69c0*/  HMMA.16816.F32.BF16 R8, R124.reuse, R16, RZ ;  /* 0x000000107c08723c */ /* 0x044ff000000418ff */
[-C--:B------:R-:W-:Y:S08]  /*69d0*/  HMMA.16816.F32.BF16 R12, R124, R18.reuse, RZ ;  /* 0x000000127c0c723c */ /* 0x080ff000000418ff */
[C---:B------:R-:W-:Y:S08]  /*69e0*/  HMMA.16816.F32.BF16 R16, R196.reuse, R18, RZ ;  /* 0x00000012c410723c */ /* 0x040ff000000418ff */
[-C--:B---3--:R-:W-:Y:S08]  /*69f0*/  HMMA.16816.F32.BF16 R84, R196, R96.reuse, RZ ;  /* 0x00000060c454723c */ /* 0x088ff000000418ff */
[C---:B------:R-:W-:Y:S08]  /*6a00*/  HMMA.16816.F32.BF16 R88, R124.reuse, R96, RZ ;  /* 0x000000607c58723c */ /* 0x040ff000000418ff */
        /* <DEDUP_REMOVED lines=9> */
[----:B------:R-:W-:Y:S01]  /*6aa0*/  HMMA.16816.F32.BF16 R128, R196, R130, RZ ;  /* 0x00000082c480723c */ /* 0x000fe200000418ff */
[----:B------:R-:W1:Y:S07]  /*6ab0*/  LDSM.16.MT88.4 R196, [R217+0x12800] ;  /* 0x01280000d9c4783b */ /* 0x000e6e0000004200 */
[-C--:B------:R-:W-:Y:S08]  /*6ac0*/  HMMA.16816.F32.BF16 R4, R200, R204.reuse, R4 ;  /* 0x000000ccc804723c */ /* 0x080ff00000041804 */
[C---:B------:R-:W-:Y:S08]  /*6ad0*/  HMMA.16816.F32.BF16 R8, R208.reuse, R204, R8 ;  /* 0x000000ccd008723c */ /* 0x040ff00000041808 */
[-C--:B------:R-:W-:Y:S08]  /*6ae0*/  HMMA.16816.F32.BF16 R12, R208, R206.reuse, R12 ;  /* 0x000000ced00c723c */ /* 0x080ff0000004180c */
[C---:B------:R-:W-:Y:S01]  /*6af0*/  HMMA.16816.F32.BF16 R16, R200.reuse, R206, R16 ;  /* 0x000000cec810723c */ /* 0x040fe20000041810 */
[----:B------:R-:W2:Y:S07]  /*6b00*/  LDSM.16.MT88.4 R204, [R217+0x14800] ;  /* 0x01480000d9cc783b */ /* 0x000eae0000004200 */
[-C--:B-1----:R-:W-:Y:S08]  /*6b10*/  HMMA.16816.F32.BF16 R84, R200, R196.reuse, R84 ;  /* 0x000000c4c854723c */ /* 0x082ff00000041854 */
[C---:B------:R-:W-:Y:S08]  /*6b20*/  HMMA.16816.F32.BF16 R88, R208.reuse, R196, R88 ;  /* 0x000000c4d058723c */ /* 0x040ff00000041858 */
[-C--:B------:R-:W-:Y:S08]  /*6b30*/  HMMA.16816.F32.BF16 R92, R208, R198.reuse, R92 ;  /* 0x000000c6d05c723c */ /* 0x080ff0000004185c */
[C---:B------:R-:W-:Y:S01]  /*6b40*/  HMMA.16816.F32.BF16 R96, R200.reuse, R198, R96 ;  /* 0x000000c6c860723c */ /* 0x040fe20000041860 */
[----:B------:R-:W1:Y:S07]  /*6b50*/  LDSM.16.MT88.4 R196, [R217+0x16800] ;  /* 0x01680000d9c4783b */ /* 0x000e6e0000004200 */
[-C--:B--2---:R-:W-:Y:S08]  /*6b60*/  HMMA.16816.F32.BF16 R100, R200, R204.reuse, R100 ;  /* 0x000000ccc864723c */ /* 0x084ff00000041864 */
[C---:B------:R-:W-:Y:S08]  /*6b70*/  HMMA.16816.F32.BF16 R104, R208.reuse, R204, R104 ;  /* 0x000000ccd068723c */ /* 0x040ff00000041868 */
[-C--:B------:R-:W-:Y:S08]  /*6b80*/  HMMA.16816.F32.BF16 R108, R208, R206.reuse, R108 ;  /* 0x000000ced06c723c */ /* 0x080ff0000004186c */
[C---:B------:R-:W-:Y:S01]  /*6b90*/  HMMA.16816.F32.BF16 R112, R200.reuse, R206, R112 ;  /* 0x000000cec870723c */ /* 0x040fe20000041870 */
[----:B------:R-:W-:Y:S07]  /*6ba0*/  LDSM.16.M88.4 R204, [R214] ;  /* 0x00000000d6cc783b */ /* 0x000fee0000000200 */
[-C--:B-1----:R-:W-:Y:S08]  /*6bb0*/  HMMA.16816.F32.BF16 R116, R200, R196.reuse, R116 ;  /* 0x000000c4c874723c */ /* 0x082ff00000041874 */
[C---:B------:R-:W-:Y:S08]  /*6bc0*/  HMMA.16816.F32.BF16 R120, R208.reuse, R196, R120 ;  /* 0x000000c4d078723c */ /* 0x040ff00000041878 */
[-C--:B------:R-:W-:Y:S01]  /*6bd0*/  HMMA.16816.F32.BF16 R124, R208, R198.reuse, R124 ;  /* 0x000000c6d07c723c */ /* 0x080fe2000004187c */
[----:B------:R-:W1:Y:S07]  /*6be0*/  LDSM.16.MT88.4 R208, [R217+0x11000] ;  /* 0x01100000d9d0783b */ /* 0x000e6e0000004200 */
[----:B------:R-:W-:Y:S01]  /*6bf0*/  HMMA.16816.F32.BF16 R128, R200, R198, R128 ;  /* 0x000000c6c880723c */ /* 0x000fe20000041880 */
[----:B------:R-:W2:Y:S05]  /*6c00*/  LDSM.16.M88.4 R196, [R214+0x1000] ;  /* 0x00100000d6c4783b */ /* 0x000eaa0000000200 */
[----:B------:R-:W3:Y:S02]  /*6c10*/  LDSM.16.MT88.4 R200, [R217+0x13000] ;  /* 0x01300000d9c8783b */ /* 0x000ee40000004200 */
[-C--:B-1----:R-:W-:Y:S08]  /*6c20*/  HMMA.16816.F32.BF16 R4, R204, R208.reuse, R4 ;  /* 0x000000d0cc04723c */ /* 0x082ff00000041804 */
        /* <DEDUP_REMOVED lines=13> */
[----:B------:R-:W-:Y:S07]  /*6d00*/  LDSM.16.MT88.4 R208, [R217+0x11800] ;  /* 0x01180000d9d0783b */ /* 0x000fee0000004200 */
[-C--:B--2---:R-:W-:Y:S08]  /*6d10*/  HMMA.16816.F32.BF16 R116, R204, R200.reuse, R116 ;  /* 0x000000c8cc74723c */ /* 0x084ff00000041874 */
[C---:B------:R-:W-:Y:S08]  /*6d20*/  HMMA.16816.F32.BF16 R120, R196.reuse, R200, R120 ;  /* 0x000000c8c478723c */ /* 0x040ff00000041878 */
[-C--:B------:R-:W-:Y:S01]  /*6d30*/  HMMA.16816.F32.BF16 R124, R196, R202.reuse, R124 ;  /* 0x000000cac47c723c */ /* 0x080fe2000004187c */
[----:B------:R-:W1:Y:S07]  /*6d40*/  LDSM.16.M88.4 R196, [R213] ;  /* 0x00000000d5c4783b */ /* 0x000e6e0000000200 */
        /* <DEDUP_REMOVED lines=14> */
[C---:B------:R-:W-:Y:S07]  /*6e30*/  HMMA.16816.F32.BF16 R104, R200.reuse, R208, R104 ;  /* 0x000000d0c868723c */ /* 0x040fee0000041868 */
[----:B------:R-:W-:Y:S01]  /*6e40*/  @P1 IADD3 R208, P0, R239, UR8, RZ ;  /* 0x00000008efd01c10 */ /* 0x000fe2000ff1e0ff */
[-C--:B------:R-:W-:Y:S01]  /*6e50*/  HMMA.16816.F32.BF16 R108, R200, R210.reuse, R108 ;  /* 0x000000d2c86c723c */ /* 0x080fe2000004186c */
[----:B------:R-:W-:Y:S03]  /*6e60*/  @UP2 UMOV UR8, UR12 ;  /* 0x0000000c00082c82 */ /* 0x000fe60008000000 */
[----:B------:R-:W-:Y:S01]  /*6e70*/  @P1 IADD3.X R209, R240, UR7, RZ, P0, !PT ;  /* 0x00000007f0d11c10 */ /* 0x000fe200087fe4ff */
[----:B------:R-:W-:Y:S03]  /*6e80*/  @UP2 UMOV UR7, UR11 ;  /* 0x0000000b00072c82 */ /* 0x000fe60008000000 */
[C---:B------:R-:W-:Y:S01]  /*6e90*/  HMMA.16816.F32.BF16 R112, R196.reuse, R210, R112 ;  /* 0x000000d2c470723c */ /* 0x040fe20000041870 */
[----:B------:R1:W5:Y:S05]  /*6ea0*/  @P1 LDG.E R248, [R208.64+-0x100] ;  /* 0xffff0004d0f81981 */ /* 0x00036a000c1e1900 */
[----:B------:R1:W5:Y:S01]  /*6eb0*/  @P1 LDG.E R249, [R208.64+-0xe0] ;  /* 0xffff2004d0f91981 */ /* 0x000362000c1e1900 */
[C---:B------:R-:W-:Y:S01]  /*6ec0*/  IMAD.SHL.U32 R211, R241.reuse, 0x20, RZ ;  /* 0x00000020f1d37824 */ /* 0x040fe200078e00ff */
[-C--:B--2---:R-:W-:Y:S03]  /*6ed0*/  HMMA.16816.F32.BF16 R116, R196, R204.reuse, R116 ;  /* 0x000000ccc474723c */ /* 0x084fe60000041874 */
[----:B------:R2:W-:Y:S05]  /*6ee0*/  RED.E.ADD.F32.FTZ.RN.STRONG.GPU [R250.64], R4 ;  /* 0x00000004fa00798e */ /* 0x0005ea000c10e784 */
[C---:B------:R-:W-:Y:S08]  /*6ef0*/  HMMA.16816.F32.BF16 R120, R200.reuse, R204, R120 ;  /* 0x000000ccc878723c */ /* 0x040ff00000041878 */
[-C--:B------:R-:W-:Y:S07]  /*6f00*/  HMMA.16816.F32.BF16 R124, R200, R206.reuse, R124 ;  /* 0x000000cec87c723c */ /* 0x080fee000004187c */
[----:B------:R-:W-:Y:S01]  /*6f10*/  IMAD.SHL.U32 R201, R241, 0x8, RZ ;  /* 0x00000008f1c97824 */ /* 0x000fe200078e00ff */
[----:B------:R-:W-:Y:S04]  /*6f20*/  HMMA.16816.F32.BF16 R128, R196, R206, R128 ;  /* 0x000000cec480723c */ /* 0x000fe80000041880 */
[-C--:B------:R-:W-:Y:S01]  /*6f30*/  LEA R204, P0, R201, R250.reuse, 0x2 ;  /* 0x000000fac9cc7211 */ /* 0x080fe200078010ff */
[C---:B------:R-:W-:Y:S02]  /*6f40*/  IMAD.SHL.U32 R203, R241.reuse, 0x10, RZ ;  /* 0x00000010f1cb7824 */ /* 0x040fe400078e00ff */
[----:B------:R-:W-:Y:S01]  /*6f50*/  IMAD R207, R241, 0x18, RZ ;  /* 0x00000018f1cf7824 */ /* 0x000fe200078e02ff */
[-C--:B------:R-:W-:Y:S01]  /*6f60*/  LEA.HI.X.SX32 R205, R201, R251.reuse, 0x2, P0 ;  /* 0x000000fbc9cd7211 */ /* 0x080fe200000f16ff */
[----:B-1----:R-:W-:Y:S03]  /*6f70*/  IMAD R209, R241, 0x28, RZ ;  /* 0x00000028f1d17824 */ /* 0x002fe600078e02ff */
[-C--:B------:R-:W-:Y:S01]  /*6f80*/  LEA R196, P2, R203, R250.reuse, 0x2 ;  /* 0x000000facbc47211 */ /* 0x080fe200078410ff */
[----:B------:R1:W-:Y:S01]  /*6f90*/  RED.E.ADD.F32.FTZ.RN.STRONG.GPU [R204.64], R5 ;  /* 0x00000005cc00798e */ /* 0x0003e2000c10e784 */
[-C--:B------:R-:W-:Y:S01]  /*6fa0*/  LEA R198, P0, R207, R250.reuse, 0x2 ;  /* 0x000000facfc67211 */ /* 0x080fe200078010ff */
[----:B--2---:R-:W-:Y:S01]  /*6fb0*/  IMAD R4, R241, 0x38, RZ ;  /* 0x00000038f1047824 */ /* 0x004fe200078e02ff */
[-C--:B------:R-:W-:Y:S02]  /*6fc0*/  LEA.HI.X.SX32 R197, R203, R251.reuse, 0x2, P2 ;  /* 0x000000fbcbc57211 */ /* 0x080fe400010f16ff */
[-C--:B------:R-:W-:Y:S01]  /*6fd0*/  LEA.HI.X.SX32 R199, R207, R251.reuse, 0x2, P0 ;  /* 0x000000fbcfc77211 */ /* 0x080fe200000f16ff */
[----:B------:R-:W-:Y:S01]  /*6fe0*/  IMAD R207, R241, 0x30, RZ ;  /* 0x00000030f1cf7824 */ /* 0x000fe200078e02ff */
[-C--:B------:R-:W-:Y:S01]  /*6ff0*/  LEA R210, P2, R211, R250.reuse, 0x2 ;  /* 0x000000fad3d27211 */ /* 0x080fe200078410ff */
[----:B------:R-:W-:Y:S01]  /*7000*/  RED.E.ADD.F32.FTZ.RN.STRONG.GPU [R196.64], R6 ;  /* 0x00000006c400798e */ /* 0x000fe2000c10e784 */
[-C--:B------:R-:W-:Y:S02]  /*7010*/  LEA R208, P0, R209, R250.reuse, 0x2 ;  /* 0x000000fad1d07211 */ /* 0x080fe400078010ff */
[-C--:B------:R-:W-:Y:S02]  /*7020*/  LEA.HI.X.SX32 R211, R211, R251.reuse, 0x2, P2 ;  /* 0x000000fbd3d37211 */ /* 0x080fe400010f16ff */
[----:B------:R2:W-:Y:S01]  /*7030*/  RED.E.ADD.F32.FTZ.RN.STRONG.GPU [R198.64], R7 ;  /* 0x00000007c600798e */ /* 0x0005e2000c10e784 */
[-C--:B------:R-:W-:Y:S02]  /*7040*/  LEA.HI.X.SX32 R209, R209, R251.reuse, 0x2, P0 ;  /* 0x000000fbd1d17211 */ /* 0x080fe400000f16ff */
[CC--:B------:R-:W-:Y:S02]  /*7050*/  LEA R206, P2, R207.reuse, R250.reuse, 0x2 ;  /* 0x000000facfce7211 */ /* 0x0c0fe400078410ff */
[----:B------:R3:W-:Y:S02]  /*7060*/  RED.E.ADD.F32.FTZ.RN.STRONG.GPU [R210.64], R8 ;  /* 0x00000008d200798e */ /* 0x0007e4000c10e784 */
[-C--:B------:R-:W-:Y:S03]  /*7070*/  LEA.HI.X.SX32 R207, R207, R251.reuse, 0x2, P2 ;  /* 0x000000fbcfcf7211 */ /* 0x080fe600010f16ff */
[----:B------:R4:W-:Y:S01]  /*7080*/  RED.E.ADD.F32.FTZ.RN.STRONG.GPU [R208.64], R9 ;  /* 0x00000009d000798e */ /* 0x0009e2000c10e784 */
[----:B-1----:R-:W-:Y:S04]  /*7090*/  IADD3 R5, R203, 0x20, RZ ;  /* 0x00000020cb057810 */ /* 0x002fe80007ffe0ff */
[----:B------:R1:W-:Y:S01]  /*70a0*/  RED.E.ADD.F32.FTZ.RN.STRONG.GPU [R206.64], R10 ;  /* 0x0000000ace00798e */ /* 0x0003e2000c10e784 */
[----:B--2---:R-:W-:Y:S01]  /*70b0*/  IMAD.IADD R7, R201, 0x1, R5 ;  /* 0x00000001c9077824 */ /* 0x004fe200078e0205 */
[CC--:B---3--:R-:W-:Y:S04]  /*70c0*/  LEA R210, P0, R4.reuse, R250.reuse, 0x2 ;  /* 0x000000fa04d27211 */ /* 0x0c8fe800078010ff */
[-C--:B------:R-:W-:Y:S02]  /*70d0*/  LEA.HI.X.SX32 R211, R4, R251.reuse, 0x2, P0 ;  /* 0x000000fb04d37211 */ /* 0x080fe400000f16ff */
[CC--:B------:R-:W-:Y:S03]  /*70e0*/  LEA R198, P0, R5.reuse, R250.reuse, 0x2 ;  /* 0x000000fa05c67211 */ /* 0x0c0fe600078010ff */
[----:B------:R2:W-:Y:S01]  /*70f0*/  RED.E.ADD.F32.FTZ.RN.STRONG.GPU [R210.64], R11 ;  /* 0x0000000bd200798e */ /* 0x0005e2000c10e784 */
[-C--:B------:R-:W-:Y:S01]  /*7100*/  LEA.HI.X.SX32 R199, R5, R251.reuse, 0x2, P0 ;  /* 0x000000fb05c77211 */ /* 0x080fe200000f16ff */
[----:B------:R-:W-:Y:S01]  /*7110*/  IMAD.IADD R5, R201, 0x1, R7 ;  /* 0x00000001c9057824 */ /* 0x000fe200078e0207 */
[CC--:B------:R-:W-:Y:S02]  /*7120*/  LEA R8, P0, R7.reuse, R250.reuse, 0x2 ;  /* 0x000000fa07087211 */ /* 0x0c0fe400078010ff */
[----:B------:R-:W-:Y:S02]  /*7130*/  RED.E.ADD.F32.FTZ.RN.STRONG.GPU [R250.64+0x80], R16 ;  /* 0x00008010fa00798e */ /* 0x000fe4000c10e784 */
[-C--:B----4-:R-:W-:Y:S01]  /*7140*/  LEA.HI.X.SX32 R9, R7, R251.reuse, 0x2, P0 ;  /* 0x000000fb07097211 */ /* 0x090fe200000f16ff */
[----:B------:R-:W-:Y:S01]  /*7150*/  IMAD.IADD R7, R201, 0x1, R5 ;  /* 0x00000001c9077824 */ /* 0x000fe200078e0205 */
[CC--:B-1----:R-:W-:Y:S01]  /*7160*/  LEA R206, P2, R5.reuse, R250.reuse, 0x2 ;  /* 0x000000fa05ce7211 */ /* 0x0c2fe200078410ff */
[----:B------:R1:W-:Y:S03]  /*7170*/  RED.E.ADD.F32.FTZ.RN.STRONG.GPU [R204.64+0x80], R17 ;  /* 0x00008011cc00798e */ /* 0x0003e6000c10e784 */
[-C--:B------:R-:W-:Y:S02]  /*7180*/  LEA.HI.X.SX32 R207, R5, R251.reuse, 0x2, P2 ;  /* 0x000000fb05cf7211 */ /* 0x080fe400010f16ff */
[----:B------:R-:W-:Y:S01]  /*7190*/  RED.E.ADD.F32.FTZ.RN.STRONG.GPU [R198.64], R18 ;  /* 0x00000012c600798e */ /* 0x000fe2000c10e784 */
[-C--:B------:R-:W-:Y:S04]  /*71a0*/  LEA R6, P0, R7, R250.reuse, 0x2 ;  /* 0x000000fa07067211 */ /* 0x080fe800078010ff */
[----:B------:R3:W-:Y:S05]  /*71b0*/  RED.E.ADD.F32.FTZ.RN.STRONG.GPU [R8.64], R19 ;  /* 0x000000130800798e */ /* 0x0007ea000c10e784 */
[----:B------:R-:W-:Y:S01]  /*71c0*/  RED.E.ADD.F32.FTZ.RN.STRONG.GPU [R206.64], R12 ;  /* 0x0000000cce00798e */ /* 0x000fe2000c10e784 */
[----:B--2---:R-:W-:Y:S01]  /*71d0*/  IMAD.IADD R11, R201, 0x1, R7 ;  /* 0x00000001c90b7824 */ /* 0x004fe200078e0207 */
[-C--:B------:R-:W-:Y:S03]  /*71e0*/  LEA.HI.X.SX32 R7, R7, R251.reuse, 0x2, P0 ;  /* 0x000000fb07077211 */ /* 0x080fe600000f16ff */
[----:B------:R-:W-:Y:S01]  /*71f0*/  IMAD.IADD R5, R201, 0x1, R11 ;  /* 0x00000001c9057824 */ /* 0x000fe200078e020b */
[CC--:B------:R-:W-:Y:S01]  /*7200*/  LEA R10, P0, R11.reuse, R250.reuse, 0x2 ;  /* 0x000000fa0b0a7211 */ /* 0x0c0fe200078010ff */
[----:B------:R2:W-:Y:S03]  /*7210*/  RED.E.ADD.F32.FTZ.RN.STRONG.GPU [R6.64], R13 ;  /* 0x0000000d0600798e */ /* 0x0005e6000c10e784 */
[-C--:B------:R-:W-:Y:S02]  /*7220*/  LEA.HI.X.SX32 R11, R11, R251.reuse, 0x2, P0 ;  /* 0x000000fb0b0b7211 */ /* 0x080fe400000f16ff */
[-C--:B------:R-:W-:Y:S02]  /*7230*/  LEA R208, P0, R5, R250.reuse, 0x2 ;  /* 0x000000fa05d07211 */ /* 0x080fe400078010ff */
[----:B-1----:R-:W-:Y:S01]  /*7240*/  IADD3 R17, R203, 0x40, RZ ;  /* 0x00000040cb117810 */ /* 0x002fe20007ffe0ff */
[----:B------:R1:W-:Y:S01]  /*7250*/  RED.E.ADD.F32.FTZ.RN.STRONG.GPU [R10.64], R14 ;  /* 0x0000000e0a00798e */ /* 0x0003e2000c10e784 */
[-C--:B------:R-:W-:Y:S02]  /*7260*/  LEA.HI.X.SX32 R209, R5, R251.reuse, 0x2, P0 ;  /* 0x000000fb05d17211 */ /* 0x080fe400000f16ff */
[-C--:B------:R-:W-:Y:S01]  /*7270*/  LEA R16, P0, R17, R250.reuse, 0x2 ;  /* 0x000000fa11107211 */ /* 0x080fe200078010ff */
[----:B------:R-:W-:Y:S02]  /*7280*/  IMAD.IADD R5, R201, 0x1, R17 ;  /* 0x00000001c9057824 */ /* 0x000fe400078e0211 */
[----:B------:R4:W-:Y:S01]  /*7290*/  RED.E.ADD.F32.FTZ.RN.STRONG.GPU [R208.64], R15 ;  /* 0x0000000fd000798e */ /* 0x0009e2000c10e784 */
[-C--:B------:R-:W-:Y:S01]  /*72a0*/  LEA.HI.X.SX32 R17, R17, R251.reuse, 0x2, P0 ;  /* 0x000000fb11117211 */ /* 0x080fe200000f16ff */
[----:B---3--:R-:W-:Y:S01]  /*72b0*/  IMAD.IADD R9, R201, 0x1, R5 ;  /* 0x00000001c9097824 */ /* 0x008fe200078e0205 */
[CC--:B------:R-:W-:Y:S02]  /*72c0*/  LEA R18, P0, R5.reuse, R250.reuse, 0x2 ;  /* 0x000000fa05127211 */ /* 0x0c0fe400078010ff */
[----:B------:R-:W-:Y:S02]  /*72d0*/  RED.E.ADD.F32.FTZ.RN.STRONG.GPU [R250.64+0x100], R84 ;  /* 0x00010054fa00798e */ /* 0x000fe4000c10e784 */
[-C--:B------:R-:W-:Y:S01]  /*72e0*/  LEA.HI.X.SX32 R19, R5, R251.reuse, 0x2, P0 ;  /* 0x000000fb05137211 */ /* 0x080fe200000f16ff */
[----:B------:R-:W-:Y:S02]  /*72f0*/  IMAD.IADD R5, R201, 0x1, R9 ;  /* 0x00000001c9057824 */ /* 0x000fe400078e0209 */
[----:B------:R-:W-:Y:S03]  /*7300*/  RED.E.ADD.F32.FTZ.RN.STRONG.GPU [R204.64+0x100], R85 ;  /* 0x00010055cc00798e */ /* 0x000fe6000c10e784 */
[-C--:B------:R-:W-:Y:S01]  /*7310*/  LEA R8, P0, R5, R250.reuse, 0x2 ;  /* 0x000000fa05087211 */ /* 0x080fe200078010ff */
[----:B--2---:R-:W-:Y:S01]  /*7320*/  IMAD.IADD R7, R201, 0x1, R5 ;  /* 0x00000001c9077824 */ /* 0x004fe200078e0205 */
[----:B------:R2:W-:Y:S01]  /*7330*/  RED.E.ADD.F32.FTZ.RN.STRONG.GPU [R16.64], R86 ;  /* 0x000000561000798e */ /* 0x0005e2000c10e784 */
[----:B------:R-:W-:Y:S04]  /*7340*/  IADD3 R13, R203, 0x60, RZ ;  /* 0x00000060cb0d7810 */ /* 0x000fe80007ffe0ff */
[----:B------:R-:W-:Y:S01]  /*7350*/  RED.E.ADD.F32.FTZ.RN.STRONG.GPU [R18.64], R87 ;  /* 0x000000571200798e */ /* 0x000fe2000c10e784 */
[CC--:B-1----:R-:W-:Y:S04]  /*7360*/  LEA R10, P2, R9.reuse, R250.reuse, 0x2 ;  /* 0x000000fa090a7211 */ /* 0x0c2fe800078410ff */
[-C--:B------:R-:W-:Y:S01]  /*7370*/  LEA.HI.X.SX32 R11, R9, R251.reuse, 0x2, P2 ;  /* 0x000000fb090b7211 */ /* 0x080fe200010f16ff */
[----:B------:R-:W-:Y:S01]  /*7380*/  LDSM.16.MT88.4 R84, [R217+0x4000] ;  /* 0x00400000d954783b */ /* 0x000fe20000004200 */
[-C--:B------:R-:W-:Y:S01]  /*7390*/  LEA.HI.X.SX32 R9, R5, R251.reuse, 0x2, P0 ;  /* 0x000000fb05097211 */ /* 0x080fe200000f16ff */
[----:B------:R-:W-:Y:S01]  /*73a0*/  IMAD.IADD R5, R201, 0x1, R7 ;  /* 0x00000001c9057824 */ /* 0x000fe200078e0207 */
[CC--:B------:R-:W-:Y:S02]  /*73b0*/  LEA R6, P0, R7.reuse, R250.reuse, 0x2 ;  /* 0x000000fa07067211 */ /* 0x0c0fe400078010ff */
[----:B------:R1:W-:Y:S02]  /*73c0*/  RED.E.ADD.F32.FTZ.RN.STRONG.GPU [R10.64], R88 ;  /* 0x000000580a00798e */ /* 0x0003e4000c10e784 */
[-C--:B------:R-:W-:Y:S02]  /*73d0*/  LEA.HI.X.SX32 R7, R7, R251.reuse, 0x2, P0 ;  /* 0x000000fb07077211 */ /* 0x080fe400000f16ff */
[CC--:B------:R-:W-:Y:S01]  /*73e0*/  LEA R14, P0, R5.reuse, R250.reuse, 0x2 ;  /* 0x000000fa050e7211 */ /* 0x0c0fe200078010ff */
[----:B------:R-:W-:Y:S03]  /*73f0*/  RED.E.ADD.F32.FTZ.RN.STRONG.GPU [R8.64], R89 ;  /* 0x000000590800798e */ /* 0x000fe6000c10e784 */
[-C--:B----4-:R-:W-:Y:S01]  /*7400*/  LEA.HI.X.SX32 R15, R5, R251.reuse, 0x2, P0 ;  /* 0x000000fb050f7211 */ /* 0x090fe200000f16ff */
[----:B------:R-:W-:Y:S01]  /*7410*/  IMAD.IADD R5, R201, 0x1, R13 ;  /* 0x00000001c9057824 */ /* 0x000fe200078e020d */
[----:B------:R3:W-:Y:S01]  /*7420*/  RED.E.ADD.F32.FTZ.RN.STRONG.GPU [R6.64], R90 ;  /* 0x0000005a0600798e */ /* 0x0007e2000c10e784 */
[CC--:B------:R-:W-:Y:S04]  /*7430*/  LEA R12, P0, R13.reuse, R250.reuse, 0x2 ;  /* 0x000000fa0d0c7211 */ /* 0x0c0fe800078010ff */
[----:B------:R4:W-:Y:S01]  /*7440*/  RED.E.ADD.F32.FTZ.RN.STRONG.GPU [R14.64], R91 ;  /* 0x0000005b0e00798e */ /* 0x0009e2000c10e784 */
[-C--:B------:R-:W-:Y:S02]  /*7450*/  LEA.HI.X.SX32 R13, R13, R251.reuse, 0x2, P0 ;  /* 0x000000fb0d0d7211 */ /* 0x080fe400000f16ff */
[CC--:B--2---:R-:W-:Y:S02]  /*7460*/  LEA R16, P0, R5.reuse, R250.reuse, 0x2 ;  /* 0x000000fa05107211 */ /* 0x0c4fe400078010ff */
[----:B------:R-:W-:Y:S02]  /*7470*/  RED.E.ADD.F32.FTZ.RN.STRONG.GPU [R250.64+0x180], R96 ;  /* 0x00018060fa00798e */ /* 0x000fe4000c10e784 */
[-C--:B------:R-:W-:Y:S03]  /*7480*/  LEA.HI.X.SX32 R17, R5, R251.reuse, 0x2, P0 ;  /* 0x000000fb05117211 */ /* 0x080fe600000f16ff */
[----:B------:R-:W-:Y:S01]  /*7490*/  RED.E.ADD.F32.FTZ.RN.STRONG.GPU [R204.64+0x180], R97 ;  /* 0x00018061cc00798e */ /* 0x000fe2000c10e784 */
[C---:B-1----:R-:W-:Y:S04]  /*74a0*/  IMAD.IADD R11, R201.reuse, 0x1, R5 ;  /* 0x00000001c90b7824 */ /* 0x042fe800078e0205 */
[----:B------:R1:W-:Y:S01]  /*74b0*/  RED.E.ADD.F32.FTZ.RN.STRONG.GPU [R12.64], R98 ;  /* 0x000000620c00798e */ /* 0x0003e2000c10e784 */
[----:B------:R-:W-:Y:S01]  /*74c0*/  IMAD.IADD R5, R201, 0x1, R11 ;  /* 0x00000001c9057824 */ /* 0x000fe200078e020b */
[CC--:B------:R-:W-:Y:S03]  /*74d0*/  LEA R10, P2, R11.reuse, R250.reuse, 0x2 ;  /* 0x000000fa0b0a7211 */ /* 0x0c0fe600078410ff */
[----:B------:R2:W-:Y:S01]  /*74e0*/  RED.E.ADD.F32.FTZ.RN.STRONG.GPU [R16.64], R99 ;  /* 0x000000631000798e */ /* 0x0005e2000c10e784 */
[-C--:B------:R-:W-:Y:S01]  /*74f0*/  LEA.HI.X.SX32 R11, R11, R251.reuse, 0x2, P2 ;  /* 0x000000fb0b0b7211 */ /* 0x080fe200010f16ff */
[----:B---3--:R-:W-:Y:S01]  /*7500*/  IMAD.IADD R7, R201, 0x1, R5 ;  /* 0x00000001c9077824 */ /* 0x008fe200078e0205 */
[CC--:B------:R-:W-:Y:S02]  /*7510*/  LEA R8, P0, R5.reuse, R250.reuse, 0x2 ;  /* 0x000000fa05087211 */ /* 0x0c0fe400078010ff */
[----:B------:R-:W-:Y:S02]  /*7520*/  LDSM.16.MT88.4 R88, [R217+0x6000] ;  /* 0x00600000d958783b */ /* 0x000fe40000004200 */
[-C--:B------:R-:W-:Y:S01]  /*7530*/  LEA.HI.X.SX32 R9, R5, R251.reuse, 0x2, P0 ;  /* 0x000000fb05097211 */ /* 0x080fe200000f16ff */
[----:B------:R-:W-:Y:S01]  /*7540*/  IMAD.IADD R5, R201, 0x1, R7 ;  /* 0x00000001c9057824 */ /* 0x000fe200078e0207 */
[CC--:B------:R-:W-:Y:S01]  /*7550*/  LEA R6, P0, R7.reuse, R250.reuse, 0x2 ;  /* 0x000000fa07067211 */ /* 0x0c0fe200078010ff */
[----:B------:R3:W-:Y:S03]  /*7560*/  RED.E.ADD.F32.FTZ.RN.STRONG.GPU [R10.64], R92 ;  /* 0x0000005c0a00798e */ /* 0x0007e6000c10e784 */
[-C--:B------:R-:W-:Y:S02]  /*7570*/  LEA.HI.X.SX32 R7, R7, R251.reuse, 0x2, P0 ;  /* 0x000000fb07077211 */ /* 0x080fe400000f16ff */
[----:B------:R-:W-:Y:S01]  /*7580*/  RED.E.ADD.F32.FTZ.RN.STRONG.GPU [R8.64], R93 ;  /* 0x0000005d0800798e */ /* 0x000fe2000c10e784 */
[CC--:B----4-:R-:W-:Y:S04]  /*7590*/  LEA R14, P0, R5.reuse, R250.reuse, 0x2 ;  /* 0x000000fa050e7211 */ /* 0x0d0fe800078010ff */
[----:B------:R4:W-:Y:S01]  /*75a0*/  RED.E.ADD.F32.FTZ.RN.STRONG.GPU [R6.64], R94 ;  /* 0x0000005e0600798e */ /* 0x0009e2000c10e784 */
[-C--:B------:R-:W-:Y:S02]  /*75b0*/  LEA.HI.X.SX32 R15, R5, R251.reuse, 0x2, P0 ;  /* 0x000000fb050f7211 */ /* 0x080fe400000f16ff */
[----:B-1----:R-:W-:Y:S03]  /*75c0*/  IADD3 R13, R203, 0x80, RZ ;  /* 0x00000080cb0d7810 */ /* 0x002fe60007ffe0ff */
[----:B------:R1:W-:Y:S01]  /*75d0*/  RED.E.ADD.F32.FTZ.RN.STRONG.GPU [R14.64], R95 ;  /* 0x0000005f0e00798e */ /* 0x0003e2000c10e784 */
[-C--:B------:R-:W-:Y:S01]  /*75e0*/  LEA R12, P0, R13, R250.reuse, 0x2 ;  /* 0x000000fa0d0c7211 */ /* 0x080fe200078010ff */
[----:B------:R-:W-:Y:S03]  /*75f0*/  IMAD.IADD R5, R201, 0x1, R13 ;  /* 0x00000001c9057824 */ /* 0x000fe600078e020d */
[----:B------:R-:W-:Y:S01]  /*7600*/  RED.E.ADD.F32.FTZ.RN.STRONG.GPU [R250.64+0x200], R100 ;  /* 0x00020064fa00798e */ /* 0x000fe2000c10e784 */
[-C--:B------:R-:W-:Y:S02]  /*7610*/  LEA.HI.X.SX32 R13, R13, R251.reuse, 0x2, P0 ;  /* 0x000000fb0d0d7211 */ /* 0x080fe400000f16ff */
[-C--:B--2---:R-:W-:Y:S02]  /*7620*/  LEA R16, P0, R5, R250.reuse, 0x2 ;  /* 0x000000fa05107211 */ /* 0x084fe400078010ff */
[----:B------:R-:W-:Y:S01]  /*7630*/  RED.E.ADD.F32.FTZ.RN.STRONG.GPU [R204.64+0x200], R101 ;  /* 0x00020065cc00798e */ /* 0x000fe2000c10e784 */
[----:B---3--:R-:W-:Y:S01]  /*7640*/  IMAD.IADD R11, R201, 0x1, R5 ;  /* 0x00000001c90b7824 */ /* 0x008fe200078e0205 */
[-C--:B------:R-:W-:Y:S03]  /*7650*/  LEA.HI.X.SX32 R17, R5, R251.reuse, 0x2, P0 ;  /* 0x000000fb05117211 */ /* 0x080fe600000f16ff */
[----:B------:R2:W-:Y:S01]  /*7660*/  RED.E.ADD.F32.FTZ.RN.STRONG.GPU [R12.64], R102 ;  /* 0x000000660c00798e */ /* 0x0005e2000c10e784 */
[-C--:B------:R-:W-:Y:S01]  /*7670*/  LEA R10, P2, R11, R250.reuse, 0x2 ;  /* 0x000000fa0b0a7211 */ /* 0x080fe200078410ff */
[----:B------:R-:W-:Y:S03]  /*7680*/  IMAD.IADD R5, R201, 0x1, R11 ;  /* 0x00000001c9057824 */ /* 0x000fe600078e020b */
[----:B------:R3:W-:Y:S01]  /*7690*/  RED.E.ADD.F32.FTZ.RN.STRONG.GPU [R16.64], R103 ;  /* 0x000000671000798e */ /* 0x0007e2000c10e784 */
[-C--:B------:R-:W-:Y:S01]  /*76a0*/  LEA.HI.X.SX32 R11, R11, R251.reuse, 0x2, P2 ;  /* 0x000000fb0b0b7211 */ /* 0x080fe200010f16ff */
[----:B----4-:R-:W-:Y:S01]  /*76b0*/  IMAD.IADD R7, R201, 0x1, R5 ;  /* 0x00000001c9077824 */ /* 0x010fe200078e0205 */
        /* <DEDUP_REMOVED lines=8> */
[CC--:B-1----:R-:W-:Y:S04]  /*7740*/  LEA R14, P0, R5.reuse, R250.reuse, 0x2 ;  /* 0x000000fa050e7211 */ /* 0x0c2fe800078010ff */
[----:B------:R1:W-:Y:S01]  /*7750*/  RED.E.ADD.F32.FTZ.RN.STRONG.GPU [R6.64], R106 ;  /* 0x0000006a0600798e */ /* 0x0003e2000c10e784 */
[-C--:B------:R-:W-:Y:S02]  /*7760*/  LEA.HI.X.SX32 R15, R5, R251.reuse, 0x2, P0 ;  /* 0x000000fb050f7211 */ /* 0x080fe400000f16ff */
[----:B--2---:R-:W-:Y:S03]  /*7770*/  IADD3 R13, R203, 0xa0, RZ ;  /* 0x000000a0cb0d7810 */ /* 0x004fe60007ffe0ff */
[----:B------:R2:W-:Y:S01]  /*7780*/  RED.E.ADD.F32.FTZ.RN.STRONG.GPU [R14.64], R107 ;  /* 0x0000006b0e00798e */ /* 0x0005e2000c10e784 */
[-C--:B------:R-:W-:Y:S01]  /*7790*/  LEA R12, P0, R13, R250.reuse, 0x2 ;  /* 0x000000fa0d0c7211 */ /* 0x080fe200078010ff */
[----:B------:R-:W-:Y:S03]  /*77a0*/  IMAD.IADD R5, R201, 0x1, R13 ;  /* 0x00000001c9057824 */ /* 0x000fe600078e020d */
[----:B------:R-:W-:Y:S01]  /*77b0*/  RED.E.ADD.F32.FTZ.RN.STRONG.GPU [R250.64+0x280], R112 ;  /* 0x00028070fa00798e */ /* 0x000fe2000c10e784 */
[-C--:B------:R-:W-:Y:S02]  /*77c0*/  LEA.HI.X.SX32 R13, R13, R251.reuse, 0x2, P0 ;  /* 0x000000fb0d0d7211 */ /* 0x080fe400000f16ff */
[-C--:B---3--:R-:W-:Y:S02]  /*77d0*/  LEA R16, P0, R5, R250.reuse, 0x2 ;  /* 0x000000fa05107211 */ /* 0x088fe400078010ff */
[----:B------:R-:W-:Y:S01]  /*77e0*/  RED.E.ADD.F32.FTZ.RN.STRONG.GPU [R204.64+0x280], R113 ;  /* 0x00028071cc00798e */ /* 0x000fe2000c10e784 */
[----:B----4-:R-:W-:Y:S01]  /*77f0*/  IMAD.IADD R11, R201, 0x1, R5 ;  /* 0x00000001c90b7824 */ /* 0x010fe200078e0205 */
[-C--:B------:R-:W-:Y:S03]  /*7800*/  LEA.HI.X.SX32 R17, R5, R251.reuse, 0x2, P0 ;  /* 0x000000fb05117211 */ /* 0x080fe600000f16ff */
[----:B------:R3:W-:Y:S01]  /*7810*/  RED.E.ADD.F32.FTZ.RN.STRONG.GPU [R12.64], R114 ;  /* 0x000000720c00798e */ /* 0x0007e2000c10e784 */
[-C--:B------:R-:W-:Y:S01]  /*7820*/  LEA R10, P2, R11, R250.reuse, 0x2 ;  /* 0x000000fa0b0a7211 */ /* 0x080fe200078410ff */
[----:B------:R-:W-:Y:S03]  /*7830*/  IMAD.IADD R5, R201, 0x1, R11 ;  /* 0x00000001c9057824 */ /* 0x000fe600078e020b */
[----:B------:R4:W-:Y:S01]  /*7840*/  RED.E.ADD.F32.FTZ.RN.STRONG.GPU [R16.64], R115 ;  /* 0x000000731000798e */ /* 0x0009e2000c10e784 */
[-C--:B------:R-:W-:Y:S01]  /*7850*/  LEA.HI.X.SX32 R11, R11, R251.reuse, 0x2, P2 ;  /* 0x000000fb0b0b7211 */ /* 0x080fe200010f16ff */
[----:B-1----:R-:W-:Y:S01]  /*7860*/  IMAD.IADD R7, R201, 0x1, R5 ;  /* 0x00000001c9077824 */ /* 0x002fe200078e0205 */
        /* <DEDUP_REMOVED lines=8> */
[CC--:B--2---:R-:W-:Y:S04]  /*78f0*/  LEA R14, P0, R5.reuse, R250.reuse, 0x2 ;  /* 0x000000fa050e7211 */ /* 0x0c4fe800078010ff */
[----:B------:R2:W-:Y:S01]  /*7900*/  RED.E.ADD.F32.FTZ.RN.STRONG.GPU [R6.64], R110 ;  /* 0x0000006e0600798e */ /* 0x0005e2000c10e784 */
[-C--:B------:R-:W-:Y:S02]  /*7910*/  LEA.HI.X.SX32 R15, R5, R251.reuse, 0x2, P0 ;  /* 0x000000fb050f7211 */ /* 0x080fe400000f16ff */
[C---:B---3--:R-:W-:Y:S02]  /*7920*/  IADD3 R13, R203.reuse, 0xc0, RZ ;  /* 0x000000c0cb0d7810 */ /* 0x048fe40007ffe0ff */
[----:B------:R-:W-:Y:S01]  /*7930*/  IADD3 R203, R203, 0xe0, RZ ;  /* 0x000000e0cbcb7810 */ /* 0x000fe20007ffe0ff */
[----:B------:R-:W-:Y:S01]  /*7940*/  RED.E.ADD.F32.FTZ.RN.STRONG.GPU [R14.64], R111 ;  /* 0x0000006f0e00798e */ /* 0x000fe2000c10e784 */
[-C--:B------:R-:W-:Y:S01]  /*7950*/  LEA R12, P0, R13, R250.reuse, 0x2 ;  /* 0x000000fa0d0c7211 */ /* 0x080fe200078010ff */
[----:B------:R-:W-:Y:S03]  /*7960*/  IMAD.IADD R5, R201, 0x1, R13 ;  /* 0x00000001c9057824 */ /* 0x000fe600078e020d */
[----:B------:R-:W-:Y:S01]  /*7970*/  RED.E.ADD.F32.FTZ.RN.STRONG.GPU [R250.64+0x300], R116 ;  /* 0x00030074fa00798e */ /* 0x000fe2000c10e784 */
[-C--:B------:R-:W-:Y:S02]  /*7980*/  LEA.HI.X.SX32 R13, R13, R251.reuse, 0x2, P0 ;  /* 0x000000fb0d0d7211 */ /* 0x080fe400000f16ff */
[-C--:B----4-:R-:W-:Y:S02]  /*7990*/  LEA R16, P0, R5, R250.reuse, 0x2 ;  /* 0x000000fa05107211 */ /* 0x090fe400078010ff */
[----:B------:R-:W-:Y:S01]  /*79a0*/  RED.E.ADD.F32.FTZ.RN.STRONG.GPU [R204.64+0x300], R117 ;  /* 0x00030075cc00798e */ /* 0x000fe2000c10e784 */
[----:B-1----:R-:W-:Y:S01]  /*79b0*/  IMAD.IADD R11, R201, 0x1, R5 ;  /* 0x00000001c90b7824 */ /* 0x002fe200078e0205 */
[-C--:B------:R-:W-:Y:S03]  /*79c0*/  LEA.HI.X.SX32 R17, R5, R251.reuse, 0x2, P0 ;  /* 0x000000fb05117211 */ /* 0x080fe600000f16ff */
[----:B------:R1:W-:Y:S01]  /*79d0*/  RED.E.ADD.F32.FTZ.RN.STRONG.GPU [R12.64], R118 ;  /* 0x000000760c00798e */ /* 0x0003e2000c10e784 */
[-C--:B------:R-:W-:Y:S01]  /*79e0*/  LEA R10, P2, R11, R250.reuse, 0x2 ;  /* 0x000000fa0b0a7211 */ /* 0x080fe200078410ff */
[----:B------:R-:W-:Y:S03]  /*79f0*/  IMAD.IADD R5, R201, 0x1, R11 ;  /* 0x00000001c9057824 */ /* 0x000fe600078e020b */
[----:B------:R3:W-:Y:S01]  /*7a00*/  RED.E.ADD.F32.FTZ.RN.STRONG.GPU [R16.64], R119 ;  /* 0x000000771000798e */ /* 0x0007e2000c10e784 */
[-C--:B------:R-:W-:Y:S01]  /*7a10*/  LEA.HI.X.SX32 R11, R11, R251.reuse, 0x2, P2 ;  /* 0x000000fb0b0b7211 */ /* 0x080fe200010f16ff */
[----:B--2---:R-:W-:Y:S01]  /*7a20*/  IMAD.IADD R7, R201, 0x1, R5 ;  /* 0x00000001c9077824 */ /* 0x004fe200078e0205 */
[CC--:B------:R-:W-:Y:S02]  /*7a30*/  LEA R8, P0, R5.reuse, R250.reuse, 0x2 ;  /* 0x000000fa05087211 */ /* 0x0c0fe400078010ff */
[----:B------:R-:W-:Y:S02]  /*7a40*/  LDSM.16.MT88.4 R108, [R217+0x6800] ;  /* 0x00680000d96c783b */ /* 0x000fe40000004200 */
[-C--:B------:R-:W-:Y:S01]  /*7a50*/  LEA.HI.X.SX32 R9, R5, R251.reuse, 0x2, P0 ;  /* 0x000000fb05097211 */ /* 0x080fe200000f16ff */
[----:B------:R-:W-:Y:S01]  /*7a60*/  IMAD.IADD R5, R201, 0x1, R7 ;  /* 0x00000001c9057824 */ /* 0x000fe200078e0207 */
[CC--:B------:R-:W-:Y:S01]  /*7a70*/  LEA R6, P0, R7.reuse, R250.reuse, 0x2 ;  /* 0x000000fa07067211 */ /* 0x0c0fe200078010ff */
[----:B------:R-:W-:Y:S03]  /*7a80*/  RED.E.ADD.F32.FTZ.RN.STRONG.GPU [R10.64], R120 ;  /* 0x000000780a00798e */ /* 0x000fe6000c10e784 */
[-C--:B------:R-:W-:Y:S02]  /*7a90*/  LEA.HI.X.SX32 R7, R7, R251.reuse, 0x2, P0 ;  /* 0x000000fb07077211 */ /* 0x080fe400000f16ff */
[----:B------:R2:W-:Y:S05]  /*7aa0*/  RED.E.ADD.F32.FTZ.RN.STRONG.GPU [R8.64], R121 ;  /* 0x000000790800798e */ /* 0x0005ea000c10e784 */
[----:B------:R-:W-:Y:S01]  /*7ab0*/  RED.E.ADD.F32.FTZ.RN.STRONG.GPU [R6.64], R122 ;  /* 0x0000007a0600798e */ /* 0x000fe2000c10e784 */
[CC--:B-1----:R-:W-:Y:S04]  /*7ac0*/  LEA R12, P0, R5.reuse, R250.reuse, 0x2 ;  /* 0x000000fa050c7211 */ /* 0x0c2fe800078010ff */
[-C--:B------:R-:W-:Y:S01]  /*7ad0*/  LEA.HI.X.SX32 R13, R5, R251.reuse, 0x2, P0 ;  /* 0x000000fb050d7211 */ /* 0x080fe200000f16ff */
[----:B------:R-:W-:Y:S01]  /*7ae0*/  IMAD.IADD R5, R201, 0x1, R203 ;  /* 0x00000001c9057824 */ /* 0x000fe200078e02cb */
[-C--:B---3--:R-:W-:Y:S03]  /*7af0*/  LEA R16, P0, R203, R250.reuse, 0x2 ;  /* 0x000000facb107211 */ /* 0x088fe600078010ff */
[----:B------:R-:W-:Y:S01]  /*7b00*/  IMAD.IADD R15, R201, 0x1, R5 ;  /* 0x00000001c90f7824 */ /* 0x000fe200078e0205 */
[-C--:B------:R-:W-:Y:S01]  /*7b10*/  LEA.HI.X.SX32 R17, R203, R251.reuse, 0x2, P0 ;  /* 0x000000fbcb117211 */ /* 0x080fe200000f16ff */
[----:B------:R-:W-:Y:S01]  /*7b20*/  RED.E.ADD.F32.FTZ.RN.STRONG.GPU [R12.64], R123 ;  /* 0x0000007b0c00798e */ /* 0x000fe2000c10e784 */
[CC--:B------:R-:W-:Y:S04]  /*7b30*/  LEA R18, P0, R5.reuse, R250.reuse, 0x2 ;  /* 0x000000fa05127211 */ /* 0x0c0fe800078010ff */
[-C--:B------:R-:W-:Y:S01]  /*7b40*/  LEA.HI.X.SX32 R19, R5, R251.reuse, 0x2, P0 ;  /* 0x000000fb05137211 */ /* 0x080fe200000f16ff */
[----:B------:R-:W-:Y:S01]  /*7b50*/  RED.E.ADD.F32.FTZ.RN.STRONG.GPU [R250.64+0x380], R128 ;  /* 0x00038080fa00798e */ /* 0x000fe2000c10e784 */
[-C--:B------:R-:W-:Y:S01]  /*7b60*/  LEA R92, P0, R15, R250.reuse, 0x2 ;  /* 0x000000fa0f5c7211 */ /* 0x080fe200078010ff */
[----:B--2---:R-:W-:Y:S03]  /*7b70*/  IMAD.IADD R9, R201, 0x1, R15 ;  /* 0x00000001c9097824 */ /* 0x004fe600078e020f */
[-C--:B------:R-:W-:Y:S01]  /*7b80*/  LEA.HI.X.SX32 R93, R15, R251.reuse, 0x2, P0 ;  /* 0x000000fb0f5d7211 */ /* 0x080fe200000f16ff */
[----:B------:R-:W-:Y:S01]  /*7b90*/  RED.E.ADD.F32.FTZ.RN.STRONG.GPU [R204.64+0x380], R129 ;  /* 0x00038081cc00798e */ /* 0x000fe2000c10e784 */
[----:B------:R-:W-:Y:S01]  /*7ba0*/  IMAD.IADD R5, R201, 0x1, R9 ;  /* 0x00000001c9057824 */ /* 0x000fe200078e0209 */
[-C--:B------:R-:W-:Y:S03]  /*7bb0*/  LEA R98, P3, R9, R250.reuse, 0x2 ;  /* 0x000000fa09627211 */ /* 0x080fe600078610ff */
[----:B------:R-:W-:Y:S01]  /*7bc0*/  IMAD.IADD R201, R201, 0x1, R5 ;  /* 0x00000001c9c97824 */ /* 0x000fe200078e0205 */
[-C--:B------:R-:W-:Y:S01]  /*7bd0*/  LEA R96, P2, R5, R250.reuse, 0x2 ;  /* 0x000000fa05607211 */ /* 0x080fe200078410ff */
[----:B------:R-:W-:Y:S01]  /*7be0*/  LDSM.16.MT88.4 R12, [R0+0x20000] ;  /* 0x02000000000c783b */ /* 0x000fe20000004200 */
[-C--:B------:R-:W-:Y:S02]  /*7bf0*/  LEA.HI.X.SX32 R99, R9, R251.reuse, 0x2, P3 ;  /* 0x000000fb09637211 */ /* 0x080fe400018f16ff */
[-C--:B------:R-:W-:Y:S02]  /*7c00*/  LEA.HI.X.SX32 R97, R5, R251.reuse, 0x2, P2 ;  /* 0x000000fb05617211 */ /* 0x080fe400010f16ff */
[----:B------:R-:W-:Y:S01]  /*7c10*/  LDSM.16.MT88.4 R4, [R218+0x20000] ;  /* 0x02000000da04783b */ /* 0x000fe20000004200 */
[C---:B------:R-:W-:Y:S04]  /*7c20*/  LEA R94, P0, R201.reuse, R250, 0x2 ;  /* 0x000000fac95e7211 */ /* 0x040fe800078010ff */
[----:B------:R-:W1:Y:S01]  /*7c30*/  LDSM.16.MT88.4 R8, [R217] ;  /* 0x00000000d908783b */ /* 0x000e620000004200 */
[----:B------:R-:W-:Y:S04]  /*7c40*/  LEA.HI.X.SX32 R95, R201, R251, 0x2, P0 ;  /* 0x000000fbc95f7211 */ /* 0x000fe800000f16ff */
[----:B------:R-:W-:Y:S05]  /*7c50*/  RED.E.ADD.F32.FTZ.RN.STRONG.GPU [R16.64], R130 ;  /* 0x000000821000798e */ /* 0x000fea000c10e784 */
[----:B------:R-:W-:Y:S05]  /*7c60*/  RED.E.ADD.F32.FTZ.RN.STRONG.GPU [R18.64], R131 ;  /* 0x000000831200798e */ /* 0x000fea000c10e784 */
[----:B------:R-:W2:Y:S05]  /*7c70*/  LDSM.16.MT88.4 R16, [R217+0x2000] ;  /* 0x00200000d910783b */ /* 0x000eaa0000004200 */
[----:B------:R-:W-:Y:S05]  /*7c80*/  RED.E.ADD.F32.FTZ.RN.STRONG.GPU [R92.64], R124 ;  /* 0x0000007c5c00798e */ /* 0x000fea000c10e784 */
[----:B------:R-:W-:Y:S05]  /*7c90*/  RED.E.ADD.F32.FTZ.RN.STRONG.GPU [R98.64], R125 ;  /* 0x0000007d6200798e */ /* 0x000fea000c10e784 */
[----:B------:R-:W-:Y:S05]  /*7ca0*/  RED.E.ADD.F32.FTZ.RN.STRONG.GPU [R96.64], R126 ;  /* 0x0000007e6000798e */ /* 0x000fea000c10e784 */
[----:B------:R-:W-:Y:S01]  /*7cb0*/  LDSM.16.MT88.4 R96, [R0+0x20800] ;  /* 0x020800000060783b */ /* 0x000fe20000004200 */
[-C--:B-1----:R-:W-:Y:S04]  /*7cc0*/  HMMA.16816.F32.BF16 R132, R4, R8.reuse, R132 ;  /* 0x000000080484723c */ /* 0x082fe80000041884 */
[----:B------:R-:W-:Y:S05]  /*7cd0*/  RED.E.ADD.F32.FTZ.RN.STRONG.GPU [R94.64], R127 ;  /* 0x0000007f5e00798e */ /* 0x000fea000c10e784 */
[----:B------:R-:W-:Y:S01]  /*7ce0*/  LDSM.16.MT88.4 R92, [R217+0x800] ;  /* 0x00080000d95c783b */ /* 0x000fe20000004200 */
        /* <DEDUP_REMOVED lines=47> */
[----:B------:R-:W2:Y:S07]  /*7fe0*/  LDSM.16.MT88.4 R12, [R217+0x7800] ;  /* 0x00780000d90c783b */ /* 0x000eae0000004200 */
        /* <DEDUP_REMOVED lines=29> */
[----:B------:R-:W-:Y:S01]  /*81c0*/  BAR.SYNC.DEFER_BLOCKING 0x0 ;  /* 0x0000000000007b1d */ /* 0x000fe20000010000 */
        /* <DEDUP_REMOVED lines=9> */
[-C--:B------:R-:W-:Y:S02]  /*8260*/  LEA.HI.X.SX32 R11, R7, R245.reuse, 0x1, P0 ;  /* 0x000000f5070b7211 */ /* 0x080fe400000f0eff */
[----:B------:R-:W-:Y:S02]  /*8270*/  SHF.R.S32.HI R8, RZ, 0x1f, R7 ;  /* 0x0000001fff087819 */ /* 0x000fe40000011407 */
[C---:B------:R-:W-:Y:S02]  /*8280*/  @!P4 LEA R14, P6, R6.reuse, R244, 0x1 ;  /* 0x000000f4060ec211 */ /* 0x040fe400078c08ff */
[C---:B------:R-:W-:Y:S02]  /*8290*/  LEA.HI.X R8, R5.reuse, R8, R4, 0x5, P1 ;  /* 0x0000000805087211 */ /* 0x040fe400008f2c04 */
[C---:B------:R-:W-:Y:S01]  /*82a0*/  @!P3 LEA R12, P1, R6.reuse, R244, 0x1 ;  /* 0x000000f4060cb211 */ /* 0x040fe200078208ff */
[----:B------:R1:W-:Y:S01]  /*82b0*/  @P5 STS.128 [R226], RZ ;  /* 0x000000ffe2005388 */ /* 0x0003e20000000c00 */
[CCC-:B------:R-:W-:Y:S02]  /*82c0*/  @!P4 LEA.HI.X R15, R6.reuse, R245.reuse, R8.reuse, 0x1, P6 ;  /* 0x000000f5060fc211 */ /* 0x1c0fe400030f0c08 */
[C---:B------:R-:W-:Y:S01]  /*82d0*/  @!P5 LEA R18, P6, R5.reuse, R10, 0x6 ;  /* 0x0000000a0512d211 */ /* 0x040fe200078c30ff */
[----:B------:R-:W-:Y:S01]  /*82e0*/  @!PT LDS RZ, [RZ] ;  /* 0x00000000fffff984 */ /* 0x000fe20000000800 */
[----:B------:R-:W-:Y:S01]  /*82f0*/  @!PT LDS RZ, [RZ] ;  /* 0x00000000fffff984 */ /* 0x000fe20000000800 */
[----:B------:R-:W-:Y:S01]  /*8300*/  @!PT LDS RZ, [RZ] ;  /* 0x00000000fffff984 */ /* 0x000fe20000000800 */
[----:B------:R1:W-:Y:S01]  /*8310*/  @!P5 LDGSTS.E.BYPASS.LTC128B.128 [R226], [R10.64] ;  /* 0x000000000ae2dfae */ /* 0x0003e2000b901d44 */
[C---:B------:R-:W-:Y:S02]  /*8320*/  @!P3 LEA.HI.X R13, R6.reuse, R245, R8, 0x1, P1 ;  /* 0x000000f5060db211 */ /* 0x040fe400008f0c08 */
[----:B------:R-:W-:Y:S01]  /*8330*/  @!P5 LEA.HI.X R19, R5, R11, R4, 0x6, P6 ;  /* 0x0000000b0513d211 */ /* 0x000fe200030f3404 */
[----:B------:R1:W-:Y:S01]  /*8340*/  @P4 STS.128 [R226+0x2000], RZ ;  /* 0x002000ffe2004388 */ /* 0x0003e20000000c00 */
[C---:B------:R-:W-:Y:S01]  /*8350*/  @!P2 LEA R16, P0, R6.reuse, R244, 0x1 ;  /* 0x000000f40610a211 */ /* 0x040fe200078008ff */
[----:B------:R-:W-:Y:S02]  /*8360*/  IMAD.MOV.U32 R244, RZ, RZ, R10 ;  /* 0x000000fffff47224 */ /* 0x000fe400078e000a */
        /* <DEDUP_REMOVED lines=37> */
.L_x_232:
[----:B------:R-:W-:Y:S02]  /*85c0*/  UISETP.GT.AND UP0, UPT, UR6, UR13, UPT ;  /* 0x0000000d0600728c */ /* 0x000fe4000bf04270 */
[----:B------:R-:W-:Y:S04]  /*85d0*/  UIADD3 UR6, UR6, -0x1, URZ ;  /* 0xffffffff06067890 */ /* 0x000fe8000fffe03f */
[----:B------:R-:W-:Y:S11]  /*85e0*/  PLOP3.LUT P0, PT, PT, PT, UP0, 0x80, 0x0 ;  /* 0x000000000000781c */ /* 0x000ff60003f0f008 */
[----:B------:R-:W-:Y:S02]  /*85f0*/  @!UPT UIADD3 URZ, URZ, URZ, URZ ;  /* 0x0000003f3f3ff290 */ /* 0x000fe4000fffe03f */
[----:B------:R-:W-:-:S05]  /*8600*/  @P0 BRA `(.L_x_233) ;  /* 0xffffc0e000000947 */ /* 0x000fca000383ffff */
[----:B------:R-:W-:Y:S01]  /*8610*/  BAR.SYNC.DEFER_BLOCKING 0x0 ;  /* 0x0000000000007b1d */ /* 0x000fe20000010000 */
        /* <DEDUP_REMOVED lines=25> */
[----:B------:R2:W-:Y:S01]  /*87b0*/  STS [R231], R132 ;  /* 0x00000084e7007388 */ /* 0x0005e20000000800 */
[----:B------:R-:W-:Y:S01]  /*87c0*/  FMUL.FTZ R141, R141, c[0x0][0x2e0] ;  /* 0x0000b8008d8d7a20 */ /* 0x000fe20000410000 */
[----:B------:R-:W-:Y:S01]  /*87d0*/  F2FP.BF16.PACK_AB R138, R139, R138 ;  /* 0x0000008a8b8a723e */ /* 0x000fe200000010ff */
[----:B------:R-:W-:Y:S01]  /*87e0*/  FMUL.FTZ R142, R142, c[0x0][0x2e0] ;  /* 0x0000b8008e8e7a20 */ /* 0x000fe20000410000 */
[----:B------:R2:W-:Y:S01]  /*87f0*/  STS [R231+0x400], R134 ;  /* 0x00040086e7007388 */ /* 0x0005e20000000800 */
        /* <DEDUP_REMOVED lines=98> */
[----:B------:R-:W-:Y:S01]  /*8e20*/  UISETP.NE.AND UP0, UPT, UR26, -0x1, UPT ;  /* 0xffffffff1a00788c */ /* 0x000fe2000bf05270 */
[----:B------:R2:W-:Y:S01]  /*8e30*/  STS [R235+0x6000], R192 ;  /* 0x006000c0eb007388 */ /* 0x0005e20000000800 */
[----:B------:R-:W-:Y:S01]  /*8e40*/  F2FP.BF16.PACK_AB R30, R31, R30 ;  /* 0x0000001e1f1e723e */ /* 0x000fe200000010ff */
[----:B------:R-:W-:Y:S01]  /*8e50*/  ULDC.64 UR10, c[0x0][0x3a0] ;  /* 0x0000e800000a7ab9 */ /* 0x000fe20000000a00 */
[----:B------:R-:W-:Y:S01]  /*8e60*/  F2FP.BF16.PACK_AB R190, R191, R190 ;  /* 0x000000bebfbe723e */ /* 0x000fe200000010ff */
[----:B------:R2:W-:Y:S01]  /*8e70*/  STS [R235+0x6400], R194 ;  /* 0x006400c2eb007388 */ /* 0x0005e20000000800 */
[----:B------:R-:W-:-:S02]  /*8e80*/  F2FP.BF16.PACK_AB R36, R37, R36 ;  /* 0x000000242524723e */ /* 0x000fc400000010ff */
[----:B------:R-:W-:Y:S01]  /*8e90*/  F2FP.BF16.PACK_AB R38, R39, R38 ;  /* 0x000000262726723e */ /* 0x000fe200000010ff */
[----:B------:R2:W-:Y:S01]  /*8ea0*/  STS [R231+0x7000], R184 ;  /* 0x007000b8e7007388 */ /* 0x0005e20000000800 */
[----:B------:R-:W-:Y:S01]  /*8eb0*/  F2FP.BF16.PACK_AB R48, R49, R48 ;  /* 0x000000303130723e */ /* 0x000fe200000010ff */
[----:B------:R-:W-:Y:S01]  /*8ec0*/  @UP0 UIADD3 UR8, UR19, UR26, URZ ;  /* 0x0000001a13080290 */ /* 0x000fe2000fffe03f */
[----:B------:R-:W-:Y:S01]  /*8ed0*/  F2FP.BF16.PACK_AB R50, R51, R50 ;  /* 0x000000323332723e */ /* 0x000fe200000010ff */
[----:B------:R2:W-:Y:S01]  /*8ee0*/  STS [R231+0x7400], R186 ;  /* 0x007400bae7007388 */ /* 0x0005e20000000800 */
[----:B------:R-:W-:Y:S01]  /*8ef0*/  F2FP.BF16.PACK_AB R40, R41, R40 ;  /* 0x000000282928723e */ /* 0x000fe200000010ff */
[----:B------:R-:W-:Y:S01]  /*8f00*/  @UP0 UIMAD.WIDE.U32 UR6, UR8, UR10, URZ ;  /* 0x0000000a080602a5 */ /* 0x000fe2000f8e003f */
[----:B------:R-:W-:Y:S01]  /*8f10*/  F2FP.BF16.PACK_AB R42, R43, R42 ;  /* 0x0000002a2b2a723e */ /* 0x000fe200000010ff */
[----:B------:R2:W-:Y:S01]  /*8f20*/  STS [R235+0x7000], R188 ;  /* 0x007000bceb007388 */ /* 0x0005e20000000800 */
[----:B------:R-:W-:Y:S01]  /*8f30*/  F2FP.BF16.PACK_AB R44, R45, R44 ;  /* 0x0000002c2d2c723e */ /* 0x000fe200000010ff */
[----:B------:R-:W-:Y:S01]  /*8f40*/  @UP0 UIMAD UR14, UR8, UR11, UR7 ;  /* 0x0000000b080e02a4 */ /* 0x000fe2000f8e0207 */
[----:B------:R-:W-:Y:S01]  /*8f50*/  F2FP.BF16.PACK_AB R46, R47, R46 ;  /* 0x0000002e2f2e723e */ /* 0x000fe200000010ff */
[----:B------:R2:W-:Y:S01]  /*8f60*/  STS [R235+0x7400], R190 ;  /* 0x007400beeb007388 */ /* 0x0005e20000000800 */
[----:B------:R-:W-:Y:S01]  /*8f70*/  F2FP.BF16.PACK_AB R52, R53, R52 ;  /* 0x000000343534723e */ /* 0x000fe200000010ff */
[----:B------:R-:W-:Y:S01]  /*8f80*/  @UP0 UMOV UR13, UR6 ;  /* 0x00000006000d0c82 */ /* 0x000fe20008000000 */
[----:B------:R-:W-:Y:S01]  /*8f90*/  F2FP.BF16.PACK_AB R54, R55, R54 ;  /* 0x000000363736723e */ /* 0x000fe200000010ff */
[----:B------:R2:W-:Y:S01]  /*8fa0*/  STS [R231+0x8000], R20 ;  /* 0x00800014e7007388 */ /* 0x0005e20000000800 */
[----:B------:R-:W-:-:S02]  /*8fb0*/  F2FP.BF16.PACK_AB R64, R65, R64 ;  /* 0x000000404140723e */ /* 0x000fc400000010ff */
[----:B------:R-:W-:Y:S01]  /*8fc0*/  F2FP.BF16.PACK_AB R66, R67, R66 ;  /* 0x000000424342723e */ /* 0x000fe200000010ff */
[----:B------:R2:W-:Y:S01]  /*8fd0*/  STS [R231+0x8400], R22 ;  /* 0x00840016e7007388 */ /* 0x0005e20000000800 */
[----:B------:R-:W-:Y:S02]  /*8fe0*/  F2FP.BF16.PACK_AB R56, R57, R56 ;  /* 0x000000383938723e */ /* 0x000fe400000010ff */
[----:B------:R-:W-:Y:S01]  /*8ff0*/  F2FP.BF16.PACK_AB R58, R59, R58 ;  /* 0x0000003a3b3a723e */ /* 0x000fe200000010ff */
[----:B------:R2:W-:Y:S01]  /*9000*/  STS [R235+0x8000], R32 ;  /* 0x00800020eb007388 */ /* 0x0005e20000000800 */
[----:B------:R-:W-:Y:S02]  /*9010*/  F2FP.BF16.PACK_AB R60, R61, R60 ;  /* 0x0000003c3d3c723e */ /* 0x000fe400000010ff */
        /* <DEDUP_REMOVED lines=14> */
[----:B------:R-:W-:-:S03]  /*9100*/  PLOP3.LUT P0, PT, PT, PT, UP0, 0x80, 0x0 ;  /* 0x000000000000781c */ /* 0x000fc60003f0f008 */
        /* <DEDUP_REMOVED lines=37> */
.L_x_234:
        /* <DEDUP_REMOVED lines=18> */
.L_x_235:
[----:B------:R-:W-:Y:S01]  /*9480*/  BAR.SYNC.DEFER_BLOCKING 0x0 ;  /* 0x0000000000007b1d */ /* 0x000fe20000010000 */
[----:B------:R-:W-:Y:S01]  /*9490*/  USHF.L.U32 UR6, UR18, 0x6, URZ ;  /* 0x0000000612067899 */ /* 0x000fe2000800063f */
[--C-:B------:R-:W-:Y:S01]  /*94a0*/  SHF.R.S32.HI R75, RZ, 0x1f, R232.reuse ;  /* 0x0000001fff4b7819 */ /* 0x100fe200000114e8 */
[----:B--2---:R-:W-:Y:S01]  /*94b0*/  IMAD.MOV.U32 R74, RZ, RZ, R232 ;  /* 0x000000ffff4a7224 */ /* 0x004fe200078e00e8 */
[----:B------:R-:W-:Y:S01]  /*94c0*/  SHF.R.S32.HI R69, RZ, 0x1f, R230 ;  /* 0x0000001fff457819 */ /* 0x000fe200000114e6 */
[----:B------:R-:W-:Y:S01]  /*94d0*/  USHF.R.S32.HI UR10, URZ, 0x1f, UR6 ;  /* 0x0000001f3f0a7899 */ /* 0x000fe20008011406 */
[----:B------:R-:W-:Y:S01]  /*94e0*/  BSSY B0, `(.L_x_236) ;  /* 0x0000031000007945 */ /* 0x000fe20003800000 */
[----:B------:R-:W-:Y:S01]  /*94f0*/  ULDC.64 UR8, c[0x0][0x3a0] ;  /* 0x0000e80000087ab9 */ /* 0x000fe20000000a00 */
[----:B------:R-:W-:Y:S01]  /*9500*/  IMAD.U32 R68, RZ, RZ, UR6 ;  /* 0x00000006ff447e24 */ /* 0x000fe2000f8e00ff */
[----:B------:R-:W-:-:S03]  /*9510*/  UIMAD UR7, UR10, UR8, URZ ;  /* 0x000000080a0772a4 */ /* 0x000fc6000f8e023f */
[----:B------:R-:W-:Y:S01]  /*9520*/  IMAD.WIDE.U32 R4, R68, c[0x0][0x3a0], R74 ;  /* 0x0000e80044047a25 */ /* 0x000fe200078e004a */
[----:B------:R-:W-:Y:S02]  /*9530*/  UIMAD UR8, UR6, UR9, UR7 ;  /* 0x00000009060872a4 */ /* 0x000fe4000f8e0207 */
[----:B------:R-:W-:Y:S02]  /*9540*/  UIMAD UR7, UR18, -0x40, UR15 ;  /* 0xffffffc0120778a4 */ /* 0x000fe4000f8e020f */
[----:B------:R-:W-:Y:S02]  /*9550*/  IADD3 R76, P0, R4, UR13, RZ ;  /* 0x0000000d044c7c10 */ /* 0x000fe4000ff1e0ff */
[----:B------:R-:W-:Y:S01]  /*9560*/  IMAD.U32 R4, RZ, RZ, UR8 ;  /* 0x00000008ff047e24 */ /* 0x000fe2000f8e00ff */
[----:B------:R-:W-:Y:S01]  /*9570*/  ULDC.64 UR8, c[0x0][0x3b8] ;  /* 0x0000ee0000087ab9 */ /* 0x000fe20000000a00 */
[----:B------:R-:W-:Y:S01]  /*9580*/  ISETP.GE.AND P5, PT, R230, UR7, PT ;  /* 0x00000007e6007c0c */ /* 0x000fe2000bfa6270 */
[----:B------:R-:W-:Y:S01]  /*9590*/  UIMAD UR8, UR57, UR8, URZ ;  /* 0x00000008390872a4 */ /* 0x000fe2000f8e023f */
[----:B------:R2:W3:Y:S01]  /*95a0*/  LDS.128 R64, [R226+0x11000] ;  /* 0x01100000e2407984 */ /* 0x0004e20000000c00 */
[----:B------:R-:W-:Y:S01]  /*95b0*/  IADD3.X R77, R5, UR14, R4, P0, !PT ;  /* 0x0000000e054d7c10 */ /* 0x000fe200087fe404 */
[----:B------:R-:W-:Y:S01]  /*95c0*/  IMAD.U32 R4, RZ, RZ, UR34 ;  /* 0x00000022ff047e24 */ /* 0x000fe2000f8e00ff */
[----:B------:R-:W-:Y:S01]  /*95d0*/  UIMAD UR8, UR34, UR9, UR8 ;  /* 0x00000009220872a4 */ /* 0x000fe2000f8e0208 */
[----:B------:R2:W4:Y:S02]  /*95e0*/  LDS.128 R60, [R226+0x13000] ;  /* 0x01300000e23c7984 */ /* 0x0005240000000c00 */
[----:B------:R-:W-:-:S02]  /*95f0*/  IMAD.WIDE.U32 R76, R4, c[0x0][0x3b8], R76 ;  /* 0x0000ee00044c7a25 */ /* 0x000fc400078e004c */
[----:B------:R2:W1:Y:S03]  /*9600*/  LDS.128 R56, [R226+0x15000] ;  /* 0x01500000e2387984 */ /* 0x0004660000000c00 */
[----:B------:R-:W-:Y:S01]  /*9610*/  IADD3 R71, R77, UR8, RZ ;  /* 0x000000084d477c10 */ /* 0x000fe2000fffe0ff */
[----:B------:R2:W1:Y:S04]  /*9620*/  LDS.128 R52, [R226+0x17000] ;  /* 0x01700000e2347984 */ /* 0x0004680000000c00 */
[----:B------:R2:W1:Y:S04]  /*9630*/  LDS.128 R48, [R226+0x18000] ;  /* 0x01800000e2307984 */ /* 0x0004680000000c00 */
[----:B------:R2:W1:Y:S04]  /*9640*/  LDS.128 R44, [R226+0x19000] ;  /* 0x01900000e22c7984 */ /* 0x0004680000000c00 */
[----:B------:R2:W1:Y:S04]  /*9650*/  LDS.128 R40, [R226+0x1a000] ;  /* 0x01a00000e2287984 */ /* 0x0004680000000c00 */
[----:B------:R2:W1:Y:S04]  /*9660*/  LDS.128 R36, [R226+0x1b000] ;  /* 0x01b00000e2247984 */ /* 0x0004680000000c00 */
[----:B------:R2:W1:Y:S04]  /*9670*/  LDS.128 R32, [R226+0x1c000] ;  /* 0x01c00000e2207984 */ /* 0x0004680000000c00 */
[----:B------:R2:W1:Y:S04]  /*9680*/  LDS.128 R28, [R226+0x1d000] ;  /* 0x01d00000e21c7984 */ /* 0x0004680000000c00 */
[----:B------:R2:W1:Y:S04]  /*9690*/  LDS.128 R24, [R226+0x1e000] ;  /* 0x01e00000e2187984 */ /* 0x0004680000000c00 */
[----:B------:R2:W1:Y:S01]  /*96a0*/  LDS.128 R20, [R226+0x1f000] ;  /* 0x01f00000e2147984 */ /* 0x0004620000000c00 */
[----:B------:R-:W-:Y:S05]  /*96b0*/  @P5 BRA `(.L_x_237) ;  /* 0x0000013000005947 */ /* 0x000fea0003800000 */
[----:B---34-:R-:W-:Y:S01]  /*96c0*/  ISETP.GE.AND P3, PT, R232, c[0x0][0x220], PT ;  /* 0x00008800e8007a0c */ /* 0x018fe20003f66270 */
[----:B-1----:R-:W1:Y:S01]  /*96d0*/  LDS.128 R16, [R226+0x12000] ;  /* 0x01200000e2107984 */ /* 0x002e620000000c00 */
[----:B------:R-:W-:Y:S01]  /*96e0*/  IMAD.MOV.U32 R70, RZ, RZ, R76 ;  /* 0x000000ffff467224 */ /* 0x000fe200078e004c */
[----:B------:R-:W-:Y:S01]  /*96f0*/  ISETP.GE.AND P2, PT, R229, c[0x0][0x220], PT ;  /* 0x00008800e5007a0c */ /* 0x000fe20003f46270 */
[----:B------:R-:W-:Y:S01]  /*9700*/  IMAD R73, R69, c[0x0][0x3a0], RZ ;  /* 0x0000e80045497a24 */ /* 0x000fe200078e02ff */
[----:B------:R-:W3:Y:S01]  /*9710*/  LDS.128 R12, [R226+0x14000] ;  /* 0x01400000e20c7984 */ /* 0x000ee20000000c00 */
[----:B------:R-:W-:Y:S01]  /*9720*/  IMAD.WIDE.U32 R78, R230, c[0x0][0x3a0], R70 ;  /* 0x0000e800e64e7a25 */ /* 0x000fe200078e0046 */
[----:B------:R-:W-:-:S02]  /*9730*/  ISETP.GE.AND P1, PT, R228, c[0x0][0x220], PT ;  /* 0x00008800e4007a0c */ /* 0x000fc40003f26270 */
[----:B------:R-:W4:Y:S01]  /*9740*/  LDS.128 R8, [R226+0x16000] ;  /* 0x01600000e2087984 */ /* 0x000f220000000c00 */
[----:B------:R-:W-:Y:S01]  /*9750*/  IMAD R70, R230, c[0x0][0x3a4], R73 ;  /* 0x0000e900e6467a24 */ /* 0x000fe200078e0249 */
[----:B------:R-:W-:Y:S02]  /*9760*/  ISETP.GE.AND P0, PT, R227, c[0x0][0x220], PT ;  /* 0x00008800e3007a0c */ /* 0x000fe40003f06270 */
[----:B------:R-:W2:Y:S01]  /*9770*/  @!P3 LDS.128 R4, [R226+0x10000] ;  /* 0x01000000e204b984 */ /* 0x000ea20000000c00 */
[----:B------:R-:W-:Y:S01]  /*9780*/  IMAD.IADD R70, R70, 0x1, R79 ;  /* 0x0000000146467824 */ /* 0x000fe200078e024f */
[----:B------:R-:W-:-:S04]  /*9790*/  LEA R72, P4, R78, c[0x0][0x340], 0x1 ;  /* 0x0000d0004e487a11 */ /* 0x000fc800078808ff */
[----:B------:R-:W-:-:S05]  /*97a0*/  LEA.HI.X R73, R78, c[0x0][0x344], R70, 0x1, P4 ;  /* 0x0000d1004e497a11 */ /* 0x000fca00020f0c46 */
[----:B-1----:R1:W-:Y:S04]  /*97b0*/  @!P2 STG.E.128 [R72.64+0x80], R16 ;  /* 0x000080104800a986 */ /* 0x0023e8000c101d04 */
[----:B---3--:R1:W-:Y:S04]  /*97c0*/  @!P1 STG.E.128 [R72.64+0x100], R12 ;  /* 0x0001000c48009986 */ /* 0x0083e8000c101d04 */
[----:B----4-:R1:W-:Y:S04]  /*97d0*/  @!P0 STG.E.128 [R72.64+0x180], R8 ;  /* 0x0001800848008986 */ /* 0x0103e8000c101d04 */
[----:B--2---:R1:W-:Y:S02]  /*97e0*/  @!P3 STG.E.128 [R72.64], R4 ;  /* 0x000000044800b986 */ /* 0x0043e4000c101d04 */
.L_x_237:
[----:B---34-:R-:W-:Y:S05]  /*97f0*/  BSYNC B0 ;  /* 0x0000000000007941 */ /* 0x018fea0003800000 */
.L_x_236:
[----:B-1----:R-:W-:Y:S01]  /*9800*/  IADD3 R4, R230, 0x20, RZ ;  /* 0x00000020e6047810 */ /* 0x002fe20007ffe0ff */
[----:B------:R-:W-:Y:S03]  /*9810*/  BSSY B0, `(.L_x_238) ;  /* 0x0000014000007945 */ /* 0x000fe60003800000 */
[----:B------:R-:W-:-:S13]  /*9820*/  ISETP.GE.AND P4, PT, R4, UR7, PT ;  /* 0x0000000704007c0c */ /* 0x000fda000bf86270 */
[----:B------:R-:W-:Y:S05]  /*9830*/  @P4 BRA `(.L_x_239) ;  /* 0x0000011000004947 */ /* 0x000fea0003800000 */
[----:B------:R-:W-:Y:S01]  /*9840*/  IADD3 R5, P0, R230, 0x20, RZ ;  /* 0x00000020e6057810 */ /* 0x000fe20007f1e0ff */
        /* <DEDUP_REMOVED lines=12> */
[----:B------:R1:W-:Y:S04]  /*9910*/  @!P3 STG.E.128 [R8.64], R64 ;  /* 0x000000400800b986 */ /* 0x0003e8000c101d04 */
[----:B------:R1:W-:Y:S04]  /*9920*/  @!P2 STG.E.128 [R8.64+0x80], R60 ;  /* 0x0000803c0800a986 */ /* 0x0003e8000c101d04 */
[----:B------:R1:W-:Y:S04]  /*9930*/  @!P1 STG.E.128 [R8.64+0x100], R56 ;  /* 0x0001003808009986 */ /* 0x0003e8000c101d04 */
[----:B------:R1:W-:Y:S02]  /*9940*/  @!P0 STG.E.128 [R8.64+0x180], R52 ;  /* 0x0001803408008986 */ /* 0x0003e4000c101d04 */
.L_x_239:
[----:B------:R-:W-:Y:S05]  /*9950*/  BSYNC B0 ;  /* 0x0000000000007941 */ /* 0x000fea0003800000 */
.L_x_238:
[----:B------:R-:W-:Y:S01]  /*9960*/  ULDC.64 UR8, c[0x0][0x3a8] ;  /* 0x0000ea0000087ab9 */ /* 0x000fe20000000a00 */
[----:B------:R-:W-:Y:S01]  /*9970*/  IMAD.WIDE.U32 R4, R68, c[0x0][0x3a8], R74 ;  /* 0x0000ea0044047a25 */ /* 0x000fe200078e004a */
[----:B------:R-:W-:Y:S01]  /*9980*/  UIMAD UR7, UR10, UR8, URZ ;  /* 0x000000080a0772a4 */ /* 0x000fe2000f8e023f */
[----:B------:R-:W-:Y:S03]  /*9990*/  BSSY B0, `(.L_x_240) ;  /* 0x000001b000007945 */ /* 0x000fe60003800000 */
[----:B------:R-:W-:Y:S01]  /*99a0*/  UIMAD UR6, UR6, UR9, UR7 ;  /* 0x00000009060672a4 */ /* 0x000fe2000f8e0207 */
[----:B-1----:R-:W-:-:S05]  /*99b0*/  IADD3 R8, P0, R4, UR11, RZ ;  /* 0x0000000b04087c10 */ /* 0x002fca000ff1e0ff */
[----:B------:R-:W-:Y:S01]  /*99c0*/  IMAD.U32 R4, RZ, RZ, UR6 ;  /* 0x00000006ff047e24 */ /* 0x000fe2000f8e00ff */
[----:B------:R-:W-:Y:S02]  /*99d0*/  ULDC.64 UR6, c[0x0][0x3c0] ;  /* 0x0000f00000067ab9 */ /* 0x000fe40000000a00 */
[----:B------:R-:W-:Y:S02]  /*99e0*/  UIMAD UR6, UR57, UR6, URZ ;  /* 0x00000006390672a4 */ /* 0x000fe4000f8e023f */
[----:B------:R-:W-:Y:S02]  /*99f0*/  IADD3.X R9, R5, UR12, R4, P0, !PT ;  /* 0x0000000c05097c10 */ /* 0x000fe400087fe404 */
[----:B------:R-:W-:Y:S01]  /*9a00*/  MOV R4, UR34 ;  /* 0x0000002200047c02 */ /* 0x000fe20008000f00 */
        /* <DEDUP_REMOVED lines=15> */
[----:B------:R1:W-:Y:S04]  /*9b00*/  @!P3 STG.E.128 [R6.64], R48 ;  /* 0x000000300600b986 */ /* 0x0003e8000c101d04 */
[----:B------:R1:W-:Y:S04]  /*9b10*/  @!P2 STG.E.128 [R6.64+0x80], R40 ;  /* 0x000080280600a986 */ /* 0x0003e8000c101d04 */
[----:B------:R1:W-:Y:S04]  /*9b20*/  @!P1 STG.E.128 [R6.64+0x100], R32 ;  /* 0x0001002006009986 */ /* 0x0003e8000c101d04 */
[----:B------:R1:W-:Y:S02]  /*9b30*/  @!P0 STG.E.128 [R6.64+0x180], R24 ;  /* 0x0001801806008986 */ /* 0x0003e4000c101d04 */
.L_x_241:
[----:B------:R-:W-:Y:S05]  /*9b40*/  BSYNC B0 ;  /* 0x0000000000007941 */ /* 0x000fea0003800000 */
.L_x_240:
[----:B------:R-:W-:Y:S05]  /*9b50*/  @P4 BRA `(.L_x_214) ;  /* 0x0000011000004947 */ /* 0x000fea0003800000 */
[----:B------:R-:W-:Y:S01]  /*9b60*/  IADD3 R4, P0, R230, 0x20, RZ ;  /* 0x00000020e6047810 */ /* 0x000fe20007f1e0ff */
[----:B------:R-:W-:Y:S01]  /*9b70*/  IMAD.MOV.U32 R9, RZ, RZ, R5 ;  /* 0x000000ffff097224 */ /* 0x000fe200078e0005 */
[----:B------:R-:W-:-:S02]  /*9b80*/  ISETP.GE.AND P3, PT, R232, c[0x0][0x220], PT ;  /* 0x00008800e8007a0c */ /* 0x000fc40003f66270 */
[----:B------:R-:W-:Y:S01]  /*9b90*/  ISETP.GE.AND P2, PT, R229, c[0x0][0x220], PT ;  /* 0x00008800e5007a0c */ /* 0x000fe20003f46270 */
[----:B-1----:R-:W-:Y:S01]  /*9ba0*/  IMAD.X R7, RZ, RZ, R69, P0 ;  /* 0x000000ffff077224 */ /* 0x002fe200000e0645 */
[----:B------:R-:W-:Y:S01]  /*9bb0*/  ISETP.GE.AND P1, PT, R228, c[0x0][0x220], PT ;  /* 0x00008800e4007a0c */ /* 0x000fe20003f26270 */
[----:B------:R-:W-:Y:S01]  /*9bc0*/  IMAD.WIDE.U32 R8, R4, c[0x0][0x3a8], R8 ;  /* 0x0000ea0004087a25 */ /* 0x000fe200078e0008 */
[----:B------:R-:W-:-:S03]  /*9bd0*/  ISETP.GE.AND P0, PT, R227, c[0x0][0x220], PT ;  /* 0x00008800e3007a0c */ /* 0x000fc60003f06270 */
[----:B------:R-:W-:-:S04]  /*9be0*/  IMAD R7, R7, c[0x0][0x3a8], RZ ;  /* 0x0000ea0007077a24 */ /* 0x000fc800078e02ff */
        /* <DEDUP_REMOVED lines=8> */
.L_x_214:
[----:B------:R-:W-:Y:S05]  /*9c70*/  BSYNC B1 ;  /* 0x0000000000017941 */ /* 0x000fea0003800000 */
.L_x_200:
[----:B------:R-:W-:Y:S02]  /*9c80*/  ULDC UR5, c[0x0][0x218] ;  /* 0x0000860000057ab9 */ /* 0x000fe40000000800 */
[----:B------:R-:W-:-:S02]  /*9c90*/  UIADD3 UR5, UR5, 0x3f, URZ ;  /* 0x0000003f05057890 */ /* 0x000fc4000fffe03f */
[----:B------:R-:W-:Y:S02]  /*9ca0*/  UIADD3 UR39, UR39, 0x1, URZ ;  /* 0x0000000127277890 */ /* 0x000fe4000fffe03f */
        /* <DEDUP_REMOVED lines=9> */
.L_x_242:
[----:B------:R-:W-:Y:S05]  /*9d40*/  EXIT ;  /* 0x000000000000794d */ /* 0x000fea0003800000 */
.L_x_244:
        /* <DEDUP_REMOVED lines=11> */
.L_x_1024:


//--------------------- .text._ZN5flash44flash_bwd_dq_dk_dv_loop_seqk_parallel_kernelI23Flash_bwd_kernel_traitsILi256ELi64ELi64ELi8ELi4ELi2ELi2ELb0ELb1EN7cutlass10bfloat16_tE19Flash_kernel_traitsILi256ELi64ELi64ELi8ES3_EELb0ELb1ELb0ELb0ELb0ELb1ELb0EEEvNS_16Flash_bwd_paramsE --------------------------
	.section	.text._ZN5flash44flash_bwd_dq_dk_dv_loop_seqk_parallel_kernelI23Flash_bwd_kernel_traitsILi256ELi64ELi64ELi8ELi4ELi2ELi2ELb0ELb1EN7cutlass10bfloat16_tE19Flash_kernel_traitsILi256ELi64ELi64ELi8ES3_EELb0ELb1ELb0ELb0ELb0ELb1ELb0EEEvNS_16Flash_bwd_paramsE,"ax",@progbits
	.sectioninfo	@"SHI_REGISTERS=255"
	.align	128
        .global         _ZN5flash44flash_bwd_dq_dk_dv_loop_seqk_parallel_kernelI23Flash_bwd_kernel_traitsILi256ELi64ELi64ELi8ELi4ELi2ELi2ELb0ELb1EN7cutlass10bfloat16_tE19Flash_kernel_traitsILi256ELi64ELi64ELi8ES3_EELb0ELb1ELb0ELb0ELb0ELb1ELb0EEEvNS_16Flash_bwd_paramsE
        .type           _ZN5flash44flash_bwd_dq_dk_dv_loop_seqk_parallel_kernelI23Flash_bwd_kernel_traitsILi256ELi64ELi64ELi8ELi4ELi2ELi2ELb0ELb1EN7cutlass10bfloat16_tE19Flash_kernel_traitsILi256ELi64ELi64ELi8ES3_EELb0ELb1ELb0ELb0ELb0ELb1ELb0EEEvNS_16Flash_bwd_paramsE,@function
        .size           _ZN5flash44flash_bwd_dq_dk_dv_loop_seqk_parallel_kernelI23Flash_bwd_kernel_traitsILi256ELi64ELi64ELi8ELi4ELi2ELi2ELb0ELb1EN7cutlass10bfloat16_tE19Flash_kernel_traitsILi256ELi64ELi64ELi8ES3_EELb0ELb1ELb0ELb0ELb0ELb1ELb0EEEvNS_16Flash_bwd_paramsE,(.L_x_1025 - _ZN5flash44flash_bwd_dq_dk_dv_loop_seqk_parallel_kernelI23Flash_bwd_kernel_traitsILi256ELi64ELi64ELi8ELi4ELi2ELi2ELb0ELb1EN7cutlass10bfloat16_tE19Flash_kernel_traitsILi256ELi64ELi64ELi8ES3_EELb0ELb1ELb0ELb0ELb0ELb1ELb0EEEvNS_16Flash_bwd_paramsE)
        .other          _ZN5flash44flash_bwd_dq_dk_dv_loop_seqk_parallel_kernelI23Flash_bwd_kernel_traitsILi256ELi64ELi64ELi8ELi4ELi2ELi2ELb0ELb1EN7cutlass10bfloat16_tE19Flash_kernel_traitsILi256ELi64ELi64ELi8ES3_EELb0ELb1ELb0ELb0ELb0ELb1ELb0EEEvNS_16Flash_bwd_paramsE,@"STO_CUDA_ENTRY STV_DEFAULT"
_ZN5flash44flash_bwd_dq_dk_dv_loop_seqk_parallel_kernelI23Flash_bwd_kernel_traitsILi256ELi64ELi64ELi8ELi4ELi2ELi2ELb0ELb1EN7cutlass10bfloat16_tE19Flash_kernel_traitsILi256ELi64ELi64ELi8ES3_EELb0ELb1ELb0ELb0ELb0ELb1ELb0EEEvNS_16Flash_bwd_paramsE:
.text._ZN5flash44flash_bwd_dq_dk_dv_loop_seqk_parallel_kernelI23Flash_bwd_kernel_traitsILi256ELi64ELi64ELi8ELi4ELi2ELi2ELb0ELb1EN7cutlass10bfloat16_tE19Flash_kernel_traitsILi256ELi64ELi64ELi8ES3_EELb0ELb1ELb0ELb0ELb0ELb1ELb0EEEvNS_16Flash_bwd_paramsE:
        /* <DEDUP_REMOVED lines=15> */
[----:B------:R-:W-:Y:S01]  /*00f0*/  UISETP.NE.AND UP5, UPT, UR9, URZ, UPT ;  /* 0x0000003f0900728c */ /* 0x000fe2000bfa5270 */
[----:B------:R-:W-:Y:S01]  /*0100*/  IMAD.MOV.U32 R237, RZ, RZ, -0x10 ;  /* 0xfffffff0ffed7424 */ /* 0x000fe200078e00ff */
        /* <DEDUP_REMOVED lines=11> */
[----:B------:R-:W-:Y:S01]  /*01c0*/  IMAD.SHL.U32 R247, R14, 0x2, RZ ;  /* 0x000000020ef77824 */ /* 0x000fe200078e00ff */
[----:B--2---:R-:W-:-:S02]  /*01d0*/  UIMAD UR45, UR36, UR44, URZ ;  /* 0x0000002c242d72a4 */ /* 0x004fc4000f8e023f */
[CC--:B------:R-:W-:Y:S01]  /*01e0*/  LEA.HI R4, R13.reuse, R14.reuse, RZ, 0x5 ;  /* 0x0000000e0d047211 */ /* 0x0c0fe200078f28ff */
[----:B------:R-:W-:Y:S01]  /*01f0*/  UIMAD UR44, UR44, UR12, URZ ;  /* 0x0000000c2c2c72a4 */ /* 0x000fe2000f8e023f */
[----:B------:R-:W-:Y:S01]  /*0200*/  LEA.HI R8, R13, R14, RZ, 0x4 ;  /* 0x0000000e0d087211 */ /* 0x000fe200078f20ff */
[----:B------:R-:W-:Y:S01]  /*0210*/  ULDC UR53, c[0x0][0x234] ;  /* 0x00008d0000357ab9 */ /* 0x000fe20000000800 */
[--C-:B------:R-:W-:Y:S01]  /*0220*/  SHF.R.S32.HI R5, RZ, 0x5, R4.reuse ;  /* 0x00000005ff057819 */ /* 0x100fe20000011404 */
[----:B------:R-:W-:Y:S01]  /*0230*/  ULDC UR13, c[0x0][0x1c0] ;  /* 0x00007000000d7ab9 */ /* 0x000fe20000000800 */
[----:B------:R-:W-:Y:S01]  /*0240*/  SHF.R.S32.HI R0, RZ, 0x1f, R4 ;  /* 0x0000001fff007819 */ /* 0x000fe20000011404 */
[----:B------:R-:W-:Y:S01]  /*0250*/  ULDC UR11, c[0x0][0x1c0] ;  /* 0x00007000000b7ab9 */ /* 0x000fe20000000800 */
[-C--:B------:R-:W-:Y:S01]  /*0260*/  LEA.HI R3, R4, R5.reuse, RZ, 0x1 ;  /* 0x0000000504037211 */ /* 0x080fe200078f08ff */
[----:B------:R-:W-:Y:S01]  /*0270*/  UIMAD UR53, UR8, UR6, UR53 ;  /* 0x00000006083572a4 */ /* 0x000fe2000f8e0235 */
[----:B------:R-:W-:Y:S01]  /*0280*/  LEA.HI R0, R0, R5, RZ, 0x2 ;  /* 0x0000000500007211 */ /* 0x000fe200078f10ff */
[----:B---3--:R-:W-:Y:S01]  /*0290*/  UIMAD UR50, UR7, UR29, URZ ;  /* 0x0000001d073272a4 */ /* 0x008fe2000f8e023f */
[----:B------:R-:W-:Y:S01]  /*02a0*/  SHF.R.S32.HI R6, RZ, 0x4, R8 ;  /* 0x00000004ff067819 */ /* 0x000fe20000011408 */
[----:B------:R-:W-:Y:S01]  /*02b0*/  UIMAD.WIDE.U32 UR42, UR29, UR61, URZ ;  /* 0x0000003d1d2a72a5 */ /* 0x000fe2000f8e003f */
[----:B------:R-:W-:Y:S01]  /*02c0*/  LOP3.LUT R2, R0, 0xfffffffc, RZ, 0xc0, !PT ;  /* 0xfffffffc00027812 */ /* 0x000fe200078ec0ff */
[----:B------:R-:W-:Y:S01]  /*02d0*/  UIMAD UR6, UR29, UR11, UR36 ;  /* 0x0000000b1d0672a4 */ /* 0x000fe2000f8e0224 */
[----:B------:R-:W-:Y:S01]  /*02e0*/  LOP3.LUT R0, R3, 0xfffffffe, RZ, 0xc0, !PT ;  /* 0xfffffffe03007812 */ /* 0x000fe200078ec0ff */
[----:B------:R-:W-:Y:S01]  /*02f0*/  @!UP5 UIMAD UR7, UR29, UR13, UR36 ;  /* 0x0000000d1d07d2a4 */ /* 0x000fe2000f8e0224 */
[----:B------:R-:W-:Y:S01]  /*0300*/  LEA.HI R3, R8, R6, RZ, 0x1 ;  /* 0x0000000608037211 */ /* 0x000fe200078f08ff */
[----:B------:R-:W-:Y:S01]  /*0310*/  IMAD.IADD R218, R5, 0x1, -R2 ;  /* 0x0000000105da7824 */ /* 0x000fe200078e0a02 */
[-C--:B------:R-:W-:Y:S01]  /*0320*/  LEA.HI R15, R13, R14.reuse, RZ, 0x2 ;  /* 0x0000000e0d0f7211 */ /* 0x080fe200078f10ff */
[----:B------:R-:W-:Y:S01]  /*0330*/  IMAD.IADD R224, R5, 0x1, -R0 ;  /* 0x0000000105e07824 */ /* 0x000fe200078e0a00 */
[----:B------:R-:W-:Y:S01]  /*0340*/  LOP3.LUT R0, R3, 0xfffffffe, RZ, 0xc0, !PT ;  /* 0xfffffffe03007812 */ /* 0x000fe200078ec0ff */
[----:B------:R-:W-:Y:S01]  /*0350*/  USHF.L.U32 UR39, UR44, 0x6, URZ ;  /* 0x000000062c277899 */ /* 0x000fe2000800063f */
[--C-:B------:R-:W-:Y:S01]  /*0360*/  SHF.R.S32.HI R5, RZ, 0x2, R15.reuse ;  /* 0x00000002ff057819 */ /* 0x100fe2000001140f */
[----:B------:R-:W-:Y:S01]  /*0370*/  ULDC UR47, c[0x0][0x214] ;  /* 0x00008500002f7ab9 */ /* 0x000fe20000000800 */
[----:B------:R-:W-:Y:S01]  /*0380*/  SHF.R.S32.HI R2, RZ, 0x1f, R15 ;  /* 0x0000001fff027819 */ /* 0x000fe2000001140f */
[----:B------:R-:W-:Y:S01]  /*0390*/  IMAD.IADD R11, R6, 0x1, -R0 ;  /* 0x00000001060b7824 */ /* 0x000fe200078e0a00 */
[----:B------:R-:W-:Y:S01]  /*03a0*/  LOP3.LUT R0, R4, 0xffffffe0, RZ, 0xc0, !PT ;  /* 0xffffffe004007812 */ /* 0x000fe200078ec0ff */
[----:B------:R-:W-:Y:S01]  /*03b0*/  ULDC UR54, c[0x0][0x1c8] ;  /* 0x0000720000367ab9 */ /* 0x000fe20000000800 */
[----:B------:R-:W-:Y:S01]  /*03c0*/  LEA.HI R2, R2, R5, RZ, 0x3 ;  /* 0x0000000502027211 */ /* 0x000fe200078f18ff */
[----:B------:R-:W-:Y:S01]  /*03d0*/  ULDC.U8 UR10, c[0x0][0x3d0] ;  /* 0x0000f400000a7ab9 */ /* 0x000fe20000000000 */
[----:B------:R-:W-:Y:S01]  /*03e0*/  LEA.HI R10, R13, R14, RZ, 0x3 ;  /* 0x0000000e0d0a7211 */ /* 0x000fe200078f18ff */
[----:B------:R-:W-:Y:S01]  /*03f0*/  IMAD.IADD R0, R14, 0x1, -R0 ;  /* 0x000000010e007824 */ /* 0x000fe200078e0a00 */
[----:B------:R-:W-:Y:S01]  /*0400*/  LOP3.LUT R2, R2, 0xfffffff8, RZ, 0xc0, !PT ;  /* 0xfffffff802027812 */ /* 0x000fe200078ec0ff */
[----:B------:R-:W-:Y:S01]  /*0410*/  ULDC UR48, c[0x0][0x224] ;  /* 0x0000890000307ab9 */ /* 0x000fe20000000800 */
[----:B------:R-:W-:Y:S01]  /*0420*/  SHF.R.S32.HI R243, RZ, 0x3, R10 ;  /* 0x00000003fff37819 */ /* 0x000fe2000001140a */
[----:B------:R-:W-:Y:S01]  /*0430*/  @UP5 UIMAD UR52, UR29, UR47, URZ ;  /* 0x0000002f1d3452a4 */ /* 0x000fe2000f8e023f */
[----:B------:R-:W-:Y:S01]  /*0440*/  SHF.R.S32.HI R3, RZ, 0x1f, R0 ;  /* 0x0000001fff037819 */ /* 0x000fe20000011400 */
[----:B------:R-:W-:Y:S01]  /*0450*/  IMAD.IADD R7, R5, 0x1, -R2 ;  /* 0x0000000105077824 */ /* 0x000fe200078e0a02 */
[----:B------:R-:W-:Y:S01]  /*0460*/  LOP3.LUT R2, R8, 0xfffffff0, RZ, 0xc0, !PT ;  /* 0xfffffff008027812 */ /* 0x000fe200078ec0ff */
[----:B------:R-:W-:Y:S01]  /*0470*/  ULDC.64 UR4, c[0x0][0x118] ;  /* 0x0000460000047ab9 */ /* 0x000fe20000000a00 */
[----:B------:R-:W-:Y:S01]  /*0480*/  LEA.HI R16, R3, R0, RZ, 0x2 ;  /* 0x0000000003107211 */ /* 0x000fe200078f10ff */
[----:B------:R-:W-:Y:S01]  /*0490*/  IMAD.SHL.U32 R3, R243, 0x40, RZ ;  /* 0x00000040f3037824 */ /* 0x000fe200078e00ff */
[----:B------:R-:W-:Y:S01]  /*04a0*/  LOP3.LUT R0, R10, 0xfffffff8, RZ, 0xc0, !PT ;  /* 0xfffffff80a007812 */ /* 0x000fe200078ec0ff */
[C---:B------:R-:W-:Y:S01]  /*04b0*/  IMAD.IADD R2, R14.reuse, 0x1, -R2 ;  /* 0x000000010e027824 */ /* 0x040fe200078e0a02 */
[----:B------:R-:W-:Y:S01]  /*04c0*/  LEA.HI R6, R13, R14, RZ, 0x7 ;  /* 0x0000000e0d067211 */ /* 0x000fe200078f38ff */
[----:B------:R-:W-:Y:S01]  /*04d0*/  UMOV UR59, 0x4 ;  /* 0x00000004003b7882 */ /* 0x000fe20000000000 */
[----:B------:R-:W-:Y:S01]  /*04e0*/  LOP3.LUT R3, R3, 0x1c0, RZ, 0xc0, !PT ;  /* 0x000001c003037812 */ /* 0x000fe200078ec0ff */
[----:B------:R-:W-:Y:S01]  /*04f0*/  IMAD.IADD R0, R14, 0x1, -R0 ;  /* 0x000000010e007824 */ /* 0x000fe200078e0a00 */
[----:B------:R-:W-:Y:S01]  /*0500*/  SHF.R.S32.HI R4, RZ, 0x1f, R2 ;  /* 0x0000001fff047819 */ /* 0x000fe20000011402 */
[----:B------:R-:W-:Y:S01]  /*0510*/  ULOP3.LUT UR54, UR36, UR54, URZ, 0x3c, !UPT ;  /* 0x0000003624367292 */ /* 0x000fe2000f8e3c3f */
[----:B------:R-:W-:Y:S01]  /*0520*/  SHF.R.U32.HI R5, RZ, 0x3, R3 ;  /* 0x00000003ff057819 */ /* 0x000fe20000011603 */
[----:B------:R-:W-:Y:S01]  /*0530*/  IMAD.SHL.U32 R248, R0, 0x8, RZ ;  /* 0x0000000800f87824 */ /* 0x000fe200078e00ff */
[----:B------:R-:W-:Y:S01]  /*0540*/  LEA.HI R12, R4, R2, RZ, 0x3 ;  /* 0x00000002040c7211 */ /* 0x000fe200078f18ff */
[----:B------:R-:W-:Y:S01]  /*0550*/  USHF.R.S32.HI UR55, URZ, 0x1f, UR36 ;  /* 0x0000001f3f377899 */ /* 0x000fe20008011424 */
[----:B------:R-:W-:Y:S01]  /*0560*/  LOP3.LUT P4, RZ, R0, 0x2, RZ, 0xc0, !PT ;  /* 0x0000000200ff7812 */ /* 0x000fe2000788c0ff */
[----:B------:R-:W-:Y:S01]  /*0570*/  USHF.L.U32 UR60, UR29, 0x7, URZ ;  /* 0x000000071d3c7899 */ /* 0x000fe2000800063f */
[----:B------:R-:W-:Y:S01]  /*0580*/  LOP3.LUT R4, R3, 0x38, R248, 0xf8, !PT ;  /* 0x0000003803047812 */ /* 0x000fe200078ef8f8 */
[----:B------:R-:W-:Y:S01]  /*0590*/  UISETP.NE.AND UP6, UPT, UR10, URZ, UPT ;  /* 0x0000003f0a00728c */ /* 0x000fe2000bfc5270 */
[----:B------:R-:W-:Y:S01]  /*05a0*/  LOP3.LUT R3, R12, 0xfffffff8, RZ, 0xc0, !PT ;  /* 0xfffffff80c037812 */ /* 0x000fe200078ec0ff */
[----:B------:R-:W-:Y:S01]  /*05b0*/  USHF.R.S32.HI UR57, URZ, 0x1f, UR29 ;  /* 0x0000001f3f397899 */ /* 0x000fe2000801141d */
[C---:B------:R-:W-:Y:S01]  /*05c0*/  LOP3.LUT P3, RZ, R0.reuse, 0x4, RZ, 0xc0, !PT ;  /* 0x0000000400ff7812 */ /* 0x040fe2000786c0ff */
[----:B------:R-:W-:Y:S01]  /*05d0*/  IMAD.SHL.U32 R0, R0, 0x40, RZ ;  /* 0x0000004000007824 */ /* 0x000fe200078e00ff */
[----:B------:R-:W-:Y:S01]  /*05e0*/  LOP3.LUT R8, R4, R5, RZ, 0x3c, !PT ;  /* 0x0000000504087212 */ /* 0x000fe200078e3cff */
[----:B------:R-:W-:Y:S01]  /*05f0*/  IMAD.IADD R9, R2, 0x1, -R3 ;  /* 0x0000000102097824 */ /* 0x000fe200078e0a03 */
[----:B------:R-:W-:Y:S01]  /*0600*/  LOP3.LUT R3, R7, 0x1, RZ, 0xc0, !PT ;  /* 0x0000000107037812 */ /* 0x000fe200078ec0ff */
[----:B------:R-:W-:Y:S01]  /*0610*/  IMAD.SHL.U32 R2, R224, 0x10, RZ ;  /* 0x00000010e0027824 */ /* 0x000fe200078e00ff */
[----:B------:R-:W-:Y:S01]  /*0620*/  LOP3.LUT R0, R0, 0x1c0, RZ, 0xc0, !PT ;  /* 0x000001c000007812 */ /* 0x000fe200078ec0ff */
[----:B------:R-:W-:Y:S01]  /*0630*/  IMAD.SHL.U32 R4, R11, 0x200, RZ ;  /* 0x000002000b047824 */ /* 0x000fe200078e00ff */
[----:B------:R-:W-:Y:S01]  /*0640*/  ISETP.NE.U32.AND P0, PT, R3, 0x1, PT ;  /* 0x000000010300780c */ /* 0x000fe20003f05070 */
[----:B------:R-:W-:Y:S01]  /*0650*/  USHF.R.S32.HI UR56, URZ, 0x1f, UR36 ;  /* 0x0000001f3f387899 */ /* 0x000fe20008011424 */
[C---:B------:R-:W-:Y:S01]  /*0660*/  LOP3.LUT R2, R0.reuse, 0x10, R2, 0xf8, !PT ;  /* 0x0000001000027812 */ /* 0x040fe200078ef802 */
[----:B------:R-:W-:Y:S01]  /*0670*/  UIMAD.WIDE.U32 UR40, UR34, UR42, URZ ;  /* 0x0000002a222872a5 */ /* 0x000fe2000f8e003f */
[----:B------:R-:W-:Y:S01]  /*0680*/  SHF.R.S32.HI R6, RZ, 0x7, R6 ;  /* 0x00000007ff067819 */ /* 0x000fe20000011406 */
[----:B------:R-:W-:Y:S01]  /*0690*/  UIMAD UR49, UR35, UR42, URZ ;  /* 0x0000002a233172a4 */ /* 0x000fe2000f8e023f */
[----:B------:R-:W-:Y:S01]  /*06a0*/  LOP3.LUT R3, R0, 0x8, R10, 0xf8, !PT ;  /* 0x0000000800037812 */ /* 0x000fe200078ef80a */
[----:B------:R-:W-:Y:S01]  /*06b0*/  USHF.R.S32.HI UR51, URZ, 0x1f, UR45 ;  /* 0x0000001f3f337899 */ /* 0x000fe2000801142d */
[----:B------:R-:W-:Y:S01]  /*06c0*/  SHF.R.U32.HI R220, RZ, 0x3, R0 ;  /* 0x00000003ffdc7819 */ /* 0x000fe20000011600 */
[----:B------:R-:W-:Y:S01]  /*06d0*/  IMAD R0, R6, 0x800, R4 ;  /* 0x0000080006007824 */ /* 0x000fe200078e0204 */
[----:B------:R-:W-:Y:S01]  /*06e0*/  LOP3.LUT R5, R2, 0x8, R10, 0xf8, !PT ;  /* 0x0000000802057812 */ /* 0x000fe200078ef80a */
[----:B------:R-:W-:Y:S01]  /*06f0*/  UIMAD UR48, UR6, UR48, URZ ;  /* 0x00000030063072a4 */ /* 0x000fe2000f8e023f */
[----:B------:R-:W-:Y:S01]  /*0700*/  LOP3.LUT R2, R3, R220, RZ, 0x3c, !PT ;  /* 0x000000dc03027212 */ /* 0x000fe200078e3cff */
[----:B------:R-:W-:Y:S01]  /*0710*/  @!UP5 UIMAD UR47, UR7, UR47, URZ ;  /* 0x0000002f072fd2a4 */ /* 0x000fe2000f8e023f */
[----:B------:R-:W-:Y:S01]  /*0720*/  LEA.HI R3, R13, R14, RZ, 0x6 ;  /* 0x0000000e0d037211 */ /* 0x000fe200078f30ff */
[----:B------:R-:W-:Y:S01]  /*0730*/  USHF.R.S32.HI UR46, URZ, 0x1f, UR39 ;  /* 0x0000001f3f2e7899 */ /* 0x000fe20008011427 */
[----:B------:R-:W-:Y:S01]  /*0740*/  LOP3.LUT R220, R4, R5, R220, 0xf6, !PT ;  /* 0x0000000504dc7212 */ /* 0x000fe200078ef6dc */
[----:B------:R-:W-:Y:S01]  /*0750*/  IMAD.IADD R2, R0, 0x1, R2 ;  /* 0x0000000100027824 */ /* 0x000fe200078e0202 */
[----:B------:R-:W-:Y:S01]  /*0760*/  SHF.R.S32.HI R0, RZ, 0x6, R3 ;  /* 0x00000006ff007819 */ /* 0x000fe20000011403 */
[----:B------:R-:W-:Y:S01]  /*0770*/  IMAD.SHL.U32 R4, R6, 0x20, RZ ;  /* 0x0000002006047824 */ /* 0x000fe200078e00ff */
[----:B------:R-:W-:Y:S01]  /*0780*/  LOP3.LUT R3, R15, 0x7ffffffc, RZ, 0xc0, !PT ;  /* 0x7ffffffc0f037812 */ /* 0x000fe200078ec0ff */
[----:B------:R-:W-:Y:S01]  /*0790*/  IMAD.SHL.U32 R6, R11, 0x20, RZ ;  /* 0x000000200b067824 */ /* 0x000fe200078e00ff */
[----:B------:R-:W-:Y:S01]  /*07a0*/  R2P PR, R7, 0x6 ;  /* 0x0000000607007804 */ /* 0x000fe20000000000 */
[----:B------:R-:W-:Y:S01]  /*07b0*/  IMAD R230, R0, 0x200, R8 ;  /* 0x0000020000e67824 */ /* 0x000fe200078e0208 */
[----:B------:R-:W-:Y:S01]  /*07c0*/  LOP3.LUT R247, R4, 0x6, R247, 0xf8, !PT ;  /* 0x0000000604f77812 */ /* 0x000fe200078ef8f7 */
[----:B------:R-:W-:Y:S01]  /*07d0*/  IMAD.SHL.U32 R5, R0, 0x8, RZ ;  /* 0x0000000800057824 */ /* 0x000fe200078e00ff */
[----:B------:R-:W-:Y:S01]  /*07e0*/  LOP3.LUT P6, RZ, R9, 0x2, RZ, 0xc0, !PT ;  /* 0x0000000209ff7812 */ /* 0x000fe200078cc0ff */
[----:B------:R-:W-:Y:S01]  /*07f0*/  IMAD.SHL.U32 R0, R7, 0x40, RZ ;  /* 0x0000004007007824 */ /* 0x000fe200078e00ff */
[----:B------:R-:W-:Y:S01]  /*0800*/  LOP3.LUT P5, RZ, R9, 0x4, RZ, 0xc0, !PT ;  /* 0x0000000409ff7812 */ /* 0x000fe200078ac0ff */
[----:B------:R-:W-:Y:S01]  /*0810*/  IMAD.IADD R8, R14, 0x1, -R3 ;  /* 0x000000010e087824 */ /* 0x000fe200078e0a03 */
[----:B------:R-:W-:Y:S01]  /*0820*/  LOP3.LUT R3, R5, 0x18, RZ, 0xc0, !PT ;  /* 0x0000001805037812 */ /* 0x000fe200078ec0ff */
[----:B------:R-:W-:Y:S01]  /*0830*/  IMAD.SHL.U32 R2, R2, 0x2, RZ ;  /* 0x0000000202027824 */ /* 0x000fe200078e00ff */
[----:B------:R-:W-:Y:S01]  /*0840*/  LOP3.LUT R0, R0, 0x1c0, RZ, 0xc0, !PT ;  /* 0x000001c000007812 */ /* 0x000fe200078ec0ff */
[----:B------:R-:W-:Y:S01]  /*0850*/  IMAD.SHL.U32 R221, R220, 0x2, RZ ;  /* 0x00000002dcdd7824 */ /* 0x000fe200078e00ff */
[----:B------:R-:W-:Y:S01]  /*0860*/  LOP3.LUT R10, R3, 0x20, R6, 0xf8, !PT ;  /* 0x00000020030a7812 */ /* 0x000fe200078ef806 */
[----:B------:R-:W-:Y:S01]  /*0870*/  IMAD.SHL.U32 R6, R9, 0x40, RZ ;  /* 0x0000004009067824 */ /* 0x000fe200078e00ff */
[----:B------:R-:W-:Y:S01]  /*0880*/  SHF.R.U32.HI R5, RZ, 0x3, R0 ;  /* 0x00000003ff057819 */ /* 0x000fe20000011600 */
[----:B------:R-:W-:Y:S01]  /*0890*/  IMAD.SHL.U32 R230, R230, 0x2, RZ ;  /* 0x00000002e6e67824 */ /* 0x000fe200078e00ff */
[----:B------:R-:W-:-:S02]  /*08a0*/  LOP3.LUT R4, R0, 0x20, R4, 0xf8, !PT ;  /* 0x0000002000047812 */ /* 0x000fc400078ef804 */
[----:B------:R-:W-:Y:S01]  /*08b0*/  LOP3.LUT R7, R5, R0, R3, 0x1e, !PT ;  /* 0x0000000005077212 */ /* 0x000fe200078e1e03 */
[----:B------:R-:W-:Y:S01]  /*08c0*/  IMAD.SHL.U32 R0, R8, 0x2, RZ ;  /* 0x0000000208007824 */ /* 0x000fe200078e00ff */
[----:B------:R-:W-:Y:S02]  /*08d0*/  LOP3.LUT R5, R4, R5, RZ, 0x3c, !PT ;  /* 0x0000000504057212 */ /* 0x000fe400078e3cff */
[----:B------:R-:W-:Y:S01]  /*08e0*/  SEL R216, R222, 0xffffffc0, !P3 ;  /* 0xffffffc0ded87807 */ /* 0x000fe20005800000 */
[--C-:B------:R-:W-:Y:S01]  /*08f0*/  IMAD R4, R218, 0x400, R0.reuse ;  /* 0x00000400da047824 */ /* 0x100fe200078e0200 */
[----:B------:R-:W-:Y:S01]  /*0900*/  SEL R222, R222, 0xffffffc0, !P5 ;  /* 0xffffffc0dede7807 */ /* 0x000fe20006800000 */
[----:B------:R-:W-:Y:S01]  /*0910*/  IMAD R3, R224, 0x400, R0 ;  /* 0x00000400e0037824 */ /* 0x000fe200078e0200 */
[----:B------:R-:W-:Y:S01]  /*0920*/  LOP3.LUT R0, R6, 0x1c0, RZ, 0xc0, !PT ;  /* 0x000001c006007812 */ /* 0x000fe200078ec0ff */
[----:B------:R-:W-:Y:S01]  /*0930*/  IMAD.IADD R231, R4, 0x1, R5 ;  /* 0x0000000104e77824 */ /* 0x000fe200078e0205 */
[----:B------:R-:W-:Y:S01]  /*0940*/  SEL R237, R237, 0x10, !P0 ;  /* 0x00000010eded7807 */ /* 0x000fe20004000000 */
[----:B------:R-:W-:Y:S01]  /*0950*/  IMAD.IADD R244, R3, 0x1, R7 ;  /* 0x0000000103f47824 */ /* 0x000fe200078e0207 */
[----:B------:R-:W-:Y:S01]  /*0960*/  SHF.R.U32.HI R3, RZ, 0x3, R0 ;  /* 0x00000003ff037819 */ /* 0x000fe20000011600 */
[----:B------:R-:W-:-:S02]  /*0970*/  IMAD.SHL.U32 R4, R11, 0x8, RZ ;  /* 0x000000080b047824 */ /* 0x000fc400078e00ff */
[----:B------:R-:W-:Y:S01]  /*0980*/  IMAD.SHL.U32 R5, R12, 0x40, RZ ;  /* 0x000000400c057824 */ /* 0x000fe200078e00ff */
[----:B------:R-:W-:Y:S01]  /*0990*/  LOP3.LUT R7, R3, R10, R0, 0x1e, !PT ;  /* 0x0000000a03077212 */ /* 0x000fe200078e1e00 */
[----:B------:R-:W-:Y:S01]  /*09a0*/  IMAD.SHL.U32 R231, R231, 0x2, RZ ;  /* 0x00000002e7e77824 */ /* 0x000fe200078e00ff */
[----:B------:R-:W-:Y:S01]  /*09b0*/  LOP3.LUT R6, R0, 0x8, R4, 0xf8, !PT ;  /* 0x0000000800067812 */ /* 0x000fe200078ef804 */
[--C-:B------:R-:W-:Y:S01]  /*09c0*/  IMAD R220, R220, 0x2, R216.reuse ;  /* 0x00000002dcdc7824 */ /* 0x100fe200078e02d8 */
[----:B------:R-:W-:Y:S01]  /*09d0*/  LOP3.LUT R0, R5, 0xfffffe00, RZ, 0xc0, !PT ;  /* 0xfffffe0005007812 */ /* 0x000fe200078ec0ff */
[----:B------:R-:W-:Y:S01]  /*09e0*/  IMAD.IADD R217, R2, 0x1, R216 ;  /* 0x0000000102d97824 */ /* 0x000fe200078e02d8 */
[----:B------:R-:W-:Y:S01]  /*09f0*/  SHF.R.S32.HI R4, RZ, 0x2, R16 ;  /* 0x00000002ff047819 */ /* 0x000fe20000011410 */
[C---:B------:R-:W-:Y:S01]  /*0a00*/  IMAD.IADD R238, R231.reuse, 0x1, R237 ;  /* 0x00000001e7ee7824 */ /* 0x040fe200078e02ed */
[----:B------:R-:W-:Y:S01]  /*0a10*/  LOP3.LUT R3, R6, R3, RZ, 0x3c, !PT ;  /* 0x0000000306037212 */ /* 0x000fe200078e3cff */
[----:B------:R-:W-:Y:S01]  /*0a20*/  IMAD R224, R224, 0x400, R0 ;  /* 0x00000400e0e07824 */ /* 0x000fe200078e0200 */
[----:B------:R-:W-:Y:S01]  /*0a30*/  IADD3 R236, R231, 0x20, RZ ;  /* 0x00000020e7ec7810 */ /* 0x000fe20007ffe0ff */
[----:B------:R-:W-:Y:S01]  /*0a40*/  IMAD R251, R218, 0x10, R4 ;  /* 0x00000010dafb7824 */ /* 0x000fe200078e0204 */
[----:B------:R-:W-:Y:S01]  /*0a50*/  LEA R244, R244, 0x10000, 0x1 ;  /* 0x00010000f4f47811 */ /* 0x000fe200078e08ff */
[----:B------:R-:W-:Y:S01]  /*0a60*/  IMAD R218, R218, 0x400, R0 ;  /* 0x00000400dada7824 */ /* 0x000fe200078e0200 */
[----:B------:R-:W-:Y:S01]  /*0a70*/  LOP3.LUT R0, R7, R0, RZ, 0xfc, !PT ;  /* 0x0000000007007212 */ /* 0x000fe200078efcff */
[----:B------:R-:W-:Y:S01]  /*0a80*/  IMAD.IADD R224, R3, 0x1, R224 ;  /* 0x0000000103e07824 */ /* 0x000fe200078e02e0 */
[----:B------:R-:W-:Y:S01]  /*0a90*/  @P1 IADD3 R236, R231, -0x20, RZ ;  /* 0xffffffe0e7ec1810 */ /* 0x000fe20007ffe0ff */
[----:B------:R-:W-:Y:S01]  /*0aa0*/  IMAD.IADD R218, R218, 0x1, R3 ;  /* 0x00000001dada7824 */ /* 0x000fe200078e0203 */
[----:B------:R-:W-:Y:S01]  /*0ab0*/  SEL R3, R226, 0xffffffe0, !P4 ;  /* 0xffffffe0e2037807 */ /* 0x000fe20006000000 */
[----:B------:R-:W-:Y:S01]  /*0ac0*/  IMAD.SHL.U32 R0, R0, 0x2, RZ ;  /* 0x0000000200007824 */ /* 0x000fe200078e00ff */
[----:B------:R-:W-:Y:S01]  /*0ad0*/  SEL R226, R226, 0xffffffe0, !P6 ;  /* 0xffffffe0e2e27807 */ /* 0x000fe20007000000 */
[----:B------:R-:W-:Y:S01]  /*0ae0*/  IMAD.SHL.U32 R218, R218, 0x2, RZ ;  /* 0x00000002dada7824 */ /* 0x000fe200078e00ff */
[----:B------:R-:W-:Y:S01]  /*0af0*/  LEA R224, R224, 0x20000, 0x1 ;  /* 0x00020000e0e07811 */ /* 0x000fe200078e08ff */
[----:B------:R-:W-:Y:S01]  /*0b00*/  IMAD.IADD R3, R2, 0x1, R3 ;  /* 0x0000000102037824 */ /* 0x000fe200078e0203 */
[----:B------:R-:W-:Y:S01]  /*0b10*/  IADD3 R245, R244, 0x40, RZ ;  /* 0x00000040f4f57810 */ /* 0x000fe20007ffe0ff */
[----:B------:R-:W-:Y:S01]  /*0b20*/  IMAD.IADD R219, R218, 0x1, R226 ;  /* 0x00000001dadb7824 */ /* 0x000fe200078e02e2 */
[----:B------:R-:W-:Y:S01]  /*0b30*/  @P2 IADD3 R245, R244, -0x40, RZ ;  /* 0xffffffc0f4f52810 */ /* 0x000fe20007ffe0ff */
[----:B------:R-:W-:-:S02]  /*0b40*/  IMAD.IADD R225, R222, 0x1, R224 ;  /* 0x00000001dee17824 */ /* 0x000fc400078e02e0 */
[----:B------:R-:W-:Y:S02]  /*0b50*/  IMAD.IADD R223, R218, 0x1, R222 ;  /* 0x00000001dadf7824 */ /* 0x000fe400078e02de */
[----:B------:R-:W-:Y:S02]  /*0b60*/  IMAD.IADD R227, R226, 0x1, R224 ;  /* 0x00000001e2e37824 */ /* 0x000fe400078e02e0 */
[----:B------:R-:W-:Y:S02]  /*0b70*/  IMAD.IADD R216, R216, 0x1, R3 ;  /* 0x00000001d8d87824 */ /* 0x000fe400078e0203 */
[----:B------:R-:W-:Y:S02]  /*0b80*/  IMAD.IADD R237, R237, 0x1, R236 ;  /* 0x00000001eded7824 */ /* 0x000fe400078e02ec */
[----:B------:R-:W-:Y:S02]  /*0b90*/  IMAD.IADD R222, R219, 0x1, R222 ;  /* 0x00000001dbde7824 */ /* 0x000fe400078e02de */
[----:B----4-:R-:W-:-:S02]  /*0ba0*/  IMAD.IADD R226, R226, 0x1, R225 ;  /* 0x00000001e2e27824 */ /* 0x010fc400078e02e1 */
.L_x_273:
        /* <DEDUP_REMOVED lines=27> */
[----:B----45:R4:W5:Y:S01]  /*0d60*/  @P0 LDG.E R6, [R6.64] ;  /* 0x0000000406060981 */ /* 0x030962000c1e1900 */
        /* <DEDUP_REMOVED lines=25> */
.L_x_245:
        /* <DEDUP_REMOVED lines=42> */
[----:B------:R-:W-:Y:S02]  /*11a0*/  USEL UR37, UR10, UR8, !UP2 ;  /* 0x000000080a257287 */ /* 0x000fe4000d000000 */
[----:B------:R-:W-:Y:S02]  /*11b0*/  @UP2 UIADD3 UR30, UR9, UR22, URZ ;  /* 0x00000016091e2290 */ /* 0x000fe4000fffe03f */
        /* <DEDUP_REMOVED lines=15> */
.L_x_247:
        /* <DEDUP_REMOVED lines=18> */
.L_x_248:
[----:B------:R-:W-:Y:S01]  /*13d0*/  IABS R8, c[0x0][0x1c8] ;  /* 0x0000720000087a13 */ /* 0x000fe20000000000 */
[----:B------:R-:W-:Y:S01]  /*13e0*/  ULDC.64 UR8, c[0x0][0x370] ;  /* 0x0000dc0000087ab9 */ /* 0x000fe20000000a00 */
[----:B--2---:R-:W-:Y:S01]  /*13f0*/  IABS R7, UR36 ;  /* 0x0000002400077c13 */ /* 0x004fe20008000000 */
[----:B------:R-:W-:Y:S01]  /*1400*/  @UP2 UIMAD.WIDE.U32 UR6, UR18, UR8, URZ ;  /* 0x00000008120622a5 */ /* 0x000fe2000f8e003f */
[----:B------:R-:W1:Y:S01]  /*1410*/  I2F.RP R4, R8 ;  /* 0x0000000800047306 */ /* 0x000e620000209400 */
[----:B------:R-:W-:Y:S01]  /*1420*/  ISETP.NE.AND P2, PT, RZ, c[0x0][0x1c8], PT ;  /* 0x00007200ff007a0c */ /* 0x000fe20003f45270 */
[----:B------:R-:W-:Y:S02]  /*1430*/  ULDC UR11, c[0x0][0x234] ;  /* 0x00008d00000b7ab9 */ /* 0x000fe40000000800 */
[----:B------:R-:W-:-:S02]  /*1440*/  @UP2 UIMAD UR22, UR18, UR9, UR7 ;  /* 0x00000009121622a4 */ /* 0x000fc4000f8e0207 */
[----:B------:R-:W-:Y:S02]  /*1450*/  @UP2 UMOV UR19, UR6 ;  /* 0x0000000600132c82 */ /* 0x000fe40008000000 */
[----:B------:R-:W-:Y:S02]  /*1460*/  ULDC.64 UR6, c[0x0][0x368] ;  /* 0x0000da0000067ab9 */ /* 0x000fe40000000a00 */
[----:B------:R-:W-:Y:S02]  /*1470*/  @!UP2 UIMAD UR8, UR38, UR6, URZ ;  /* 0x000000062608a2a4 */ /* 0x000fe4000f8e023f */
[----:B------:R-:W-:Y:S02]  /*1480*/  USHF.R.S32.HI UR20, URZ, 0x1f, UR23 ;  /* 0x0000001f3f147899 */ /* 0x000fe40008011417 */
        /* <DEDUP_REMOVED lines=39> */
[----:B------:R-:W-:Y:S02]  /*1700*/  @!UP5 UMOV UR11, UR47 ;  /* 0x0000002f000bdc82 */ /* 0x000fe40008000000 */
[----:B------:R-:W-:-:S06]  /*1710*/  UIADD3 UR9, UR7, UR9, URZ ;  /* 0x0000000907097290 */ /* 0x000fcc000fffe03f */
[----:B------:R-:W-:Y:S01]  /*1720*/  @!P0 IMAD.IADD R5, R5, 0x1, -R8 ;  /* 0x0000000105058824 */ /* 0x000fe200078e0a08 */
[----:B------:R-:W-:Y:S02]  /*1730*/  @!P0 IADD3 R4, R4, 0x1, RZ ;  /* 0x0000000104048810 */ /* 0x000fe40007ffe0ff */
[----:B------:R-:W-:Y:S02]  /*1740*/  ISETP.LE.AND P0, PT, RZ, UR54, PT ;  /* 0x00000036ff007c0c */ /* 0x000fe4000bf03270 */
[----:B------:R-:W-:-:S13]  /*1750*/  ISETP.GE.U32.AND P3, PT, R5, R8, PT ;  /* 0x000000080500720c */ /* 0x000fda0003f66070 */
[----:B------:R-:W-:-:S05]  /*1760*/  @P3 IADD3 R4, R4, 0x1, RZ ;  /* 0x0000000104043810 */ /* 0x000fca0007ffe0ff */
[----:B------:R-:W-:Y:S01]  /*1770*/  @!P0 IMAD.MOV R4, RZ, RZ, -R4 ;  /* 0x000000ffff048224 */ /* 0x000fe200078e0a04 */
[----:B------:R-:W-:Y:S02]  /*1780*/  PLOP3.LUT P0, PT, PT, PT, UP5, 0x80, 0x0 ;  /* 0x000000000000781c */ /* 0x000fe40003f0f058 */
[----:B------:R-:W-:-:S04]  /*1790*/  @!P2 LOP3.LUT R4, RZ, c[0x0][0x1c8], RZ, 0x33, !PT ;  /* 0x00007200ff04aa12 */ /* 0x000fc800078e33ff */
[----:B------:R-:W-:-:S07]  /*17a0*/  SHF.R.S32.HI R15, RZ, 0x1f, R4 ;  /* 0x0000001fff0f7819 */ /* 0x000fce0000011404 */
[----:B------:R-:W-:Y:S05]  /*17b0*/  @!P0 BRA `(.L_x_249) ;  /* 0x0000005000008947 */ /* 0x000fea0003800000 */
[----:B------:R-:W-:Y:S02]  /*17c0*/  ULDC UR8, c[0x0][0x224] ;  /* 0x0000890000087ab9 */ /* 0x000fe40000000800 */
[----:B------:R-:W-:-:S04]  /*17d0*/  @!UP2 UIMAD UR18, UR29, UR8, URZ ;  /* 0x000000081d12a2a4 */ /* 0x000fc8000f8e023f */
[----:B------:R-:W-:-:S04]  /*17e0*/  ULEA UR8, UR29, UR18, 0x7 ;  /* 0x000000121d087291 */ /* 0x000fc8000f8e383f */
[----:B------:R-:W-:Y:S01]  /*17f0*/  UIMAD UR8, UR53, UR36, UR8 ;  /* 0x00000024350872a4 */ /* 0x000fe2000f8e0208 */
[----:B------:R-:W-:Y:S05]  /*1800*/  BRA `(.L_x_250) ;  /* 0x0000001000007947 */ /* 0x000fea0003800000 */
.L_x_249:
[----:B------:R-:W-:Y:S02]  /*1810*/  UMOV UR8, UR48 ;  /* 0x0000003000087c82 */ /* 0x000fe40008000000 */
.L_x_250:
[----:B------:R-:W-:Y:S01]  /*1820*/  UIADD3 UR6, UP4, UP3, UR6, UR39, UR45 ;  /* 0x0000002706067290 */ /* 0x000fe2000fb9e02d */
[----:B------:R-:W1:Y:S01]  /*1830*/  S2R R11, SR_TID.X ;  /* 0x00000000000b7919 */ /* 0x000e620000002100 */
[----:B------:R-:W-:Y:S01]  /*1840*/  SHF.R.S32.HI R23, RZ, 0x1f, R243 ;  /* 0x0000001fff177819 */ /* 0x000fe200000114f3 */
[----:B------:R-:W-:Y:S01]  /*1850*/  IMAD.U32 R13, RZ, RZ, UR5 ;  /* 0x00000005ff0d7e24 */ /* 0x000fe2000f8e00ff */
[----:B------:R-:W-:Y:S01]  /*1860*/  UIADD3 UR18, UP2, UP1, UR14, UR6, UR15 ;  /* 0x000000060e127290 */ /* 0x000fe2000f95e00f */
[----:B------:R-:W-:Y:S01]  /*1870*/  IADD3 R5, P2, R243, UR13, RZ ;  /* 0x0000000df3057c10 */ /* 0x000fe2000ff5e0ff */
[----:B------:R-:W-:Y:S01]  /*1880*/  UIADD3.X UR6, UR9, UR46, UR51, UP4, UP3 ;  /* 0x0000002e09067290 */ /* 0x000fe2000a7e6433 */
[--C-:B------:R-:W-:Y:S01]  /*1890*/  SHF.R.S32.HI R249, RZ, 0x1f, R248.reuse ;  /* 0x0000001ffff97819 */ /* 0x100fe200000114f8 */
[----:B------:R-:W-:Y:S01]  /*18a0*/  ULDC UR5, c[0x0][0x2e8] ;  /* 0x0000ba0000057ab9 */ /* 0x000fe20000000800 */
[----:B------:R-:W-:Y:S01]  /*18b0*/  IADD3.X R7, R23, UR26, RZ, P2, !PT ;  /* 0x0000001a17077c10 */ /* 0x000fe200097fe4ff */
[----:B------:R-:W-:Y:S01]  /*18c0*/  UIADD3.X UR15, UR10, UR6, UR12, UP2, UP1 ;  /* 0x000000060a0f7290 */ /* 0x000fe200097e240c */
[----:B------:R-:W-:Y:S01]  /*18d0*/  IADD3 R6, P0, R248, UR19, RZ ;  /* 0x00000013f8067c10 */ /* 0x000fe2000ff1e0ff */
[----:B------:R-:W-:Y:S01]  /*18e0*/  IMAD.WIDE.U32 R8, R5, c[0x0][0x190], R248 ;  /* 0x0000640005087a25 */ /* 0x000fe200078e00f8 */
[----:B------:R-:W-:Y:S01]  /*18f0*/  ULDC.64 UR6, c[0x0][0x1a8] ;  /* 0x00006a0000067ab9 */ /* 0x000fe20000000a00 */
[----:B------:R-:W-:Y:S01]  /*1900*/  BSSY B1, `(.L_x_246) ;  /* 0x00006ab000017945 */ /* 0x000fe20003800000 */
[----:B------:R-:W-:Y:S01]  /*1910*/  UIMAD UR6, UR55, UR6, URZ ;  /* 0x00000006370672a4 */ /* 0x000fe2000f8e023f */
[----:B------:R-:W-:Y:S01]  /*1920*/  IMAD R7, R7, c[0x0][0x190], RZ ;  /* 0x0000640007077a24 */ /* 0x000fe200078e02ff */
[----:B------:R-:W-:Y:S01]  /*1930*/  IADD3 R8, P2, R8, UR37, RZ ;  /* 0x0000002508087c10 */ /* 0x000fe2000ff5e0ff */
[----:B------:R-:W-:Y:S01]  /*1940*/  IMAD.U32 R14, RZ, RZ, UR36 ;  /* 0x00000024ff0e7e24 */ /* 0x000fe2000f8e00ff */
[----:B------:R-:W-:Y:S01]  /*1950*/  UIMAD UR14, UR36, UR7, UR6 ;  /* 0x00000007240e72a4 */ /* 0x000fe2000f8e0206 */
[----:B------:R-:W-:Y:S01]  /*1960*/  IMAD R5, R5, c[0x0][0x194], R7 ;  /* 0x0000650005057a24 */ /* 0x000fe200078e0207 */
[----:B------:R-:W-:Y:S01]  /*1970*/  IADD3.X R7, R249, UR22, RZ, P0, !PT ;  /* 0x00000016f9077c10 */ /* 0x000fe200087fe4ff */
[----:B------:R-:W-:Y:S01]  /*1980*/  ULDC.64 UR6, c[0x0][0x378] ;  /* 0x0000de0000067ab9 */ /* 0x000fe20000000a00 */
[----:B------:R-:W-:Y:S01]  /*1990*/  IMAD.U32 R12, RZ, RZ, UR4 ;  /* 0x00000004ff0c7e24 */ /* 0x000fe2000f8e00ff */
[----:B------:R-:W-:Y:S01]  /*19a0*/  UIMAD UR6, UR55, UR6, URZ ;  /* 0x00000006370672a4 */ /* 0x000fe2000f8e023f */
[----:B-1----:R-:W-:Y:S01]  /*19b0*/  SHF.R.S32.HI R10, RZ, 0x1f, R11 ;  /* 0x0000001fff0a7819 */ /* 0x002fe2000001140b */
[----:B------:R-:W-:Y:S01]  /*19c0*/  UIADD3 UR10, UR13, UR8, URZ ;  /* 0x000000080d0a7290 */ /* 0x000fe2000fffe03f */
[----:B------:R-:W-:Y:S01]  /*19d0*/  IADD3.X R9, R9, UR30, R5, P2, !PT ;  /* 0x0000001e09097c10 */ /* 0x000fe200097fe405 */
[----:B------:R-:W-:Y:S01]  /*19e0*/  UIMAD UR9, UR36, UR7, UR6 ;  /* 0x00000007240972a4 */ /* 0x000fe2000f8e0206 */
[----:B------:R-:W-:Y:S01]  /*19f0*/  IMAD.U32 R5, RZ, RZ, UR13 ;  /* 0x0000000dff057e24 */ /* 0x000fe2000f8e00ff */
[----:B------:R-:W-:Y:S01]  /*1a00*/  LEA.HI R10, R10, R11, RZ, 0x5 ;  /* 0x0000000b0a0a7211 */ /* 0x000fe200078f28ff */
[----:B------:R-:W-:Y:S01]  /*1a10*/  ULDC.64 UR6, c[0x0][0x370] ;  /* 0x0000dc0000067ab9 */ /* 0x000fe20000000a00 */
[----:B------:R-:W-:Y:S01]  /*1a20*/  IMAD.WIDE.U32 R8, R14, c[0x0][0x1a8], R8 ;  /* 0x00006a000e087a25 */ /* 0x000fe200078e0008 */
[----:B------:R-:W-:-:S02]  /*1a30*/  UIMAD UR6, UR26, UR6, URZ ;  /* 0x000000061a0672a4 */ /* 0x000fc4000f8e023f */
[----:B------:R-:W-:Y:S01]  /*1a40*/  UIADD3 UR8, UR13, UR11, URZ ;  /* 0x0000000b0d087290 */ /* 0x000fe2000fffe03f */
[----:B------:R-:W-:Y:S01]  /*1a50*/  IMAD.WIDE.U32 R6, R5, c[0x0][0x370], R6 ;  /* 0x0000dc0005067a25 */ /* 0x000fe200078e0006 */
[----:B------:R-:W-:Y:S01]  /*1a60*/  UIMAD UR7, UR13, UR7, UR6 ;  /* 0x000000070d0772a4 */ /* 0x000fe2000f8e0206 */
[----:B------:R-:W-:Y:S01]  /*1a70*/  LOP3.LUT R5, R10, 0xffffffe0, RZ, 0xc0, !PT ;  /* 0xffffffe00a057812 */ /* 0x000fe200078ec0ff */
[----:B------:R-:W-:Y:S01]  /*1a80*/  UIADD3 UR6, -UR16, UR25, UR23 ;  /* 0x0000001910067290 */ /* 0x000fe2000fffe117 */
[----:B------:R-:W-:Y:S02]  /*1a90*/  SHF.R.S32.HI R10, RZ, 0x5, R10 ;  /* 0x00000005ff0a7819 */ /* 0x000fe4000001140a */
[----:B------:R-:W-:Y:S01]  /*1aa0*/  LEA R234, P2, R8, c[0x0][0x160], 0x1 ;  /* 0x0000580008ea7a11 */ /* 0x000fe200078408ff */
[----:B------:R-:W-:Y:S01]  /*1ab0*/  UIADD3 UR6, UR6, -UR5, URZ ;  /* 0x8000000506067290 */ /* 0x000fe2000fffe03f */
[----:B------:R-:W-:Y:S01]  /*1ac0*/  IMAD.IADD R5, R11, 0x1, -R5 ;  /* 0x000000010b057824 */ /* 0x000fe200078e0a05 */
[----:B------:R-:W-:Y:S01]  /*1ad0*/  IADD3 R7, R7, UR7, RZ ;  /* 0x0000000707077c10 */ /* 0x000fe2000fffe0ff */
[----:B------:R-:W-:Y:S01]  /*1ae0*/  IMAD.U32 R11, RZ, RZ, UR36 ;  /* 0x00000024ff0b7e24 */ /* 0x000fe2000f8e00ff */
[----:B------:R-:W-:Y:S01]  /*1af0*/  USHF.R.S32.HI UR12, URZ, 0x1f, UR6 ;  /* 0x0000001f3f0c7899 */ /* 0x000fe20008011406 */
[----:B------:R-:W-:Y:S01]  /*1b00*/  IMAD R10, R10, UR44, R5 ;  /* 0x0000002c0a0a7c24 */ /* 0x000fe2000f8e0205 */
[----:B------:R-:W-:Y:S01]  /*1b10*/  ULDC.64 UR4, c[0x0][0x200] ;  /* 0x0000800000047ab9 */ /* 0x000fe20000000a00 */
[----:B------:R-:W-:Y:S01]  /*1b20*/  IMAD R5, R23, c[0x0][0x370], RZ ;  /* 0x0000dc0017057a24 */ /* 0x000fe200078e02ff */
[----:B------:R-:W-:Y:S01]  /*1b30*/  ULEA.HI UR12, UR12, UR6, URZ, 0x6 ;  /* 0x000000060c0c7291 */ /* 0x000fe2000f8f303f */
[----:B------:R-:W-:Y:S01]  /*1b40*/  IMAD.WIDE.U32 R6, R11, c[0x0][0x378], R6 ;  /* 0x0000de000b067a25 */ /* 0x000fe200078e0006 */
[----:B------:R-:W-:Y:S01]  /*1b50*/  IADD3 R11, R9, UR14, RZ ;  /* 0x0000000e090b7c10 */ /* 0x000fe2000fffe0ff */
[----:B------:R-:W-:-:S02]  /*1b60*/  UIADD3 UR6, UR32, -0x1, URZ ;  /* 0xffffffff20067890 */ /* 0x000fc4000fffe03f */
[----:B------:R-:W-:Y:S01]  /*1b70*/  USHF.R.S32.HI UR12, URZ, 0x6, UR12 ;  /* 0x000000063f0c7899 */ /* 0x000fe2000801140c */
[----:B------:R-:W-:Y:S01]  /*1b80*/  IMAD R9, R243, c[0x0][0x374], R5 ;  /* 0x0000dd00f3097a24 */ /* 0x000fe200078e0205 */
[C---:B------:R-:W-:Y:S02]  /*1b90*/  IADD3 R5, P0, R10.reuse, UR18, RZ ;  /* 0x000000120a057c10 */ /* 0x040fe4000ff1e0ff */
[----:B------:R-:W-:Y:S01]  /*1ba0*/  UISETP.LT.AND UP1, UPT, URZ, UR12, UPT ;  /* 0x0000000c3f00728c */ /* 0x000fe2000bf21270 */
[----:B------:R-:W-:Y:S01]  /*1bb0*/  IADD3 R7, R7, UR9, RZ ;  /* 0x0000000907077c10 */ /* 0x000fe2000fffe0ff */
[----:B------:R-:W-:Y:S01]  /*1bc0*/  UIMAD.WIDE UR8, UR8, UR59, UR4 ;  /* 0x0000003b080872a5 */ /* 0x000fe2000f8e0204 */
[----:B------:R-:W-:Y:S01]  /*1bd0*/  LEA.HI.X.SX32 R10, R10, UR15, 0x1, P0 ;  /* 0x0000000f0a0a7c11 */ /* 0x000fe200080f0eff */
[----:B------:R-:W-:Y:S01]  /*1be0*/  USEL UR12, URZ, UR12, !UP1 ;  /* 0x0000000c3f0c7287 */ /* 0x000fe2000c800000 */
[----:B------:R-:W-:Y:S01]  /*1bf0*/  LEA.HI.X R235, R8, c[0x0][0x164], R11, 0x1, P2 ;  /* 0x0000590008eb7a11 */ /* 0x000fe200010f0c0b */
[----:B------:R-:W-:Y:S01]  /*1c00*/  ULDC.64 UR4, c[0x0][0x3c8] ;  /* 0x0000f20000047ab9 */ /* 0x000fe20000000a00 */
[----:B------:R-:W-:Y:S01]  /*1c10*/  IMAD.WIDE.U32 R6, R243, c[0x0][0x370], R6 ;  /* 0x0000dc00f3067a25 */ /* 0x000fe200078e0006 */
[----:B------:R-:W-:Y:S01]  /*1c20*/  UISETP.GT.AND UP1, UPT, UR32, UR12, UPT ;  /* 0x0000000c2000728c */ /* 0x000fe2000bf24270 */
[----:B------:R-:W-:Y:S01]  /*1c30*/  LEA R228, P2, R5, c[0x0][0x350], 0x2 ;  /* 0x0000d40005e47a11 */ /* 0x000fe200078410ff */
[----:B------:R-:W-:Y:S01]  /*1c40*/  UIMAD.WIDE UR10, UR10, UR59, UR4 ;  /* 0x0000003b0a0a72a5 */ /* 0x000fe2000f8e0204 */
[----:B------:R-:W-:Y:S01]  /*1c50*/  IMAD.IADD R7, R7, 0x1, R9 ;  /* 0x0000000107077824 */ /* 0x000fe200078e0209 */
[C---:B------:R-:W-:Y:S01]  /*1c60*/  LEA R232, P3, R6.reuse, c[0x0][0x330], 0x1 ;  /* 0x0000cc0006e87a11 */ /* 0x040fe200078608ff */
[----:B------:R-:W-:Y:S01]  /*1c70*/  UMOV UR7, UR9 ;  /* 0x0000000900077c82 */ /* 0x000fe20008000000 */
[----:B------:R-:W-:Y:S01]  /*1c80*/  PLOP3.LUT P0, PT, PT, PT, UP1, 0x80, 0x0 ;  /* 0x000000000000781c */ /* 0x000fe20003f0f018 */
[----:B------:R1:W2:Y:S01]  /*1c90*/  R2UR UR5, R13 ;  /* 0x000000000d0573c2 */ /* 0x0002a200000e0000 */
[----:B------:R-:W-:Y:S01]  /*1ca0*/  LEA.HI.X R229, R5, c[0x0][0x354], R10, 0x2, P2 ;  /* 0x0000d50005e57a11 */ /* 0x000fe200010f140a */
[----:B------:R-:W-:Y:S01]  /*1cb0*/  UMOV UR9, UR11 ;  /* 0x0000000b00097c82 */ /* 0x000fe20008000000 */
[----:B------:R-:W-:-:S05]  /*1cc0*/  LEA.HI.X R233, R6, c[0x0][0x334], R7, 0x1, P3 ;  /* 0x0000cd0006e97a11 */ /* 0x000fca00018f0c07 */
[----:B------:R1:W3:Y:S04]  /*1cd0*/  R2UR UR4, R12 ;  /* 0x000000000c0473c2 */ /* 0x0002e800000e0000 */
        /* <DEDUP_REMOVED lines=19> */
.L_x_252:
        /* <DEDUP_REMOVED lines=18> */
.L_x_253:
[----:B------:R-:W-:Y:S01]  /*1f30*/  ULDC.64 UR6, c[0x0][0x3a0] ;  /* 0x0000e80000067ab9 */ /* 0x000fe20000000a00 */
[----:B------:R-:W-:Y:S01]  /*1f40*/  IMAD.U32 R11, RZ, RZ, UR23 ;  /* 0x00000017ff0b7e24 */ /* 0x000fe2000f8e00ff */
[----:B------:R-:W-:Y:S01]  /*1f50*/  UIMAD UR6, UR20, UR6, URZ ;  /* 0x00000006140672a4 */ /* 0x000fe2000f8e023f */
[----:B------:R-:W-:Y:S01]  /*1f60*/  BSSY B0, `(.L_x_254) ;  /* 0x000001b000007945 */ /* 0x000fe20003800000 */
[----:B------:R-:W-:Y:S01]  /*1f70*/  ULDC.64 UR8, c[0x0][0x3b8] ;  /* 0x0000ee0000087ab9 */ /* 0x000fe20000000a00 */
[----:B------:R-:W-:Y:S01]  /*1f80*/  IMAD.WIDE.U32 R4, R11, c[0x0][0x3a0], R248 ;  /* 0x0000e8000b047a25 */ /* 0x000fe200078e00f8 */
[----:B------:R-:W-:Y:S02]  /*1f90*/  UIMAD UR7, UR23, UR7, UR6 ;  /* 0x00000007170772a4 */ /* 0x000fe4000f8e0206 */
[----:B------:R-:W-:-:S02]  /*1fa0*/  UIMAD UR6, UR21, -0x40, UR16 ;  /* 0xffffffc0150678a4 */ /* 0x000fc4000f8e0210 */
[----:B------:R-:W-:Y:S02]  /*1fb0*/  IADD3 R6, P0, R4, UR12, RZ ;  /* 0x0000000c04067c10 */ /* 0x000fe4000ff1e0ff */
[----:B------:R-:W-:Y:S01]  /*1fc0*/  MOV R4, UR7 ;  /* 0x0000000700047c02 */ /* 0x000fe20008000f00 */
[----:B------:R-:W-:Y:S01]  /*1fd0*/  UIMAD UR7, UR55, UR8, URZ ;  /* 0x00000008370772a4 */ /* 0x000fe2000f8e023f */
[----:B------:R-:W-:Y:S02]  /*1fe0*/  ISETP.GE.AND P1, PT, R243, UR6, PT ;  /* 0x00000006f3007c0c */ /* 0x000fe4000bf26270 */
[----:B------:R-:W-:Y:S01]  /*1ff0*/  IADD3.X R7, R5, UR13, R4, P0, !PT ;  /* 0x0000000d05077c10 */ /* 0x000fe200087fe404 */
[----:B------:R-:W-:Y:S01]  /*2000*/  IMAD.U32 R4, RZ, RZ, UR36 ;  /* 0x00000024ff047e24 */ /* 0x000fe2000f8e00ff */
[----:B------:R-:W-:-:S03]  /*2010*/  UIMAD UR7, UR36, UR9, UR7 ;  /* 0x00000009240772a4 */ /* 0x000fc6000f8e0207 */
[----:B------:R-:W-:-:S05]  /*2020*/  IMAD.WIDE.U32 R6, R4, c[0x0][0x3b8], R6 ;  /* 0x0000ee0004067a25 */ /* 0x000fca00078e0006 */
[----:B------:R-:W-:Y:S01]  /*2030*/  IADD3 R10, R7, UR7, RZ ;  /* 0x00000007070a7c10 */ /* 0x000fe2000fffe0ff */
[----:B------:R-:W-:Y:S05]  /*2040*/  @P1 BRA `(.L_x_255) ;  /* 0x000000c000001947 */ /* 0x000fea0003800000 */
[----:B------:R-:W-:Y:S01]  /*2050*/  MOV R4, R6 ;  /* 0x0000000600047202 */ /* 0x000fe20000000f00 */
[----:B------:R-:W-:Y:S01]  /*2060*/  IMAD R12, R23, c[0x0][0x3a0], RZ ;  /* 0x0000e800170c7a24 */ /* 0x000fe200078e02ff */
[----:B------:R-:W-:-:S05]  /*2070*/  MOV R5, R10 ;  /* 0x0000000a00057202 */ /* 0x000fca0000000f00 */
[----:B------:R-:W-:-:S04]  /*2080*/  IMAD.WIDE.U32 R8, R243, c[0x0][0x3a0], R4 ;  /* 0x0000e800f3087a25 */ /* 0x000fc800078e0004 */
[----:B------:R-:W-:-:S05]  /*2090*/  IMAD R4, R243, c[0x0][0x3a4], R12 ;  /* 0x0000e900f3047a24 */ /* 0x000fca00078e020c */
[----:B------:R-:W-:Y:S02]  /*20a0*/  IADD3 R5, R9, R4, RZ ;  /* 0x0000000409057210 */ /* 0x000fe40007ffe0ff */
[----:B------:R-:W-:-:S04]  /*20b0*/  LEA R4, P0, R8, c[0x0][0x340], 0x1 ;  /* 0x0000d00008047a11 */ /* 0x000fc800078008ff */
[----:B------:R-:W-:-:S05]  /*20c0*/  LEA.HI.X R5, R8, c[0x0][0x344], R5, 0x1, P0 ;  /* 0x0000d10008057a11 */ /* 0x000fca00000f0c05 */
[----:B------:R1:W-:Y:S04]  /*20d0*/  STG.E.128 [R4.64], RZ ;  /* 0x000000ff04007986 */ /* 0x0003e8000c101d04 */
[----:B------:R1:W-:Y:S04]  /*20e0*/  STG.E.128 [R4.64+0x80], RZ ;  /* 0x000080ff04007986 */ /* 0x0003e8000c101d04 */
[----:B------:R1:W-:Y:S04]  /*20f0*/  STG.E.128 [R4.64+0x100], RZ ;  /* 0x000100ff04007986 */ /* 0x0003e8000c101d04 */
[----:B------:R1:W-:Y:S02]  /*2100*/  STG.E.128 [R4.64+0x180], RZ ;  /* 0x000180ff04007986 */ /* 0x0003e4000c101d04 */
.L_x_255:
[----:B------:R-:W-:Y:S05]  /*2110*/  BSYNC B0 ;  /* 0x0000000000007941 */ /* 0x000fea0003800000 */
.L_x_254:
[----:B-1----:R-:W-:Y:S01]  /*2120*/  IADD3 R4, R243, 0x20, RZ ;  /* 0x00000020f3047810 */ /* 0x002fe20007ffe0ff */
[----:B------:R-:W-:Y:S03]  /*2130*/  BSSY B0, `(.L_x_256) ;  /* 0x0000010000007945 */ /* 0x000fe60003800000 */
[----:B------:R-:W-:-:S13]  /*2140*/  ISETP.GE.AND P0, PT, R4, UR6, PT ;  /* 0x0000000604007c0c */ /* 0x000fda000bf06270 */
[----:B------:R-:W-:Y:S05]  /*2150*/  @P0 BRA `(.L_x_257) ;  /* 0x000000d000000947 */ /* 0x000fea0003800000 */
[----:B------:R-:W-:Y:S02]  /*2160*/  IADD3 R4, P2, R243, 0x20, RZ ;  /* 0x00000020f3047810 */ /* 0x000fe40007f5e0ff */
[----:B------:R-:W-:Y:S02]  /*2170*/  MOV R7, R10 ;  /* 0x0000000a00077202 */ /* 0x000fe40000000f00 */
[----:B------:R-:W-:-:S03]  /*2180*/  IADD3.X R5, RZ, R23, RZ, P2, !PT ;  /* 0x00000017ff057210 */ /* 0x000fc600017fe4ff */
[----:B------:R-:W-:-:S04]  /*2190*/  IMAD.WIDE.U32 R6, R4, c[0x0][0x3a0], R6 ;  /* 0x0000e80004067a25 */ /* 0x000fc800078e0006 */
[----:B------:R-:W-:-:S04]  /*21a0*/  IMAD R5, R5, c[0x0][0x3a0], RZ ;  /* 0x0000e80005057a24 */ /* 0x000fc800078e02ff */
[----:B------:R-:W-:Y:S01]  /*21b0*/  IMAD R5, R4, c[0x0][0x3a4], R5 ;  /* 0x0000e90004057a24 */ /* 0x000fe200078e0205 */
[----:B------:R-:W-:-:S04]  /*21c0*/  LEA R4, P2, R6, c[0x0][0x340], 0x1 ;  /* 0x0000d00006047a11 */ /* 0x000fc800078408ff */
[----:B------:R-:W-:-:S04]  /*21d0*/  IADD3 R5, R7, R5, RZ ;  /* 0x0000000507057210 */ /* 0x000fc80007ffe0ff */
[----:B------:R-:W-:-:S05]  /*21e0*/  LEA.HI.X R5, R6, c[0x0][0x344], R5, 0x1, P2 ;  /* 0x0000d10006057a11 */ /* 0x000fca00010f0c05 */
[----:B------:R1:W-:Y:S04]  /*21f0*/  STG.E.128 [R4.64], RZ ;  /* 0x000000ff04007986 */ /* 0x0003e8000c101d04 */
[----:B------:R1:W-:Y:S04]  /*2200*/  STG.E.128 [R4.64+0x80], RZ ;  /* 0x000080ff04007986 */ /* 0x0003e8000c101d04 */
[----:B------:R1:W-:Y:S04]  /*2210*/  STG.E.128 [R4.64+0x100], RZ ;  /* 0x000100ff04007986 */ /* 0x0003e8000c101d04 */
[----:B------:R1:W-:Y:S02]  /*2220*/  STG.E.128 [R4.64+0x180], RZ ;  /* 0x000180ff04007986 */ /* 0x0003e4000c101d04 */
.L_x_257:
[----:B------:R-:W-:Y:S05]  /*2230*/  BSYNC B0 ;  /* 0x0000000000007941 */ /* 0x000fea0003800000 */
.L_x_256:
[----:B------:R-:W-:Y:S01]  /*2240*/  ULDC.64 UR6, c[0x0][0x3a8] ;  /* 0x0000ea0000067ab9 */ /* 0x000fe20000000a00 */
[----:B-1----:R-:W-:Y:S01]  /*2250*/  IMAD.WIDE.U32 R4, R11, c[0x0][0x3a8], R248 ;  /* 0x0000ea000b047a25 */ /* 0x002fe200078e00f8 */
[----:B------:R-:W-:Y:S01]  /*2260*/  UIMAD UR6, UR20, UR6, URZ ;  /* 0x00000006140672a4 */ /* 0x000fe2000f8e023f */
[----:B------:R-:W-:Y:S03]  /*2270*/  BSSY B0, `(.L_x_258) ;  /* 0x0000018000007945 */ /* 0x000fe60003800000 */
[----:B------:R-:W-:Y:S01]  /*2280*/  UIMAD UR6, UR23, UR7, UR6 ;  /* 0x00000007170672a4 */ /* 0x000fe2000f8e0206 */
[----:B------:R-:W-:-:S05]  /*2290*/  IADD3 R6, P2, R4, UR10, RZ ;  /* 0x0000000a04067c10 */ /* 0x000fca000ff5e0ff */
        /* <DEDUP_REMOVED lines=21> */
.L_x_259:
[----:B------:R-:W-:Y:S05]  /*23f0*/  BSYNC B0 ;  /* 0x0000000000007941 */ /* 0x000fea0003800000 */
.L_x_258:
[----:B------:R-:W-:Y:S05]  /*2400*/  @P0 BRA `(.L_x_260) ;  /* 0x00005fa000000947 */ /* 0x000fea0003800000 */
[----:B-1----:R-:W-:Y:S02]  /*2410*/  IADD3 R4, P0, R243, 0x20, RZ ;  /* 0x00000020f3047810 */ /* 0x002fe40007f1e0ff */
[----:B------:R-:W-:-:S02]  /*2420*/  MOV R7, R10 ;  /* 0x0000000a00077202 */ /* 0x000fc40000000f00 */
        /* <DEDUP_REMOVED lines=10> */
[----:B------:R1:W-:Y:S01]  /*24d0*/  STG.E.128 [R4.64+0x180], RZ ;  /* 0x000180ff04007986 */ /* 0x0003e2000c101d04 */
[----:B------:R-:W-:Y:S05]  /*24e0*/  BRA `(.L_x_260) ;  /* 0x00005ec000007947 */ /* 0x000fea0003800000 */
.L_x_251:
[----:B------:R-:W-:Y:S01]  /*24f0*/  ULDC.64 UR14, c[0x0][0x198] ;  /* 0x00006600000e7ab9 */ /* 0x000fe20000000a00 */
[----:B------:R-:W-:Y:S01]  /*2500*/  IMAD.U32 R6, RZ, RZ, UR23 ;  /* 0x00000017ff067e24 */ /* 0x000fe2000f8e00ff */
[----:B------:R-:W-:Y:S01]  /*2510*/  ULDC.64 UR18, c[0x0][0x1a0] ;  /* 0x0000680000127ab9 */ /* 0x000fe20000000a00 */
[----:B------:R-:W-:Y:S01]  /*2520*/  IADD3 R5, R243, 0x20, RZ ;  /* 0x00000020f3057810 */ /* 0x000fe20007ffe0ff */
[----:B------:R-:W-:Y:S01]  /*2530*/  UIMAD UR14, UR20, UR14, URZ ;  /* 0x0000000e140e72a4 */ /* 0x000fe2000f8e023f */
[C-C-:B------:R-:W-:Y:S01]  /*2540*/  IMAD.WIDE.U32 R8, R6.reuse, c[0x0][0x198], R248.reuse ;  /* 0x0000660006087a25 */ /* 0x140fe200078e00f8 */
[----:B------:R-:W-:Y:S01]  /*2550*/  UIMAD UR11, UR20, UR18, URZ ;  /* 0x00000012140b72a4 */ /* 0x000fe2000f8e023f */
[----:B------:R-:W-:Y:S01]  /*2560*/  IADD3 R21, R251, 0x8, RZ ;  /* 0x00000008fb157810 */ /* 0x000fe20007ffe0ff */
[----:B------:R-:W-:Y:S01]  /*2570*/  UIMAD UR15, UR23, UR15, UR14 ;  /* 0x0000000f170f72a4 */ /* 0x000fe2000f8e020e */
[----:B------:R-:W-:Y:S01]  /*2580*/  IMAD.WIDE.U32 R6, R6, c[0x0][0x1a0], R248 ;  /* 0x0000680006067a25 */ /* 0x000fe200078e00f8 */
[----:B------:R-:W-:Y:S01]  /*2590*/  UIMAD UR14, UR23, UR19, UR11 ;  /* 0x00000013170e72a4 */ /* 0x000fe2000f8e020b */
[----:B------:R-:W-:Y:S01]  /*25a0*/  IADD3 R8, P3, R8, UR31, RZ ;  /* 0x0000001f08087c10 */ /* 0x000fe2000ff7e0ff */
[----:B------:R-:W-:Y:S01]  /*25b0*/  UIMAD UR11, UR6, -0x40, UR25 ;  /* 0xffffffc0060b78a4 */ /* 0x000fe2000f8e0219 */
[----:B------:R-:W-:Y:S01]  /*25c0*/  IMAD.MOV.U32 R18, RZ, RZ, 0x40 ;  /* 0x00000040ff127424 */ /* 0x000fe200078e00ff */
[----:B------:R-:W-:Y:S01]  /*25d0*/  MOV R10, UR15 ;  /* 0x0000000f000a7c02 */ /* 0x000fe20008000f00 */
[----:B------:R-:W-:Y:S01]  /*25e0*/  UIMAD UR13, UR21, -0x40, UR16 ;  /* 0xffffffc0150d78a4 */ /* 0x000fe2000f8e0210 */
[----:B------:R-:W-:Y:S01]  /*25f0*/  IADD3 R16, P1, R6, UR27, RZ ;  /* 0x0000001b06107c10 */ /* 0x000fe2000ff3e0ff */
[----:B------:R-:W-:Y:S01]  /*2600*/  IMAD.U32 R6, RZ, RZ, UR14 ;  /* 0x0000000eff067e24 */ /* 0x000fe2000f8e00ff */
[----:B------:R-:W-:Y:S01]  /*2610*/  ISETP.GE.AND P2, PT, R5, UR11, PT ;  /* 0x0000000b05007c0c */ /* 0x000fe2000bf46270 */
[C---:B------:R-:W-:Y:S01]  /*2620*/  IMAD R19, R18.reuse, c[0x0][0x374], RZ ;  /* 0x0000dd0012137a24 */ /* 0x040fe200078e02ff */
[----:B------:R-:W-:Y:S01]  /*2630*/  IADD3.X R9, R9, UR33, R10, P3, !PT ;  /* 0x0000002109097c10 */ /* 0x000fe20009ffe40a */
[----:B------:R-:W-:Y:S01]  /*2640*/  IMAD.WIDE.U32 R10, R18, c[0x0][0x370], RZ ;  /* 0x0000dc00120a7a25 */ /* 0x000fe200078e00ff */
[----:B------:R-:W-:-:S02]  /*2650*/  IADD3.X R17, R7, UR28, R6, P1, !PT ;  /* 0x0000001c07117c10 */ /* 0x000fc40008ffe406 */
[----:B------:R-:W-:Y:S01]  /*2660*/  ISETP.GE.AND P0, PT, R5, UR13, PT ;  /* 0x0000000d05007c0c */ /* 0x000fe2000bf06270 */
[----:B------:R-:W-:Y:S01]  /*2670*/  IMAD.WIDE.U32 R6, R4, c[0x0][0x1b0], R8 ;  /* 0x00006c0004067a25 */ /* 0x000fe200078e0008 */
[----:B------:R-:W-:Y:S02]  /*2680*/  ISETP.GE.AND P1, PT, R243, UR13, PT ;  /* 0x0000000df3007c0c */ /* 0x000fe4000bf26270 */
[----:B------:R-:W-:Y:S01]  /*2690*/  ISETP.GE.AND P6, PT, R21, UR11, PT ;  /* 0x0000000b15007c0c */ /* 0x000fe2000bfc6270 */
[C---:B------:R-:W-:Y:S01]  /*26a0*/  IMAD R5, R15.reuse, c[0x0][0x1b0], RZ ;  /* 0x00006c000f057a24 */ /* 0x040fe200078e02ff */
[----:B------:R-:W-:Y:S01]  /*26b0*/  MOV R239, 0x7f800000 ;  /* 0x7f80000000ef7802 */ /* 0x000fe20000000f00 */
[----:B------:R-:W-:Y:S01]  /*26c0*/  IMAD R8, R15, c[0x0][0x1b8], RZ ;  /* 0x00006e000f087a24 */ /* 0x000fe200078e02ff */
[----:B------:R-:W-:Y:S01]  /*26d0*/  @!P2 IADD3 R14, P4, R232, R10, RZ ;  /* 0x0000000ae80ea210 */ /* 0x000fe20007f9e0ff */
[----:B------:R-:W-:-:S03]  /*26e0*/  IMAD.WIDE.U32 R12, R18, c[0x0][0x190], RZ ;  /* 0x00006400120c7a25 */ /* 0x000fc600078e00ff */
[----:B------:R-:W-:Y:S01]  /*26f0*/  @!P2 IADD3.X R15, R233, R11, R19, P4, !PT ;  /* 0x0000000be90fa210 */ /* 0x000fe200027fe413 */
[----:B------:R-:W-:Y:S01]  /*2700*/  IMAD R18, R18, c[0x0][0x194], RZ ;  /* 0x0000650012127a24 */ /* 0x000fe200078e02ff */
[----:B------:R-:W-:Y:S01]  /*2710*/  PLOP3.LUT P4, PT, PT, PT, UP6, 0x80, 0x0 ;  /* 0x000000000000781c */ /* 0x000fe20003f8f068 */
[----:B------:R-:W-:Y:S01]  /*2720*/  IMAD R5, R4, c[0x0][0x1b4], R5 ;  /* 0x00006d0004057a24 */ /* 0x000fe200078e0205 */
[----:B------:R-:W-:Y:S01]  /*2730*/  @!P2 IADD3 R12, P3, R234, R12, RZ ;  /* 0x0000000cea0ca210 */ /* 0x000fe20007f7e0ff */
[C---:B------:R-:W-:Y:S01]  /*2740*/  IMAD R22, R4.reuse, c[0x0][0x1bc], R8 ;  /* 0x00006f0004167a24 */ /* 0x040fe200078e0208 */
[----:B------:R-:W-:Y:S01]  /*2750*/  @!P0 IADD3 R20, P5, R243, 0x20, RZ ;  /* 0x00000020f3148810 */ /* 0x000fe20007fbe0ff */
[----:B------:R-:W-:Y:S01]  /*2760*/  IMAD.WIDE.U32 R16, R4, c[0x0][0x1b8], R16 ;  /* 0x00006e0004107a25 */ /* 0x000fe200078e0010 */
[----:B------:R-:W-:Y:S02]  /*2770*/  @!P2 IADD3.X R13, R235, R13, R18, P3, !PT ;  /* 0x0000000deb0da210 */ /* 0x000fe40001ffe412 */
[----:B------:R-:W-:Y:S01]  /*2780*/  @!P1 MOV R4, R6 ;  /* 0x0000000600049202 */ /* 0x000fe20000000f00 */
[----:B------:R-:W-:Y:S01]  /*2790*/  @!P0 IMAD.MOV.U32 R8, RZ, RZ, R6 ;  /* 0x000000ffff088224 */ /* 0x000fe200078e0006 */
[----:B------:R-:W-:Y:S01]  /*27a0*/  @!P0 IADD3 R6, P3, R243, 0x20, RZ ;  /* 0x00000020f3068810 */ /* 0x000fe20007f7e0ff */
[----:B------:R-:W-:-:S02]  /*27b0*/  IMAD.IADD R5, R7, 0x1, R5 ;  /* 0x0000000107057824 */ /* 0x000fc400078e0205 */
[----:B------:R-:W-:Y:S01]  /*27c0*/  @!P1 IMAD R7, R23, c[0x0][0x198], RZ ;  /* 0x0000660017079a24 */ /* 0x000fe200078e02ff */
[----:B------:R-:W-:Y:S01]  /*27d0*/  @!P0 IADD3.X R10, RZ, R23, RZ, P3, !PT ;  /* 0x00000017ff0a8210 */ /* 0x000fe20001ffe4ff */
[----:B------:R-:W-:Y:S01]  /*27e0*/  @!P0 IMAD.MOV.U32 R9, RZ, RZ, R5 ;  /* 0x000000ffff098224 */ /* 0x000fe200078e0005 */
[C---:B------:R-:W-:Y:S01]  /*27f0*/  ISETP.GE.AND P3, PT, R243.reuse, UR11, PT ;  /* 0x0000000bf3007c0c */ /* 0x040fe2000bf66270 */
[----:B------:R-:W-:Y:S01]  /*2800*/  @P4 BAR.SYNC.DEFER_BLOCKING 0x0 ;  /* 0x0000000000004b1d */ /* 0x000fe20000010000 */
[C---:B------:R-:W-:Y:S02]  /*2810*/  @!P1 IMAD R11, R243.reuse, c[0x0][0x19c], R7 ;  /* 0x00006700f30b9a24 */ /* 0x040fe400078e0207 */
[----:B------:R-:W-:-:S04]  /*2820*/  @!P1 IMAD.WIDE.U32 R4, R243, c[0x0][0x198], R4 ;  /* 0x00006600f3049a25 */ /* 0x000fc800078e0004 */
[----:B------:R-:W-:Y:S02]  /*2830*/  @!P0 IMAD R7, R10, c[0x0][0x198], RZ ;  /* 0x000066000a078a24 */ /* 0x000fe400078e02ff */
[----:B------:R-:W-:Y:S01]  /*2840*/  @!P0 IMAD.X R19, RZ, RZ, R23, P5 ;  /* 0x000000ffff138224 */ /* 0x000fe200028e0617 */
[----:B------:R-:W-:Y:S01]  /*2850*/  @!P1 LEA R10, P5, R4, c[0x0][0x168], 0x1 ;  /* 0x00005a00040a9a11 */ /* 0x000fe200078a08ff */
[----:B------:R-:W-:Y:S01]  /*2860*/  @!P1 IMAD.IADD R11, R5, 0x1, R11 ;  /* 0x00000001050b9824 */ /* 0x000fe200078e020b */
[----:B------:R-:W-:Y:S01]  /*2870*/  IADD3 R5, R17, R22, RZ ;  /* 0x0000001611057210 */ /* 0x000fe20007ffe0ff */
[C---:B------:R-:W-:Y:S02]  /*2880*/  @!P0 IMAD R18, R6.reuse, c[0x0][0x19c], R7 ;  /* 0x0000670006128a24 */ /* 0x040fe400078e0207 */
[----:B------:R-:W-:Y:S01]  /*2890*/  @!P0 IMAD.WIDE.U32 R6, R6, c[0x0][0x198], R8 ;  /* 0x0000660006068a25 */ /* 0x000fe200078e0008 */
[----:B------:R-:W-:-:S03]  /*28a0*/  @!P1 LEA.HI.X R11, R4, c[0x0][0x16c], R11, 0x1, P5 ;  /* 0x00005b00040b9a11 */ /* 0x000fc600028f0c0b */
[----:B------:R-:W-:Y:S01]  /*28b0*/  @!P0 IMAD R9, R19, c[0x0][0x1a0], RZ ;  /* 0x0000680013098a24 */ /* 0x000fe200078e02ff */
[----:B------:R-:W-:Y:S01]  /*28c0*/  @!P0 LEA R8, P5, R6, c[0x0][0x168], 0x1 ;  /* 0x00005a0006088a11 */ /* 0x000fe200078a08ff */
[----:B------:R-:W-:Y:S01]  /*28d0*/  @!P0 IMAD.IADD R7, R7, 0x1, R18 ;  /* 0x0000000107078824 */ /* 0x000fe200078e0212 */
[----:B------:R-:W-:Y:S01]  /*28e0*/  @!P0 MOV R18, R16 ;  /* 0x0000001000128202 */ /* 0x000fe20000000f00 */
[----:B------:R-:W-:Y:S01]  /*28f0*/  @!P0 IMAD R21, R20, c[0x0][0x1a4], R9 ;  /* 0x0000690014158a24 */ /* 0x000fe200078e0209 */
[----:B------:R1:W-:Y:S01]  /*2900*/  @P3 STS.128 [R230+0x8000], RZ ;  /* 0x008000ffe6003388 */ /* 0x0003e20000000c00 */
[----:B------:R-:W-:Y:S01]  /*2910*/  @!P1 IMAD.MOV.U32 R4, RZ, RZ, R16 ;  /* 0x000000ffff049224 */ /* 0x000fe200078e0010 */
[----:B------:R-:W-:Y:S01]  /*2920*/  @!P0 LEA.HI.X R9, R6, c[0x0][0x16c], R7, 0x1, P5 ;  /* 0x00005b0006098a11 */ /* 0x000fe200028f0c07 */
[----:B------:R-:W-:Y:S01]  /*2930*/  @!P1 IMAD R6, R23, c[0x0][0x1a0], RZ ;  /* 0x0000680017069a24 */ /* 0x000fe200078e02ff */
[----:B------:R1:W-:Y:S01]  /*2940*/  @P3 STS.128 [R230+0xa000], RZ ;  /* 0x00a000ffe6003388 */ /* 0x0003e20000000c00 */
[----:B------:R-:W-:-:S03]  /*2950*/  @!P1 IMAD.WIDE.U32 R16, R243, c[0x0][0x1a0], R4 ;  /* 0x00006800f3109a25 */ /* 0x000fc600078e0004 */
[----:B------:R1:W-:Y:S01]  /*2960*/  @P3 STS.128 [R230+0xc000], RZ ;  /* 0x00c000ffe6003388 */ /* 0x0003e20000000c00 */
[----:B------:R-:W-:Y:S02]  /*2970*/  @!P1 IMAD R6, R243, c[0x0][0x1a4], R6 ;  /* 0x00006900f3069a24 */ /* 0x000fe400078e0206 */
[----:B------:R-:W-:Y:S01]  /*2980*/  @!P0 IMAD.MOV.U32 R19, RZ, RZ, R5 ;  /* 0x000000ffff138224 */ /* 0x000fe200078e0005 */
[----:B------:R1:W-:Y:S01]  /*2990*/  @P3 STS.128 [R230+0xe000], RZ ;  /* 0x00e000ffe6003388 */ /* 0x0003e20000000c00 */
[----:B------:R-:W-:Y:S01]  /*29a0*/  @!P1 IMAD.IADD R5, R17, 0x1, R6 ;  /* 0x0000000111059824 */ /* 0x000fe200078e0206 */
[C---:B------:R-:W-:Y:S01]  /*29b0*/  @!P1 LEA R6, P5, R16.reuse, c[0x0][0x170], 0x1 ;  /* 0x00005c0010069a11 */ /* 0x040fe200078a08ff */
[----:B------:R-:W-:Y:S01]  /*29c0*/  IMAD.SHL.U32 R242, R251, 0x4, RZ ;  /* 0x00000004fbf27824 */ /* 0x000fe200078e00ff */
[----:B------:R-:W-:Y:S01]  /*29d0*/  @!PT LDS RZ, [RZ] ;  /* 0x00000000fffff984 */ /* 0x000fe20000000800 */
[----:B------:R-:W-:Y:S01]  /*29e0*/  @!PT LDS RZ, [RZ] ;  /* 0x00000000fffff984 */ /* 0x000fe20000000800 */
[----:B------:R-:W-:Y:S01]  /*29f0*/  @!PT LDS RZ, [RZ] ;  /* 0x00000000fffff984 */ /* 0x000fe20000000800 */
[----:B------:R1:W-:Y:S01]  /*2a00*/  @!P3 LDGSTS.E.BYPASS.LTC128B.128 [R230+0x8000], [R232.64] ;  /* 0x08000000e8e6bfae */ /* 0x0003e2000b901d44 */
[----:B------:R-:W-:Y:S01]  /*2a10*/  IMAD.MOV.U32 R240, RZ, RZ, 0x7f800000 ;  /* 0x7f800000fff07424 */ /* 0x000fe200078e00ff */
[----:B------:R-:W-:Y:S01]  /*2a20*/  @!P1 LEA.HI.X R7, R16, c[0x0][0x174], R5, 0x1, P5 ;  /* 0x00005d0010079a11 */ /* 0x000fe200028f0c05 */
[----:B------:R-:W-:Y:S01]  /*2a30*/  @!P0 IMAD.WIDE.U32 R18, R20, c[0x0][0x1a0], R18 ;  /* 0x0000680014128a25 */ /* 0x000fe200078e0012 */
[----:B------:R1:W-:Y:S04]  /*2a40*/  @!P3 LDGSTS.E.BYPASS.LTC128B.128 [R230+0xa000], [R232.64+0x80] ;  /* 0x0a000080e8e6bfae */ /* 0x0003e8000b901d44 */
[----:B------:R1:W-:Y:S01]  /*2a50*/  @!P3 LDGSTS.E.BYPASS.LTC128B.128 [R230+0xc000], [R232.64+0x100] ;  /* 0x0c000100e8e6bfae */ /* 0x0003e2000b901d44 */
[----:B------:R-:W-:-:S02]  /*2a60*/  @!P0 IADD3 R17, R19, R21, RZ ;  /* 0x0000001513118210 */ /* 0x000fc40007ffe0ff */
[C---:B------:R-:W-:Y:S01]  /*2a70*/  @!P0 LEA R4, P4, R18.reuse, c[0x0][0x170], 0x1 ;  /* 0x00005c0012048a11 */ /* 0x040fe200078808ff */
[----:B------:R1:W-:Y:S03]  /*2a80*/  @!P3 LDGSTS.E.BYPASS.LTC128B.128 [R230+0xe000], [R232.64+0x180] ;  /* 0x0e000180e8e6bfae */ /* 0x0003e6000b901d44 */
[----:B------:R-:W-:Y:S01]  /*2a90*/  @!P0 LEA.HI.X R5, R18, c[0x0][0x174], R17, 0x1, P4 ;  /* 0x00005d0012058a11 */ /* 0x000fe200020f0c11 */
        /* <DEDUP_REMOVED lines=65> */
[----:B--2---:R-:W-:-:S03]  /*2eb0*/  SHF.R.S32.HI R8, RZ, 0x1f, R251 ;  /* 0x0000001fff087819 */ /* 0x004fc600000114fb */
[----:B------:R3:W-:Y:S01]  /*2ec0*/  @!P1 LDGSTS.E.BYPASS.LTC128B.128 [R230+0x1c000], [R6.64+0x100] ;  /* 0x1c00010006e69fae */ /* 0x0007e2000b901d44 */
[----:B------:R-:W-:-:S03]  /*2ed0*/  SHF.L.U64.HI R241, R251, 0x2, R8 ;  /* 0x00000002fbf17819 */ /* 0x000fc60000010208 */
        /* <DEDUP_REMOVED lines=10> */
[----:B---3--:R-:W-:-:S03]  /*2f80*/  IADD3 R6, P1, R242, UR8, RZ ;  /* 0x00000008f2067c10 */ /* 0x008fc6000ff3e0ff */
[----:B------:R2:W-:Y:S01]  /*2f90*/  @!P0 LDGSTS.E.BYPASS.LTC128B.128 [R230+0x1d000], [R4.64+0x100] ;  /* 0x1d00010004e68fae */ /* 0x0005e2000b901d44 */
[----:B------:R-:W-:-:S03]  /*2fa0*/  IADD3.X R7, R241, UR7, RZ, P1, !PT ;  /* 0x00000007f1077c10 */ /* 0x000fc60008ffe4ff */
[----:B------:R2:W-:Y:S04]  /*2fb0*/  @!P0 LDGSTS.E.BYPASS.LTC128B.128 [R230+0x1f000], [R4.64+0x180] ;  /* 0x1f00018004e68fae */ /* 0x0005e8000b901d44 */
[----:B------:R-:W0:Y:S04]  /*2fc0*/  LDGDEPBAR ;  /* 0x00000000000079af */ /* 0x000e280000000000 */
[----:B------:R1:W5:Y:S04]  /*2fd0*/  @!P2 LDG.E R239, [R6.64] ;  /* 0x0000000406efa981 */ /* 0x000368000c1e1900 */
[----:B------:R1:W5:Y:S01]  /*2fe0*/  @!P6 LDG.E R240, [R6.64+0x20] ;  /* 0x0000200406f0e981 */ /* 0x000362000c1e1900 */
[----:B------:R-:W-:Y:S01]  /*2ff0*/  IMAD.MOV.U32 R250, RZ, RZ, c[0x0][0x22c] ;  /* 0x00008b00fffa7624 */ /* 0x000fe200078e00ff */
[----:B------:R-:W-:Y:S01]  /*3000*/  UIADD3 UR15, UR25, 0x40, UR23 ;  /* 0x00000040190f7890 */ /* 0x000fe2000fffe017 */
[----:B------:R-:W-:Y:S01]  /*3010*/  CS2R R190, SRZ ;  /* 0x0000000000be7805 */ /* 0x000fe2000001ff00 */
[----:B------:R-:W-:Y:S01]  /*3020*/  CS2R R188, SRZ ;  /* 0x0000000000bc7805 */ /* 0x000fe2000001ff00 */
[----:B------:R-:W-:Y:S01]  /*3030*/  IMAD R250, R250, c[0x0][0x1c0], RZ ;  /* 0x00007000fafa7a24 */ /* 0x000fe200078e02ff */
        /* <DEDUP_REMOVED lines=9> */
[----:B--2---:R-:W-:Y:S01]  /*30d0*/  IADD3 R5, R251, 0x1, RZ ;  /* 0x00000001fb057810 */ /* 0x004fe20007ffe0ff */
[----:B------:R-:W-:Y:S01]  /*30e0*/  CS2R R176, SRZ ;  /* 0x0000000000b07805 */ /* 0x000fe2000001ff00 */
[----:B------:R-:W-:Y:S01]  /*30f0*/  MOV R4, UR25 ;  /* 0x0000001900047c02 */ /* 0x000fe20008000f00 */
[----:B------:R-:W-:Y:S01]  /*3100*/  CS2R R170, SRZ ;  /* 0x0000000000aa7805 */ /* 0x000fe2000001ff00 */
        /* <DEDUP_REMOVED lines=52> */
[----:B------:R-:W-:Y:S01]  /*3450*/  LEA R252, -R250, RZ, 0x6 ;  /* 0x000000fffafc7211 */ /* 0x000fe200078e31ff */
[----:B------:R-:W-:-:S02]  /*3460*/  UIADD3 UR14, UR23, 0x40, URZ ;  /* 0x00000040170e7890 */ /* 0x000fc4000fffe03f */
[----:B-1----:R-:W-:Y:S02]  /*3470*/  UIADD3 UR15, UR15, -UR16, URZ ;  /* 0x800000100f0f7290 */ /* 0x002fe4000fffe03f */
.L_x_263:
[----:B------:R-:W0:Y:S01]  /*3480*/  LDGDEPBAR ;  /* 0x00000000000079af */ /* 0x000e220000000000 */
[----:B------:R-:W-:Y:S01]  /*3490*/  USHF.L.U32 UR11, UR6, 0x6, URZ ;  /* 0x00000006060b7899 */ /* 0x000fe2000800063f */
[C---:B-----5:R-:W-:Y:S01]  /*34a0*/  FSETP.NEU.FTZ.AND P1, PT, R239.reuse, -INF , PT ;  /* 0xff800000ef00780b */ /* 0x060fe20003f3d000 */
[----:B------:R-:W-:Y:S02]  /*34b0*/  UISETP.GT.AND UP2, UPT, UR6, UR12, UPT ;  /* 0x0000000c0600728c */ /* 0x000fe4000bf44270 */
[----:B------:R-:W-:Y:S04]  /*34c0*/  UISETP.GE.AND UP0, UPT, UR11, UR15, UPT ;  /* 0x0000000f0b00728c */ /* 0x000fe8000bf06270 */
[----:B------:R-:W-:Y:S01]  /*34d0*/  UISETP.LT.AND UP0, UPT, UR14, UR16, UP0 ;  /* 0x000000100e00728c */ /* 0x000fe20008701270 */
[----:B------:R-:W-:Y:S05]  /*34e0*/  PLOP3.LUT P3, PT, PT, PT, UP2, 0x80, 0x0 ;  /* 0x000000000000781c */ /* 0x000fea0003f6f028 */
[----:B------:R-:W-:Y:S01]  /*34f0*/  PLOP3.LUT P0, PT, PT, PT, UP0, 0x80, 0x0 ;  /* 0x000000000000781c */ /* 0x000fe20003f0f008 */
[----:B------:R-:W-:Y:S04]  /*3500*/  DEPBAR.LE SB0, 0x0 ;  /* 0x000080000000791a */ /* 0x000fe80000000000 */
[----:B------:R-:W-:Y:S06]  /*3510*/  BAR.SYNC.DEFER_BLOCKING 0x0 ;  /* 0x0000000000007b1d */ /* 0x000fec0000010000 */
[----:B------:R-:W-:Y:S05]  /*3520*/  LDSM.16.M88.4 R16, [R218] ;  /* 0x00000000da10783b */ /* 0x000fea0000000200 */
[----:B-1----:R-:W1:Y:S05]  /*3530*/  LDSM.16.M88.4 R8, [R2+0x10000] ;  /* 0x010000000208783b */ /* 0x002e6a0000000200 */
[----:B------:R-:W2:Y:S05]  /*3540*/  LDSM.16.M88.4 R84, [R2+0x10800] ;  /* 0x010800000254783b */ /* 0x000eaa0000000200 */
[----:B------:R-:W-:Y:S05]  /*3550*/  LDSM.16.M88.4 R88, [R219] ;  /* 0x00000000db58783b */ /* 0x000fea0000000200 */
[----:B------:R-:W3:Y:S05]  /*3560*/  LDSM.16.M88.4 R92, [R3+0x10000] ;  /* 0x01000000035c783b */ /* 0x000eea0000000200 */
[----:B------:R-:W4:Y:S05]  /*3570*/  LDSM.16.M88.4 R96, [R3+0x10800] ;  /* 0x010800000360783b */ /* 0x000f2a0000000200 */
[----:B------:R-:W-:Y:S05]  /*3580*/  LDSM.16.M88.4 R100, [R223] ;  /* 0x00000000df64783b */ /* 0x000fea0000000200 */
[----:B------:R-:W3:Y:S05]  /*3590*/  LDSM.16.M88.4 R104, [R217+0x10000] ;  /* 0x01000000d968783b */ /* 0x000eea0000000200 */
[----:B------:R-:W4:Y:S01]  /*35a0*/  LDSM.16.M88.4 R108, [R217+0x10800] ;  /* 0x01080000d96c783b */ /* 0x000f220000000200 */
[C---:B-1----:R-:W-:Y:S04]  /*35b0*/  HMMA.16816.F32.BF16 R4, R16.reuse, R8, RZ ;  /* 0x000000081004723c */ /* 0x042fe800000418ff */
[----:B------:R-:W-:Y:S04]  /*35c0*/  LDSM.16.M88.4 R112, [R216+0x10800] ;  /* 0x01080000d870783b */ /* 0x000fe80000000200 */
[C---:B------:R-:W-:Y:S08]  /*35d0*/  HMMA.16816.F32.BF16 R8, R16.reuse, R10, RZ ;  /* 0x0000000a1008723c */ /* 0x040ff000000418ff */
[C---:B--2---:R-:W-:Y:S08]  /*35e0*/  HMMA.16816.F32.BF16 R12, R16.reuse, R84, RZ ;  /* 0x00000054100c723c */ /* 0x044ff000000418ff */
[----:B------:R-:W-:Y:S01]  /*35f0*/  HMMA.16816.F32.BF16 R16, R16, R86, RZ ;  /* 0x000000561010723c */ /* 0x000fe200000418ff */
[----:B------:R-:W-:Y:S07]  /*3600*/  LDSM.16.M88.4 R84, [R222] ;  /* 0x00000000de54783b */ /* 0x000fee0000000200 */
[C---:B---3--:R-:W-:Y:S08]  /*3610*/  HMMA.16816.F32.BF16 R4, R88.reuse, R92, R4 ;  /* 0x0000005c5804723c */ /* 0x048ff00000041804 */
[C---:B------:R-:W-:Y:S01]  /*3620*/  HMMA.16816.F32.BF16 R8, R88.reuse, R94, R8 ;  /* 0x0000005e5808723c */ /* 0x040fe20000041808 */
[----:B------:R-:W1:Y:S07]  /*3630*/  LDSM.16.M88.4 R92, [R216+0x10000] ;  /* 0x01000000d85c783b */ /* 0x000e6e0000000200 */
[C---:B----4-:R-:W-:Y:S08]  /*3640*/  HMMA.16816.F32.BF16 R12, R88.reuse, R96, R12 ;  /* 0x00000060580c723c */ /* 0x050ff0000004180c */
[----:B------:R-:W-:Y:S01]  /*3650*/  HMMA.16816.F32.BF16 R16, R88, R98, R16 ;  /* 0x000000625810723c */ /* 0x000fe20000041810 */
[----:B------:R-:W-:Y:S05]  /*3660*/  LDSM.16.M88.4 R88, [R218+0x2000] ;  /* 0x00200000da58783b */ /* 0x000fea0000000200 */
[----:B------:R-:W2:Y:S02]  /*3670*/  LDSM.16.M88.4 R96, [R2+0x12000] ;  /* 0x012000000260783b */ /* 0x000ea40000000200 */
[C---:B------:R-:W-:Y:S08]  /*3680*/  HMMA.16816.F32.BF16 R4, R100.reuse, R104, R4 ;  /* 0x000000686404723c */ /* 0x040ff00000041804 */
[C---:B------:R-:W-:Y:S01]  /*3690*/  HMMA.16816.F32.BF16 R8, R100.reuse, R106, R8 ;  /* 0x0000006a6408723c */ /* 0x040fe20000041808 */
[----:B------:R-:W3:Y:S07]  /*36a0*/  LDSM.16.M88.4 R104, [R2+0x12800] ;  /* 0x012800000268783b */ /* 0x000eee0000000200 */
        /* <DEDUP_REMOVED lines=72> */
[----:B------:R-:W3:Y:S07]  /*3b30*/  LDSM.16.M88.4 R84, [R217+0x16800] ;  /* 0x01680000d954783b */ /* 0x000eee0000000200 */
[C---:B-1----:R-:W-:Y:S08]  /*3b40*/  HMMA.16816.F32.BF16 R4, R88.reuse, R100, R4 ;  /* 0x000000645804723c */ /* 0x042ff00000041804 */
[C---:B------:R-:W-:Y:S01]  /*3b50*/  HMMA.16816.F32.BF16 R8, R88.reuse, R102, R8 ;  /* 0x000000665808723c */ /* 0x040fe20000041808 */
[----:B------:R-:W1:Y:S07]  /*3b60*/  LDSM.16.M88.4 R100, [R222+0x6000] ;  /* 0x00600000de64783b */ /* 0x000e6e0000000200 */
[C---:B------:R-:W-:Y:S08]  /*3b70*/  HMMA.16816.F32.BF16 R12, R88.reuse, R104, R12 ;  /* 0x00000068580c723c */ /* 0x040ff0000004180c */
[----:B------:R-:W-:Y:S07]  /*3b80*/  HMMA.16816.F32.BF16 R16, R88, R106, R16 ;  /* 0x0000006a5810723c */ /* 0x000fee0000041810 */
[----:B------:R-:W-:Y:S01]  /*3b90*/  IMAD.U32 R88, RZ, RZ, UR21 ;  /* 0x00000015ff587e24 */ /* 0x000fe2000f8e00ff */
[C---:B--2---:R-:W-:Y:S05]  /*3ba0*/  HMMA.16816.F32.BF16 R4, R92.reuse, R96, R4 ;  /* 0x000000605c04723c */ /* 0x044fea0000041804 */
[----:B------:R-:W-:Y:S02]  /*3bb0*/  @!P0 IMAD R88, R88, 0x40, R247 ;  /* 0x0000004058588824 */ /* 0x000fe400078e02f7 */
[----:B------:R-:W-:Y:S01]  /*3bc0*/  FMUL.FTZ R89, R239, 1.4426950216293334961 ;  /* 0x3fb8aa3bef597820 */ /* 0x000fe20000410000 */
[C---:B------:R-:W-:Y:S04]  /*3bd0*/  HMMA.16816.F32.BF16 R8, R92.reuse, R98, R8 ;  /* 0x000000625c08723c */ /* 0x040fe80000041808 */
[----:B------:R-:W-:Y:S04]  /*3be0*/  FSEL R89, R89, RZ, P1 ;  /* 0x000000ff59597208 */ /* 0x000fe80000800000 */
[C---:B---3--:R-:W-:Y:S07]  /*3bf0*/  HMMA.16816.F32.BF16 R12, R92.reuse, R84, R12 ;  /* 0x000000545c0c723c */ /* 0x048fee000004180c */
[----:B------:R-:W-:Y:S01]  /*3c00*/  @!P0 IADD3 R84, R246, UR11, RZ ;  /* 0x0000000bf6548c10 */ /* 0x000fe2000fffe0ff */
[----:B------:R-:W-:Y:S04]  /*3c10*/  HMMA.16816.F32.BF16 R16, R92, R86, R16 ;  /* 0x000000565c10723c */ /* 0x000fe80000041810 */
[C---:B------:R-:W-:Y:S02]  /*3c20*/  @!P0 IMNMX R91, R84.reuse, UR16, PT ;  /* 0x00000010545b8c17 */ /* 0x040fe4000b800200 */
[----:B------:R-:W-:Y:S02]  /*3c30*/  @!P0 IADD3 R90, R84, 0x8, RZ ;  /* 0x00000008545a8810 */ /* 0x000fe40007ffe0ff */
[C---:B-1----:R-:W-:Y:S01]  /*3c40*/  HMMA.16816.F32.BF16 R4, R100.reuse, R108, R4 ;  /* 0x0000006c6404723c */ /* 0x042fe20000041804 */
[----:B------:R-:W1:Y:S04]  /*3c50*/  LDSM.16.M88.4 R84, [R216+0x16800] ;  /* 0x01680000d854783b */ /* 0x000e680000000200 */
[CC--:B------:R-:W-:Y:S02]  /*3c60*/  @!P0 ISETP.GE.AND P2, PT, R88.reuse, R91.reuse, PT ;  /* 0x0000005b5800820c */ /* 0x0c0fe40003f46270 */
[----:B------:R-:W-:Y:S01]  /*3c70*/  @!P0 IADD3 R92, R88, 0x1, RZ ;  /* 0x00000001585c8810 */ /* 0x000fe20007ffe0ff */
[C---:B------:R-:W-:Y:S03]  /*3c80*/  HMMA.16816.F32.BF16 R8, R100.reuse, R110, R8 ;  /* 0x0000006e6408723c */ /* 0x040fe60000041808 */
[-C--:B------:R-:W-:Y:S02]  /*3c90*/  @!P0 ISETP.GE.AND P1, PT, R92, R91.reuse, PT ;  /* 0x0000005b5c00820c */ /* 0x080fe40003f26270 */
[----:B------:R-:W-:Y:S11]  /*3ca0*/  @!P0 IMNMX R90, R90, UR16, PT ;  /* 0x000000105a5a8c17 */ /* 0x000ff6000b800200 */
[----:B------:R-:W-:Y:S02]  /*3cb0*/  @!P0 FSEL R4, R4, -INF , !P2 ;  /* 0xff80000004048808 */ /* 0x000fe40005000000 */
[-C--:B------:R-:W-:Y:S02]  /*3cc0*/  @!P0 ISETP.GE.AND P2, PT, R88, R90.reuse, PT ;  /* 0x0000005a5800820c */ /* 0x080fe40003f46270 */
[----:B------:R-:W-:Y:S01]  /*3cd0*/  @!P0 FSEL R5, R5, -INF , !P1 ;  /* 0xff80000005058808 */ /* 0x000fe20004800000 */
[--C-:B------:R-:W-:Y:S01]  /*3ce0*/  FFMA.FTZ R4, R4, c[0x0][0x23c], -R89.reuse ;  /* 0x00008f0004047a23 */ /* 0x100fe20000010859 */
[----:B------:R-:W-:Y:S02]  /*3cf0*/  FSETP.NEU.FTZ.AND P1, PT, R240, -INF , PT ;  /* 0xff800000f000780b */ /* 0x000fe40003f3d000 */
[----:B------:R-:W-:Y:S01]  /*3d00*/  @!P0 FSEL R6, R6, -INF , !P2 ;  /* 0xff80000006068808 */ /* 0x000fe20005000000 */
[----:B------:R2:W-:Y:S01]  /*3d10*/  MUFU.EX2 R128, R4 ;  /* 0x0000000400807308 */ /* 0x0005e20000000800 */
[--C-:B------:R-:W-:Y:S01]  /*3d20*/  FFMA.FTZ R5, R5, c[0x0][0x23c], -R89.reuse ;  /* 0x00008f0005057a23 */ /* 0x100fe20000010859 */
[C---:B-1----:R-:W-:Y:S08]  /*3d30*/  HMMA.16816.F32.BF16 R12, R100.reuse, R84, R12 ;  /* 0x00000054640c723c */ /* 0x042ff0000004180c */
[----:B------:R1:W3:Y:S01]  /*3d40*/  MUFU.EX2 R126, R5 ;  /* 0x00000005007e7308 */ /* 0x0002e20000000800 */
[----:B------:R-:W-:Y:S03]  /*3d50*/  HMMA.16816.F32.BF16 R16, R100, R86, R16 ;  /* 0x000000566410723c */ /* 0x000fe60000041810 */
[----:B--2---:R-:W-:Y:S05]  /*3d60*/  FMUL.FTZ R4, R240, 1.4426950216293334961 ;  /* 0x3fb8aa3bf0047820 */ /* 0x004fea0000410000 */
[----:B------:R-:W-:Y:S02]  /*3d70*/  FSEL R4, R4, RZ, P1 ;  /* 0x000000ff04047208 */ /* 0x000fe40000800000 */
[-C--:B------:R-:W-:Y:S03]  /*3d80*/  @!P0 ISETP.GE.AND P1, PT, R92, R90.reuse, PT ;  /* 0x0000005a5c00820c */ /* 0x080fe60003f26270 */
[--C-:B------:R-:W-:Y:S01]  /*3d90*/  FFMA.FTZ R6, R6, c[0x0][0x23c], -R4.reuse ;  /* 0x00008f0006067a23 */ /* 0x100fe20000010804 */
[----:B-1----:R-:W-:Y:S02]  /*3da0*/  @!P0 IADD3 R5, R88, 0x8, RZ ;  /* 0x0000000858058810 */ /* 0x002fe40007ffe0ff */
[----:B------:R-:W-:Y:S01]  /*3db0*/  @!P0 FSEL R7, R7, -INF , !P1 ;  /* 0xff80000007078808 */ /* 0x000fe20004800000 */
[----:B------:R1:W-:Y:S01]  /*3dc0*/  MUFU.EX2 R131, R6 ;  /* 0x0000000600837308 */ /* 0x0003e20000000800 */
[-C--:B------:R-:W-:Y:S03]  /*3dd0*/  @!P0 ISETP.GE.AND P1, PT, R5, R91.reuse, PT ;  /* 0x0000005b0500820c */ /* 0x080fe60003f26270 */
[--C-:B------:R-:W-:Y:S01]  /*3de0*/  FFMA.FTZ R7, R7, c[0x0][0x23c], -R4.reuse ;  /* 0x00008f0007077a23 */ /* 0x100fe20000010804 */
[----:B------:R-:W-:Y:S05]  /*3df0*/  @!P0 FSEL R8, R8, -INF , !P1 ;  /* 0xff80000008088808 */ /* 0x000fea0004800000 */
[----:B------:R-:W2:Y:S01]  /*3e00*/  MUFU.EX2 R130, R7 ;  /* 0x0000000700827308 */ /* 0x000ea20000000800 */
[--C-:B------:R-:W-:Y:S09]  /*3e10*/  FFMA.FTZ R8, R8, c[0x0][0x23c], -R89.reuse ;  /* 0x00008f0008087a23 */ /* 0x100ff20000010859 */
[----:B------:R-:W-:Y:S01]  /*3e20*/  MUFU.EX2 R125, R8 ;  /* 0x00000008007d7308 */ /* 0x000fe20000000800 */
[----:B-1----:R-:W-:Y:S04]  /*3e30*/  @!P0 IADD3 R6, R88, 0x9, RZ ;  /* 0x0000000958068810 */ /* 0x002fe80007ffe0ff */
[-C--:B------:R-:W-:Y:S04]  /*3e40*/  @!P0 ISETP.GE.AND P1, PT, R6, R91.reuse, PT ;  /* 0x0000005b0600820c */ /* 0x080fe80003f26270 */
[----:B------:R-:W-:Y:S02]  /*3e50*/  @!P0 FSEL R9, R9, -INF , !P1 ;  /* 0xff80000009098808 */ /* 0x000fe40004800000 */
[-C--:B------:R-:W-:Y:S02]  /*3e60*/  @!P0 ISETP.GE.AND P1, PT, R5, R90.reuse, PT ;  /* 0x0000005a0500820c */ /* 0x080fe40003f26270 */
[----:B------:R-:W-:Y:S01]  /*3e70*/  @!P0 IADD3 R5, R88, 0x10, RZ ;  /* 0x0000001058058810 */ /* 0x000fe20007ffe0ff */
[--C-:B------:R-:W-:Y:S01]  /*3e80*/  FFMA.FTZ R9, R9, c[0x0][0x23c], -R89.reuse ;  /* 0x00008f0009097a23 */ /* 0x100fe20000010859 */
[----:B------:R-:W-:Y:S02]  /*3e90*/  @!P0 FSEL R10, R10, -INF , !P1 ;  /* 0xff8000000a0a8808 */ /* 0x000fe40004800000 */
[-C--:B------:R-:W-:Y:S01]  /*3ea0*/  @!P0 ISETP.GE.AND P1, PT, R6, R90.reuse, PT ;  /* 0x0000005a0600820c */ /* 0x080fe20003f26270 */
[----:B------:R-:W-:Y:S01]  /*3eb0*/  MUFU.EX2 R122, R9 ;  /* 0x00000009007a7308 */ /* 0x000fe20000000800 */
[----:B------:R-:W-:Y:S01]  /*3ec0*/  @!P0 IADD3 R6, R88, 0x11, RZ ;  /* 0x0000001158068810 */ /* 0x000fe20007ffe0ff */
[--C-:B------:R-:W-:Y:S01]  /*3ed0*/  FFMA.FTZ R10, R10, c[0x0][0x23c], -R4.reuse ;  /* 0x00008f000a0a7a23 */ /* 0x100fe20000010804 */
[----:B------:R-:W-:Y:S02]  /*3ee0*/  @!P0 FSEL R11, R11, -INF , !P1 ;  /* 0xff8000000b0b8808 */ /* 0x000fe40004800000 */
[-C--:B------:R-:W-:Y:S03]  /*3ef0*/  @!P0 ISETP.GE.AND P1, PT, R5, R91.reuse, PT ;  /* 0x0000005b0500820c */ /* 0x080fe60003f26270 */
[--C-:B------:R-:W-:Y:S01]  /*3f00*/  FFMA.FTZ R11, R11, c[0x0][0x23c], -R4.reuse ;  /* 0x00008f000b0b7a23 */ /* 0x100fe20000010804 */
[----:B------:R-:W-:Y:S01]  /*3f10*/  @!P0 FSEL R12, R12, -INF , !P1 ;  /* 0xff8000000c0c8808 */ /* 0x000fe20004800000 */
[----:B------:R-:W-:Y:S01]  /*3f20*/  MUFU.EX2 R129, R10 ;  /* 0x0000000a00817308 */ /* 0x000fe20000000800 */
[-C--:B------:R-:W-:Y:S03]  /*3f30*/  @!P0 ISETP.GE.AND P1, PT, R6, R91.reuse, PT ;  /* 0x0000005b0600820c */ /* 0x080fe60003f26270 */
[--C-:B------:R-:W-:Y:S01]  /*3f40*/  FFMA.FTZ R12, R12, c[0x0][0x23c], -R89.reuse ;  /* 0x00008f000c0c7a23 */ /* 0x100fe20000010859 */
[----:B------:R-:W-:Y:S02]  /*3f50*/  @!P0 FSEL R13, R13, -INF , !P1 ;  /* 0xff8000000d0d8808 */ /* 0x000fe40004800000 */
[-C--:B------:R-:W-:Y:S02]  /*3f60*/  @!P0 ISETP.GE.AND P1, PT, R5, R90.reuse, PT ;  /* 0x0000005a0500820c */ /* 0x080fe40003f26270 */
[----:B------:R-:W-:Y:S01]  /*3f70*/  @!P0 IADD3 R5, R88, 0x18, RZ ;  /* 0x0000001858058810 */ /* 0x000fe20007ffe0ff */
[----:B------:R-:W1:Y:S01]  /*3f80*/  MUFU.EX2 R127, R11 ;  /* 0x0000000b007f7308 */ /* 0x000e620000000800 */
[----:B------:R-:W-:Y:S01]  /*3f90*/  @!P0 FSEL R14, R14, -INF , !P1 ;  /* 0xff8000000e0e8808 */ /* 0x000fe20004800000 */
[--C-:B------:R-:W-:Y:S01]  /*3fa0*/  FFMA.FTZ R13, R13, c[0x0][0x23c], -R89.reuse ;  /* 0x00008f000d0d7a23 */ /* 0x100fe20000010859 */
[----:B------:R-:W-:Y:S02]  /*3fb0*/  @!P0 ISETP.GE.AND P1, PT, R6, R90, PT ;  /* 0x0000005a0600820c */ /* 0x000fe40003f26270 */
[----:B------:R-:W-:Y:S01]  /*3fc0*/  @!P0 IADD3 R88, R88, 0x19, RZ ;  /* 0x0000001958588810 */ /* 0x000fe20007ffe0ff */
[--C-:B------:R-:W-:Y:S01]  /*3fd0*/  FFMA.FTZ R14, R14, c[0x0][0x23c], -R4.reuse ;  /* 0x00008f000e0e7a23 */ /* 0x100fe20000010804 */
[----:B------:R-:W-:Y:S02]  /*3fe0*/  @!P0 FSEL R15, R15, -INF , !P1 ;  /* 0xff8000000f0f8808 */ /* 0x000fe40004800000 */
[-C--:B------:R-:W-:Y:S01]  /*3ff0*/  @!P0 ISETP.GE.AND P1, PT, R5, R91.reuse, PT ;  /* 0x0000005b0500820c */ /* 0x080fe20003f26270 */
[----:B------:R-:W-:Y:S01]  /*4000*/  MUFU.EX2 R121, R12 ;  /* 0x0000000c00797308 */ /* 0x000fe20000000800 */
[----:B---3--:R-:W-:Y:S01]  /*4010*/  F2FP.BF16.PACK_AB R6, R126, R128 ;  /* 0x000000807e06723e */ /* 0x008fe200000010ff */
[--C-:B------:R-:W-:Y:S01]  /*4020*/  FFMA.FTZ R15, R15, c[0x0][0x23c], -R4.reuse ;  /* 0x00008f000f0f7a23 */ /* 0x100fe20000010804 */
[----:B------:R-:W-:Y:S02]  /*4030*/  @!P0 FSEL R16, R16, -INF , !P1 ;  /* 0xff80000010108808 */ /* 0x000fe40004800000 */
[----:B------:R-:W-:Y:S01]  /*4040*/  @!P0 ISETP.GE.AND P1, PT, R88, R91, PT ;  /* 0x0000005b5800820c */ /* 0x000fe20003f26270 */
[----:B------:R3:W-:Y:S02]  /*4050*/  STS [R231+0x22000], R6 ;  /* 0x02200006e7007388 */ /* 0x0007e40000000800 */
[--C-:B------:R-:W-:Y:S01]  /*4060*/  FFMA.FTZ R16, R16, c[0x0][0x23c], -R89.reuse ;  /* 0x00008f0010107a23 */ /* 0x100fe20000010859 */
[----:B------:R-:W-:Y:S01]  /*4070*/  @!P0 FSEL R17, R17, -INF , !P1 ;  /* 0xff80000011118808 */ /* 0x000fe20004800000 */
[----:B------:R-:W4:Y:S01]  /*4080*/  MUFU.EX2 R118, R13 ;  /* 0x0000000d00767308 */ /* 0x000f220000000800 */
[-C--:B------:R-:W-:Y:S02]  /*4090*/  @!P0 ISETP.GE.AND P1, PT, R5, R90.reuse, PT ;  /* 0x0000005a0500820c */ /* 0x080fe40003f26270 */
[----:B--2---:R-:W-:Y:S01]  /*40a0*/  F2FP.BF16.PACK_AB R5, R130, R131 ;  /* 0x000000838205723e */ /* 0x004fe200000010ff */
[----:B------:R-:W-:Y:S01]  /*40b0*/  FFMA.FTZ R89, R17, c[0x0][0x23c], -R89 ;  /* 0x00008f0011597a23 */ /* 0x000fe20000010859 */
[----:B------:R-:W-:Y:S02]  /*40c0*/  @!P0 FSEL R18, R18, -INF , !P1 ;  /* 0xff80000012128808 */ /* 0x000fe40004800000 */
[----:B------:R-:W-:Y:S01]  /*40d0*/  @!P0 ISETP.GE.AND P1, PT, R88, R90, PT ;  /* 0x0000005a5800820c */ /* 0x000fe20003f26270 */
[----:B------:R2:W-:Y:S01]  /*40e0*/  STS [R231+0x22400], R5 ;  /* 0x02240005e7007388 */ /* 0x0005e20000000800 */
[----:B-1----:R-:W-:Y:S01]  /*40f0*/  F2FP.BF16.PACK_AB R8, R127, R129 ;  /* 0x000000817f08723e */ /* 0x002fe200000010ff */
[--C-:B------:R-:W-:Y:S01]  /*4100*/  FFMA.FTZ R18, R18, c[0x0][0x23c], -R4.reuse ;  /* 0x00008f0012127a23 */ /* 0x100fe20000010804 */
[----:B------:R-:W-:Y:S01]  /*4110*/  @!P0 FSEL R19, R19, -INF , !P1 ;  /* 0xff80000013138808 */ /* 0x000fe20004800000 */
[----:B------:R-:W-:Y:S02]  /*4120*/  MUFU.EX2 R124, R14 ;  /* 0x0000000e007c7308 */ /* 0x000fe40000000800 */
[----:B------:R-:W-:Y:S02]  /*4130*/  STS [R238+0x22400], R8 ;  /* 0x02240008ee007388 */ /* 0x000fe40000000800 */
[----:B------:R-:W-:Y:S06]  /*4140*/  FFMA.FTZ R4, R19, c[0x0][0x23c], -R4 ;  /* 0x00008f0013047a23 */ /* 0x000fec0000010804 */
[----:B------:R1:W-:Y:S01]  /*4150*/  MUFU.EX2 R119, R4 ;  /* 0x0000000400777308 */ /* 0x0003e20000000800 */
[----:B----4-:R-:W-:Y:S09]  /*4160*/  F2FP.BF16.PACK_AB R7, R118, R121 ;  /* 0x000000797607723e */ /* 0x010ff200000010ff */
[----:B------:R-:W3:Y:S10]  /*4170*/  MUFU.EX2 R123, R15 ;  /* 0x0000000f007b7308 */ /* 0x000ef40000000800 */
[----:B------:R-:W-:Y:S01]  /*4180*/  MUFU.EX2 R117, R16 ;  /* 0x0000001000757308 */ /* 0x000fe20000000800 */
[----:B-1----:R-:W-:Y:S05]  /*4190*/  F2FP.BF16.PACK_AB R4, R122, R125 ;  /* 0x0000007d7a04723e */ /* 0x002fea00000010ff */
[----:B------:R1:W-:Y:S04]  /*41a0*/  STS [R238+0x22000], R4 ;  /* 0x02200004ee007388 */ /* 0x0003e80000000800 */
[----:B------:R-:W2:Y:S01]  /*41b0*/  MUFU.EX2 R116, R89 ;  /* 0x0000005900747308 */ /* 0x000ea20000000800 */
[----:B---3--:R-:W-:Y:S01]  /*41c0*/  F2FP.BF16.PACK_AB R6, R123, R124 ;  /* 0x0000007c7b06723e */ /* 0x008fe200000010ff */
[----:B------:R-:W-:Y:S08]  /*41d0*/  STS [R236+0x22000], R7 ;  /* 0x02200007ec007388 */ /* 0x000ff00000000800 */
[----:B------:R-:W1:Y:S01]  /*41e0*/  MUFU.EX2 R120, R18 ;  /* 0x0000001200787308 */ /* 0x000e620000000800 */
[----:B------:R-:W-:Y:S01]  /*41f0*/  STS [R236+0x22400], R6 ;  /* 0x02240006ec007388 */ /* 0x000fe20000000800 */
[----:B--2---:R-:W-:Y:S05]  /*4200*/  F2FP.BF16.PACK_AB R5, R116, R117 ;  /* 0x000000757405723e */ /* 0x004fea00000010ff */
[----:B------:R-:W-:Y:S01]  /*4210*/  STS [R237+0x22000], R5 ;  /* 0x02200005ed007388 */ /* 0x000fe20000000800 */
[----:B-1----:R-:W-:Y:S05]  /*4220*/  F2FP.BF16.PACK_AB R4, R119, R120 ;  /* 0x000000787704723e */ /* 0x002fea00000010ff */
[----:B------:R-:W-:Y:S05]  /*4230*/  STS [R237+0x22400], R4 ;  /* 0x02240004ed007388 */ /* 0x000fea0000000800 */
[----:B------:R-:W-:Y:S05]  /*4240*/  LDSM.16.M88.4 R16, [R218+0x8000] ;  /* 0x00800000da10783b */ /* 0x000fea0000000200 */
[----:B------:R-:W1:Y:S05]  /*4250*/  LDSM.16.M88.4 R8, [R2+0x18000] ;  /* 0x018000000208783b */ /* 0x000e6a0000000200 */
[----:B------:R-:W2:Y:S05]  /*4260*/  LDSM.16.M88.4 R84, [R2+0x18800] ;  /* 0x018800000254783b */ /* 0x000eaa0000000200 */
[----:B------:R-:W-:Y:S05]  /*4270*/  LDSM.16.M88.4 R88, [R219+0x8000] ;  /* 0x00800000db58783b */ /* 0x000fea0000000200 */
[----:B------:R-:W3:Y:S05]  /*4280*/  LDSM.16.M88.4 R92, [R3+0x18000] ;  /* 0x01800000035c783b */ /* 0x000eea0000000200 */
[----:B------:R-:W4:Y:S05]  /*4290*/  LDSM.16.M88.4 R96, [R3+0x18800] ;  /* 0x018800000360783b */ /* 0x000f2a0000000200 */
[----:B------:R-:W-:Y:S05]  /*42a0*/  LDSM.16.M88.4 R100, [R223+0x8000] ;  /* 0x00800000df64783b */ /* 0x000fea0000000200 */
[----:B------:R-:W3:Y:S05]  /*42b0*/  LDSM.16.M88.4 R104, [R217+0x18000] ;  /* 0x01800000d968783b */ /* 0x000eea0000000200 */
[----:B------:R-:W4:Y:S01]  /*42c0*/  LDSM.16.M88.4 R108, [R217+0x18800] ;  /* 0x01880000d96c783b */ /* 0x000f220000000200 */
[C---:B-1----:R-:W-:Y:S04]  /*42d0*/  HMMA.16816.F32.BF16 R4, R16.reuse, R8, RZ ;  /* 0x000000081004723c */ /* 0x042fe800000418ff */
[----:B------:R-:W-:Y:S04]  /*42e0*/  LDSM.16.M88.4 R112, [R216+0x18800] ;  /* 0x01880000d870783b */ /* 0x000fe80000000200 */
[C---:B------:R-:W-:Y:S08]  /*42f0*/  HMMA.16816.F32.BF16 R8, R16.reuse, R10, RZ ;  /* 0x0000000a1008723c */ /* 0x040ff000000418ff */
[C---:B--2---:R-:W-:Y:S08]  /*4300*/  HMMA.16816.F32.BF16 R12, R16.reuse, R84, RZ ;  /* 0x00000054100c723c */ /* 0x044ff000000418ff */
[----:B------:R-:W-:Y:S01]  /*4310*/  HMMA.16816.F32.BF16 R16, R16, R86, RZ ;  /* 0x000000561010723c */ /* 0x000fe200000418ff */
[----:B------:R-:W-:Y:S07]  /*4320*/  LDSM.16.M88.4 R84, [R222+0x8000] ;  /* 0x00800000de54783b */ /* 0x000fee0000000200 */
        /* <DEDUP_REMOVED lines=9> */
[----:B------:R-:W-:Y:S07]  /*43c0*/  LDSM.16.M88.4 R104, [R3+0x1a000] ;  /* 0x01a000000368783b */ /* 0x000fee0000000200 */
[C---:B------:R-:W-:Y:S08]  /*43d0*/  HMMA.16816.F32.BF16 R12, R100.reuse, R108, R12 ;  /* 0x0000006c640c723c */ /* 0x040ff0000004180c */
[----:B------:R-:W-:Y:S01]  /*43e0*/  HMMA.16816.F32.BF16 R16, R100, R110, R16 ;  /* 0x0000006e6410723c */ /* 0x000fe20000041810 */
[----:B------:R-:W3:Y:S05]  /*43f0*/  LDSM.16.M88.4 R100, [R2+0x1a800] ;  /* 0x01a800000264783b */ /* 0x000eea0000000200 */
[----:B------:R-:W-:Y:S02]  /*4400*/  LDSM.16.M88.4 R108, [R217+0x1a000] ;  /* 0x01a00000d96c783b */ /* 0x000fe40000000200 */
[C---:B-1----:R-:W-:Y:S08]  /*4410*/  HMMA.16816.F32.BF16 R4, R84.reuse, R92, R4 ;  /* 0x0000005c5404723c */ /* 0x042ff00000041804 */
[C---:B------:R-:W-:Y:S01]  /*4420*/  HMMA.16816.F32.BF16 R8, R84.reuse, R94, R8 ;  /* 0x0000005e5408723c */ /* 0x040fe20000041808 */
[----:B------:R-:W1:Y:S07]  /*4430*/  LDSM.16.M88.4 R92, [R219+0xa000] ;  /* 0x00a00000db5c783b */ /* 0x000e6e0000000200 */
[C---:B------:R-:W-:Y:S07]  /*4440*/  HMMA.16816.F32.BF16 R12, R84.reuse, R112, R12 ;  /* 0x00000070540c723c */ /* 0x040fee000004180c */
[----:B------:R-:W-:Y:S01]  /*4450*/  IADD3 R112, P0, R242, UR10, RZ ;  /* 0x0000000af2707c10 */ /* 0x000fe2000ff1e0ff */
[----:B------:R-:W-:Y:S01]  /*4460*/  HMMA.16816.F32.BF16 R16, R84, R114, R16 ;  /* 0x000000725410723c */ /* 0x000fe20000041810 */
[----:B------:R-:W2:Y:S03]  /*4470*/  LDSM.16.M88.4 R84, [R3+0x1a800] ;  /* 0x01a800000354783b */ /* 0x000ea60000000200 */
[----:B------:R-:W-:Y:S02]  /*4480*/  IADD3.X R113, R241, UR9, RZ, P0, !PT ;  /* 0x00000009f1717c10 */ /* 0x000fe400087fe4ff */
[C---:B------:R-:W-:Y:S02]  /*4490*/  LEA R228, P0, R252.reuse, R228, 0x2 ;  /* 0x000000e4fce47211 */ /* 0x040fe400078010ff */
[C---:B--2---:R-:W-:Y:S01]  /*44a0*/  HMMA.16816.F32.BF16 R4, R88.reuse, R96, R4 ;  /* 0x000000605804723c */ /* 0x044fe20000041804 */
[----:B------:R2:W4:Y:S04]  /*44b0*/  LDG.E R114, [R112.64] ;  /* 0x0000000470727981 */ /* 0x000528000c1e1900 */
[----:B------:R-:W-:Y:S03]  /*44c0*/  LEA.HI.X.SX32 R229, R252, R229, 0x2, P0 ;  /* 0x000000e5fce57211 */ /* 0x000fe600000f16ff */
[C---:B------:R-:W-:Y:S01]  /*44d0*/  HMMA.16816.F32.BF16 R8, R88.reuse, R98, R8 ;  /* 0x000000625808723c */ /* 0x040fe20000041808 */
[----:B------:R-:W2:Y:S07]  /*44e0*/  LDSM.16.M88.4 R96, [R223+0xa000] ;  /* 0x00a00000df60783b */ /* 0x000eae0000000200 */
[C---:B---3--:R-:W-:Y:S08]  /*44f0*/  HMMA.16816.F32.BF16 R12, R88.reuse, R100, R12 ;  /* 0x00000064580c723c */ /* 0x048ff0000004180c */
[----:B------:R-:W-:Y:S01]  /*4500*/  HMMA.16816.F32.BF16 R16, R88, R102, R16 ;  /* 0x000000665810723c */ /* 0x000fe20000041810 */
[----:B------:R-:W3:Y:S05]  /*4510*/  LDSM.16.M88.4 R88, [R217+0x1a800] ;  /* 0x01a80000d958783b */ /* 0x000eea0000000200 */
[----:B--2---:R-:W2:Y:S02]  /*4520*/  LDG.E R112, [R112.64+0x20] ;  /* 0x0000200470707981 */ /* 0x004ea4000c1e1900 */
[C---:B-1----:R-:W-:Y:S03]  /*4530*/  HMMA.16816.F32.BF16 R4, R92.reuse, R104, R4 ;  /* 0x000000685c04723c */ /* 0x042fe60000041804 */
[----:B------:R-:W-:Y:S05]  /*4540*/  LDSM.16.M88.4 R100, [R222+0xa000] ;  /* 0x00a00000de64783b */ /* 0x000fea0000000200 */
[C---:B------:R-:W-:Y:S01]  /*4550*/  HMMA.16816.F32.BF16 R8, R92.reuse, R106, R8 ;  /* 0x0000006a5c08723c */ /* 0x040fe20000041808 */
[----:B------:R-:W1:Y:S07]  /*4560*/  LDSM.16.M88.4 R104, [R216+0x1a000] ;  /* 0x01a00000d868783b */ /* 0x000e6e0000000200 */
[C---:B------:R-:W-:Y:S08]  /*4570*/  HMMA.16816.F32.BF16 R12, R92.reuse, R84, R12 ;  /* 0x000000545c0c723c */ /* 0x040ff0000004180c */
        /* <DEDUP_REMOVED lines=10> */
[C---:B-1----:R-:W-:Y:S08]  /*4620*/  HMMA.16816.F32.BF16 R4, R100.reuse, R104, R4 ;  /* 0x000000686404723c */ /* 0x042ff00000041804 */
        /* <DEDUP_REMOVED lines=32> */
[----:B------:R-:W4:Y:S05]  /*4830*/  LDSM.16.M88.4 R84, [R3+0x1e800] ;  /* 0x01e800000354783b */ /* 0x000f2a0000000200 */
[----:B------:R-:W-:Y:S02]  /*4840*/  LDSM.16.M88.4 R92, [R223+0xe000] ;  /* 0x00e00000df5c783b */ /* 0x000fe40000000200 */
[C---:B------:R-:W-:Y:S08]  /*4850*/  HMMA.16816.F32.BF16 R4, R96.reuse, R108, R4 ;  /* 0x0000006c6004723c */ /* 0x040ff00000041804 */
[C---:B------:R-:W-:Y:S01]  /*4860*/  HMMA.16816.F32.BF16 R8, R96.reuse, R110, R8 ;  /* 0x0000006e6008723c */ /* 0x040fe20000041808 */
[----:B------:R-:W4:Y:S07]  /*4870*/  LDSM.16.M88.4 R108, [R217+0x1e000] ;  /* 0x01e00000d96c783b */ /* 0x000f2e0000000200 */
[C---:B---3--:R-:W-:Y:S08]  /*4880*/  HMMA.16816.F32.BF16 R12, R96.reuse, R88, R12 ;  /* 0x00000058600c723c */ /* 0x048ff0000004180c */
[----:B------:R-:W-:Y:S01]  /*4890*/  HMMA.16816.F32.BF16 R16, R96, R90, R16 ;  /* 0x0000005a6010723c */ /* 0x000fe20000041810 */
[----:B------:R-:W3:Y:S05]  /*48a0*/  LDSM.16.M88.4 R88, [R217+0x1e800] ;  /* 0x01e80000d958783b */ /* 0x000eea0000000200 */
[----:B------:R-:W-:Y:S02]  /*48b0*/  LDSM.16.M88.4 R96, [R222+0xe000] ;  /* 0x00e00000de60783b */ /* 0x000fe40000000200 */
[C---:B-1----:R-:W-:Y:S08]  /*48c0*/  HMMA.16816.F32.BF16 R4, R100.reuse, R104, R4 ;  /* 0x000000686404723c */ /* 0x042ff00000041804 */
[C---:B------:R-:W-:Y:S01]  /*48d0*/  HMMA.16816.F32.BF16 R8, R100.reuse, R106, R8 ;  /* 0x0000006a6408723c */ /* 0x040fe20000041808 */
[----:B------:R-:W1:Y:S07]  /*48e0*/  LDSM.16.M88.4 R104, [R216+0x1e000] ;  /* 0x01e00000d868783b */ /* 0x000e6e0000000200 */
[C---:B----4-:R-:W-:Y:S08]  /*48f0*/  HMMA.16816.F32.BF16 R12, R100.reuse, R84, R12 ;  /* 0x00000054640c723c */ /* 0x050ff0000004180c */
[----:B------:R-:W-:Y:S01]  /*4900*/  HMMA.16816.F32.BF16 R16, R100, R86, R16 ;  /* 0x000000566410723c */ /* 0x000fe20000041810 */
[----:B------:R-:W4:Y:S07]  /*4910*/  LDSM.16.M88.4 R84, [R216+0x1e800] ;  /* 0x01e80000d854783b */ /* 0x000f2e0000000200 */
[C---:B------:R-:W-:Y:S08]  /*4920*/  HMMA.16816.F32.BF16 R4, R92.reuse, R108, R4 ;  /* 0x0000006c5c04723c */ /* 0x040ff00000041804 */
[C---:B------:R-:W-:Y:S08]  /*4930*/  HMMA.16816.F32.BF16 R8, R92.reuse, R110, R8 ;  /* 0x0000006e5c08723c */ /* 0x040ff00000041808 */
[C---:B---3--:R-:W-:Y:S08]  /*4940*/  HMMA.16816.F32.BF16 R12, R92.reuse, R88, R12 ;  /* 0x000000585c0c723c */ /* 0x048ff0000004180c */
[----:B------:R-:W-:Y:S08]  /*4950*/  HMMA.16816.F32.BF16 R16, R92, R90, R16 ;  /* 0x0000005a5c10723c */ /* 0x000ff00000041810 */
[C---:B-1----:R-:W-:Y:S08]  /*4960*/  HMMA.16816.F32.BF16 R4, R96.reuse, R104, R4 ;  /* 0x000000686004723c */ /* 0x042ff00000041804 */
[C---:B------:R-:W-:Y:S08]  /*4970*/  HMMA.16816.F32.BF16 R8, R96.reuse, R106, R8 ;  /* 0x0000006a6008723c */ /* 0x040ff00000041808 */
[C---:B----4-:R-:W-:Y:S08]  /*4980*/  HMMA.16816.F32.BF16 R12, R96.reuse, R84, R12 ;  /* 0x00000054600c723c */ /* 0x050ff0000004180c */
[----:B------:R-:W-:Y:S04]  /*4990*/  HMMA.16816.F32.BF16 R16, R96, R86, R16 ;  /* 0x000000566010723c */ /* 0x000fe80000041810 */
[C---:B------:R-:W-:Y:S02]  /*49a0*/  FADD.FTZ R84, -R114.reuse, R4 ;  /* 0x0000000472547221 */ /* 0x040fe40000010100 */
[----:B------:R-:W-:Y:S02]  /*49b0*/  FADD.FTZ R4, -R114, R5 ;  /* 0x0000000572047221 */ /* 0x000fe40000010100 */
[----:B------:R-:W-:Y:S04]  /*49c0*/  FMUL.FTZ R5, R128, R84 ;  /* 0x0000005480057220 */ /* 0x000fe80000410000 */
[----:B------:R-:W-:Y:S02]  /*49d0*/  FMUL.FTZ R4, R126, R4 ;  /* 0x000000047e047220 */ /* 0x000fe40000410000 */
[----:B--2---:R-:W-:Y:S02]  /*49e0*/  FADD.FTZ R6, -R112, R6 ;  /* 0x0000000670067221 */ /* 0x004fe40000010100 */
[----:B------:R-:W-:Y:S01]  /*49f0*/  FADD.FTZ R8, -R114, R8 ;  /* 0x0000000872087221 */ /* 0x000fe20000010100 */
[----:B------:R-:W-:Y:S01]  /*4a00*/  F2FP.BF16.PACK_AB R4, R4, R5 ;  /* 0x000000050404723e */ /* 0x000fe200000010ff */
[----:B------:R-:W-:Y:S02]  /*4a10*/  FADD.FTZ R5, -R114, R12 ;  /* 0x0000000c72057221 */ /* 0x000fe40000010100 */
[----:B------:R-:W-:Y:S02]  /*4a20*/  FADD.FTZ R12, -R112, R7 ;  /* 0x00000007700c7221 */ /* 0x000fe40000010100 */
[----:B------:R1:W-:Y:S01]  /*4a30*/  STS [R231+0x20000], R4 ;  /* 0x02000004e7007388 */ /* 0x0003e20000000800 */
[----:B------:R-:W-:Y:S02]  /*4a40*/  FMUL.FTZ R84, R125, R8 ;  /* 0x000000087d547220 */ /* 0x000fe40000410000 */
[C---:B------:R-:W-:Y:S02]  /*4a50*/  FADD.FTZ R17, -R114.reuse, R17 ;  /* 0x0000001172117221 */ /* 0x040fe40000010100 */
[----:B------:R-:W-:Y:S02]  /*4a60*/  FADD.FTZ R16, -R114, R16 ;  /* 0x0000001072107221 */ /* 0x000fe40000010100 */
[----:B------:R-:W-:Y:S02]  /*4a70*/  FMUL.FTZ R7, R116, R17 ;  /* 0x0000001174077220 */ /* 0x000fe40000410000 */
[----:B------:R-:W-:Y:S02]  /*4a80*/  FMUL.FTZ R12, R130, R12 ;  /* 0x0000000c820c7220 */ /* 0x000fe40000410000 */
[----:B------:R-:W-:Y:S02]  /*4a90*/  FADD.FTZ R8, -R114, R13 ;  /* 0x0000000d72087221 */ /* 0x000fe40000010100 */
[----:B------:R-:W-:Y:S02]  /*4aa0*/  FMUL.FTZ R5, R121, R5 ;  /* 0x0000000579057220 */ /* 0x000fe40000410000 */
[----:B------:R-:W-:Y:S02]  /*4ab0*/  FMUL.FTZ R8, R118, R8 ;  /* 0x0000000876087220 */ /* 0x000fe40000410000 */
[----:B------:R-:W-:Y:S02]  /*4ac0*/  FADD.FTZ R10, -R112, R10 ;  /* 0x0000000a700a7221 */ /* 0x000fe40000010100 */
[----:B------:R-:W-:Y:S01]  /*4ad0*/  FADD.FTZ R9, -R114, R9 ;  /* 0x0000000972097221 */ /* 0x000fe20000010100 */
[----:B------:R-:W-:Y:S01]  /*4ae0*/  F2FP.BF16.PACK_AB R8, R8, R5 ;  /* 0x000000050808723e */ /* 0x000fe200000010ff */
[----:B------:R-:W-:Y:S02]  /*4af0*/  FMUL.FTZ R13, R129, R10 ;  /* 0x0000000a810d7220 */ /* 0x000fe40000410000 */
[----:B------:R-:W-:Y:S02]  /*4b00*/  FMUL.FTZ R9, R122, R9 ;  /* 0x000000097a097220 */ /* 0x000fe40000410000 */
[----:B-1----:R-:W-:Y:S02]  /*4b10*/  FMUL.FTZ R4, R117, R16 ;  /* 0x0000001075047220 */ /* 0x002fe40000410000 */
[----:B------:R-:W-:Y:S01]  /*4b20*/  FMUL.FTZ R16, R131, R6 ;  /* 0x0000000683107220 */ /* 0x000fe20000410000 */
[----:B------:R-:W-:Y:S01]  /*4b30*/  F2FP.BF16.PACK_AB R9, R9, R84 ;  /* 0x000000540909723e */ /* 0x000fe200000010ff */
[C---:B------:R-:W-:Y:S01]  /*4b40*/  FADD.FTZ R6, -R112.reuse, R11 ;  /* 0x0000000b70067221 */ /* 0x040fe20000010100 */
[----:B------:R-:W-:Y:S01]  /*4b50*/  F2FP.BF16.PACK_AB R7, R7, R4 ;  /* 0x000000040707723e */ /* 0x000fe200000010ff */
[----:B------:R-:W-:Y:S01]  /*4b60*/  FADD.FTZ R10, -R112, R14 ;  /* 0x0000000e700a7221 */ /* 0x000fe20000010100 */
[----:B------:R-:W-:Y:S01]  /*4b70*/  F2FP.BF16.PACK_AB R4, R12, R16 ;  /* 0x000000100c04723e */ /* 0x000fe200000010ff */
[----:B------:R-:W-:Y:S02]  /*4b80*/  FMUL.FTZ R6, R127, R6 ;  /* 0x000000067f067220 */ /* 0x000fe40000410000 */
[----:B------:R-:W-:Y:S02]  /*4b90*/  FADD.FTZ R5, -R112, R15 ;  /* 0x0000000f70057221 */ /* 0x000fe40000010100 */
[----:B------:R1:W-:Y:S01]  /*4ba0*/  STS [R231+0x20400], R4 ;  /* 0x02040004e7007388 */ /* 0x0003e20000000800 */
[----:B------:R-:W-:Y:S01]  /*4bb0*/  FMUL.FTZ R10, R124, R10 ;  /* 0x0000000a7c0a7220 */ /* 0x000fe20000410000 */
[----:B------:R-:W-:Y:S01]  /*4bc0*/  F2FP.BF16.PACK_AB R6, R6, R13 ;  /* 0x0000000d0606723e */ /* 0x000fe200000010ff */
[----:B------:R-:W-:Y:S02]  /*4bd0*/  FMUL.FTZ R5, R123, R5 ;  /* 0x000000057b057220 */ /* 0x000fe40000410000 */
[C---:B------:R-:W-:Y:S01]  /*4be0*/  FADD.FTZ R12, -R112.reuse, R18 ;  /* 0x00000012700c7221 */ /* 0x040fe20000010100 */
[----:B------:R-:W-:Y:S01]  /*4bf0*/  STS [R238+0x20000], R9 ;  /* 0x02000009ee007388 */ /* 0x000fe20000000800 */
[----:B------:R-:W-:Y:S01]  /*4c00*/  FADD.FTZ R11, -R112, R19 ;  /* 0x00000013700b7221 */ /* 0x000fe20000010100 */
[----:B------:R-:W-:Y:S01]  /*4c10*/  F2FP.BF16.PACK_AB R5, R5, R10 ;  /* 0x0000000a0505723e */ /* 0x000fe200000010ff */
[----:B------:R-:W-:Y:S02]  /*4c20*/  FMUL.FTZ R12, R120, R12 ;  /* 0x0000000c780c7220 */ /* 0x000fe40000410000 */
[----:B------:R-:W-:Y:S01]  /*4c30*/  STS [R238+0x20400], R6 ;  /* 0x02040006ee007388 */ /* 0x000fe20000000800 */
[----:B------:R-:W-:Y:S04]  /*4c40*/  FMUL.FTZ R11, R119, R11 ;  /* 0x0000000b770b7220 */ /* 0x000fe80000410000 */
[----:B------:R-:W-:Y:S05]  /*4c50*/  STS [R236+0x20000], R8 ;  /* 0x02000008ec007388 */ /* 0x000fea0000000800 */
[----:B------:R-:W-:Y:S01]  /*4c60*/  STS [R236+0x20400], R5 ;  /* 0x02040005ec007388 */ /* 0x000fe20000000800 */
[----:B-1----:R-:W-:Y:S04]  /*4c70*/  F2FP.BF16.PACK_AB R4, R11, R12 ;  /* 0x0000000c0b04723e */ /* 0x002fe800000010ff */
        /* <DEDUP_REMOVED lines=114> */
.L_x_261:
[----:B------:R-:W-:Y:S01]  /*53a0*/  LDSM.16.M88.4 R128, [R224] ;  /* 0x00000000e080783b */ /* 0x000fe20000000200 */
[----:B------:R-:W-:Y:S02]  /*53b0*/  @UP2 UIADD3 UR13, UP1, UR8, -0x100, URZ ;  /* 0xffffff00080d2890 */ /* 0x000fe4000ff3e03f */
[----:B------:R-:W-:Y:S02]  /*53c0*/  @UP2 UIADD3 UR10, UP0, UR10, -0x100, URZ ;  /* 0xffffff000a0a2890 */ /* 0x000fe4000ff1e03f */
[----:B------:R-:W2:Y:S01]  /*53d0*/  LDSM.16.MT88.4 R16, [R0+0x10000] ;  /* 0x010000000010783b */ /* 0x000ea20000004200 */
[----:B------:R-:W-:Y:S02]  /*53e0*/  @UP2 UIADD3.X UR11, UR7, -0x1, URZ, UP1, !UPT ;  /* 0xffffffff070b2890 */ /* 0x000fe40008ffe43f */
[----:B------:R-:W-:Y:S02]  /*53f0*/  @UP2 UIADD3.X UR9, UR9, -0x1, URZ, UP0, !UPT ;  /* 0xffffffff09092890 */ /* 0x000fe400087fe43f */
[----:B------:R-:W3:Y:S05]  /*5400*/  LDSM.16.M88.4 R124, [R224+0x1000] ;  /* 0x00100000e07c783b */ /* 0x000eea0000000200 */
[----:B------:R-:W4:Y:S05]  /*5410*/  LDSM.16.MT88.4 R96, [R0+0x12000] ;  /* 0x012000000060783b */ /* 0x000f2a0000004200 */
[----:B------:R-:W1:Y:S05]  /*5420*/  LDSM.16.MT88.4 R112, [R0+0x14000] ;  /* 0x014000000070783b */ /* 0x000e6a0000004200 */
[----:B------:R-:W1:Y:S05]  /*5430*/  LDSM.16.MT88.4 R196, [R0+0x16000] ;  /* 0x0160000000c4783b */ /* 0x000e6a0000004200 */
[----:B------:R-:W-:Y:S05]  /*5440*/  LDSM.16.M88.4 R200, [R227] ;  /* 0x00000000e3c8783b */ /* 0x000fea0000000200 */
[----:B------:R-:W1:Y:S05]  /*5450*/  LDSM.16.MT88.4 R204, [R0+0x10800] ;  /* 0x0108000000cc783b */ /* 0x000e6a0000004200 */
[----:B------:R-:W1:Y:S02]  /*5460*/  LDSM.16.M88.4 R208, [R227+0x1000] ;  /* 0x00100000e3d0783b */ /* 0x000e640000000200 */
[-C--:B-12---:R-:W-:Y:S03]  /*5470*/  HMMA.16816.F32.BF16 R4, R128, R16.reuse, RZ ;  /* 0x000000108004723c */ /* 0x086fe600000418ff */
[----:B------:R-:W1:Y:S05]  /*5480*/  LDSM.16.MT88.4 R212, [R0+0x12800] ;  /* 0x0128000000d4783b */ /* 0x000e6a0000004200 */
        /* <DEDUP_REMOVED lines=14> */
[----:B------:R-:W-:Y:S01]  /*5570*/  HMMA.16816.F32.BF16 R128, R128, R198, RZ ;  /* 0x000000c68080723c */ /* 0x000fe200000418ff */
[----:B------:R-:W2:Y:S07]  /*5580*/  LDSM.16.MT88.4 R196, [R0+0x14800] ;  /* 0x0148000000c4783b */ /* 0x000eae0000004200 */
[-C--:B------:R-:W-:Y:S08]  /*5590*/  HMMA.16816.F32.BF16 R4, R200, R204.reuse, R4 ;  /* 0x000000ccc804723c */ /* 0x080ff00000041804 */
[C---:B------:R-:W-:Y:S08]  /*55a0*/  HMMA.16816.F32.BF16 R8, R208.reuse, R204, R8 ;  /* 0x000000ccd008723c */ /* 0x040ff00000041808 */
[-C--:B------:R-:W-:Y:S08]  /*55b0*/  HMMA.16816.F32.BF16 R12, R208, R206.reuse, R12 ;  /* 0x000000ced00c723c */ /* 0x080ff0000004180c */
[C---:B------:R-:W-:Y:S01]  /*55c0*/  HMMA.16816.F32.BF16 R16, R200.reuse, R206, R16 ;  /* 0x000000cec810723c */ /* 0x040fe20000041810 */
[----:B------:R-:W3:Y:S07]  /*55d0*/  LDSM.16.MT88.4 R204, [R0+0x16800] ;  /* 0x0168000000cc783b */ /* 0x000eee0000004200 */
[-C--:B-1----:R-:W-:Y:S08]  /*55e0*/  HMMA.16816.F32.BF16 R84, R200, R212.reuse, R84 ;  /* 0x000000d4c854723c */ /* 0x082ff00000041854 */
[C---:B------:R-:W-:Y:S08]  /*55f0*/  HMMA.16816.F32.BF16 R88, R208.reuse, R212, R88 ;  /* 0x000000d4d058723c */ /* 0x040ff00000041858 */
[-C--:B------:R-:W-:Y:S08]  /*5600*/  HMMA.16816.F32.BF16 R92, R208, R214.reuse, R92 ;  /* 0x000000d6d05c723c */ /* 0x080ff0000004185c */
[C---:B------:R-:W-:Y:S01]  /*5610*/  HMMA.16816.F32.BF16 R96, R200.reuse, R214, R96 ;  /* 0x000000d6c860723c */ /* 0x040fe20000041860 */
[----:B------:R-:W-:Y:S07]  /*5620*/  LDSM.16.M88.4 R212, [R225+0x1000] ;  /* 0x00100000e1d4783b */ /* 0x000fee0000000200 */
[-C--:B--2---:R-:W-:Y:S08]  /*5630*/  HMMA.16816.F32.BF16 R100, R200, R196.reuse, R100 ;  /* 0x000000c4c864723c */ /* 0x084ff00000041864 */
[C---:B------:R-:W-:Y:S08]  /*5640*/  HMMA.16816.F32.BF16 R104, R208.reuse, R196, R104 ;  /* 0x000000c4d068723c */ /* 0x040ff00000041868 */
[-C--:B------:R-:W-:Y:S08]  /*5650*/  HMMA.16816.F32.BF16 R108, R208, R198.reuse, R108 ;  /* 0x000000c6d06c723c */ /* 0x080ff0000004186c */
[C---:B------:R-:W-:Y:S01]  /*5660*/  HMMA.16816.F32.BF16 R112, R200.reuse, R198, R112 ;  /* 0x000000c6c870723c */ /* 0x040fe20000041870 */
[----:B------:R-:W-:Y:S07]  /*5670*/  LDSM.16.M88.4 R196, [R225] ;  /* 0x00000000e1c4783b */ /* 0x000fee0000000200 */
[-C--:B---3--:R-:W-:Y:S08]  /*5680*/  HMMA.16816.F32.BF16 R116, R200, R204.reuse, R116 ;  /* 0x000000ccc874723c */ /* 0x088ff00000041874 */
[C---:B------:R-:W-:Y:S08]  /*5690*/  HMMA.16816.F32.BF16 R120, R208.reuse, R204, R120 ;  /* 0x000000ccd078723c */ /* 0x040ff00000041878 */
[-C--:B------:R-:W-:Y:S01]  /*56a0*/  HMMA.16816.F32.BF16 R124, R208, R206.reuse, R124 ;  /* 0x000000ced07c723c */ /* 0x080fe2000004187c */
[----:B------:R-:W1:Y:S07]  /*56b0*/  LDSM.16.MT88.4 R208, [R0+0x11000] ;  /* 0x0110000000d0783b */ /* 0x000e6e0000004200 */
        /* <DEDUP_REMOVED lines=13> */
[-C--:B---3--:R-:W-:Y:S08]  /*5790*/  HMMA.16816.F32.BF16 R100, R196, R204.reuse, R100 ;  /* 0x000000ccc464723c */ /* 0x088ff00000041864 */
[C---:B------:R-:W-:Y:S08]  /*57a0*/  HMMA.16816.F32.BF16 R104, R212.reuse, R204, R104 ;  /* 0x000000ccd468723c */ /* 0x040ff00000041868 */
[-C--:B------:R-:W-:Y:S08]  /*57b0*/  HMMA.16816.F32.BF16 R108, R212, R206.reuse, R108 ;  /* 0x000000ced46c723c */ /* 0x080ff0000004186c */
[C---:B------:R-:W-:Y:S01]  /*57c0*/  HMMA.16816.F32.BF16 R112, R196.reuse, R206, R112 ;  /* 0x000000cec470723c */ /* 0x040fe20000041870 */
[----:B------:R-:W2:Y:S07]  /*57d0*/  LDSM.16.MT88.4 R204, [R0+0x11800] ;  /* 0x0118000000cc783b */ /* 0x000eae0000004200 */
[-C--:B-1----:R-:W-:Y:S08]  /*57e0*/  HMMA.16816.F32.BF16 R116, R196, R208.reuse, R116 ;  /* 0x000000d0c474723c */ /* 0x082ff00000041874 */
[C---:B------:R-:W-:Y:S08]  /*57f0*/  HMMA.16816.F32.BF16 R120, R212.reuse, R208, R120 ;  /* 0x000000d0d478723c */ /* 0x040ff00000041878 */
[-C--:B------:R-:W-:Y:S01]  /*5800*/  HMMA.16816.F32.BF16 R124, R212, R210.reuse, R124 ;  /* 0x000000d2d47c723c */ /* 0x080fe2000004187c */
[----:B------:R-:W1:Y:S07]  /*5810*/  LDSM.16.M88.4 R212, [R226+0x1000] ;  /* 0x00100000e2d4783b */ /* 0x000e6e0000000200 */
[----:B------:R-:W-:Y:S01]  /*5820*/  HMMA.16816.F32.BF16 R128, R196, R210, R128 ;  /* 0x000000d2c480723c */ /* 0x000fe20000041880 */
[----:B------:R-:W3:Y:S05]  /*5830*/  LDSM.16.MT88.4 R196, [R0+0x13800] ;  /* 0x0138000000c4783b */ /* 0x000eea0000004200 */
[----:B------:R-:W-:Y:S02]  /*5840*/  LDSM.16.MT88.4 R208, [R0+0x17800] ;  /* 0x0178000000d0783b */ /* 0x000fe40000004200 */
[-C--:B--2---:R-:W-:Y:S08]  /*5850*/  HMMA.16816.F32.BF16 R4, R200, R204.reuse, R4 ;  /* 0x000000ccc804723c */ /* 0x084ff00000041804 */
[C---:B-1----:R-:W-:Y:S08]  /*5860*/  HMMA.16816.F32.BF16 R8, R212.reuse, R204, R8 ;  /* 0x000000ccd408723c */ /* 0x042ff00000041808 */
[-C--:B------:R-:W-:Y:S08]  /*5870*/  HMMA.16816.F32.BF16 R12, R212, R206.reuse, R12 ;  /* 0x000000ced40c723c */ /* 0x080ff0000004180c */
[C---:B------:R-:W-:Y:S01]  /*5880*/  HMMA.16816.F32.BF16 R16, R200.reuse, R206, R16 ;  /* 0x000000cec810723c */ /* 0x040fe20000041810 */
[----:B------:R-:W1:Y:S07]  /*5890*/  LDSM.16.MT88.4 R204, [R0+0x15800] ;  /* 0x0158000000cc783b */ /* 0x000e6e0000004200 */
[-C--:B---3--:R-:W-:Y:S08]  /*58a0*/  HMMA.16816.F32.BF16 R84, R200, R196.reuse, R84 ;  /* 0x000000c4c854723c */ /* 0x088ff00000041854 */
        /* <DEDUP_REMOVED lines=8> */
[----:B------:R2:W5:Y:S02]  /*5930*/  @P3 LDG.E R240, [R196.64+-0xe0] ;  /* 0xffff2004c4f03981 */ /* 0x000564000c1e1900 */
[-C--:B-1----:R-:W-:Y:S03]  /*5940*/  HMMA.16816.F32.BF16 R100, R200, R204.reuse, R100 ;  /* 0x000000ccc864723c */ /* 0x082fe60000041864 */
[----:B------:R1:W-:Y:S05]  /*5950*/  RED.E.ADD.F32.FTZ.RN.STRONG.GPU [R228.64], R4 ;  /* 0x00000004e400798e */ /* 0x0003ea000c10e784 */
[C---:B------:R-:W-:Y:S07]  /*5960*/  HMMA.16816.F32.BF16 R104, R212.reuse, R204, R104 ;  /* 0x000000ccd468723c */ /* 0x040fee0000041868 */
[C---:B------:R-:W-:Y:S01]  /*5970*/  IMAD.SHL.U32 R204, R250.reuse, 0x8, RZ ;  /* 0x00000008facc7824 */ /* 0x040fe200078e00ff */
[-C--:B------:R-:W-:Y:S04]  /*5980*/  HMMA.16816.F32.BF16 R108, R212, R206.reuse, R108 ;  /* 0x000000ced46c723c */ /* 0x080fe8000004186c */
[----:B------:R-:W-:Y:S01]  /*5990*/  IMAD.SHL.U32 R205, R250, 0x10, RZ ;  /* 0x00000010facd7824 */ /* 0x000fe200078e00ff */
[CC--:B--2---:R-:W-:Y:S03]  /*59a0*/  LEA R196, P0, R204.reuse, R228.reuse, 0x2 ;  /* 0x000000e4ccc47211 */ /* 0x0c4fe600078010ff */
[C---:B------:R-:W-:Y:S04]  /*59b0*/  HMMA.16816.F32.BF16 R112, R200.reuse, R206, R112 ;  /* 0x000000cec870723c */ /* 0x040fe80000041870 */
[-C--:B------:R-:W-:Y:S02]  /*59c0*/  LEA.HI.X.SX32 R197, R204, R229.reuse, 0x2, P0 ;  /* 0x000000e5ccc57211 */ /* 0x080fe400000f16ff */
[CC--:B------:R-:W-:Y:S01]  /*59d0*/  LEA R198, P1, R205.reuse, R228.reuse, 0x2 ;  /* 0x000000e4cdc67211 */ /* 0x0c0fe200078210ff */
[C---:B------:R-:W-:Y:S01]  /*59e0*/  IMAD R206, R250.reuse, 0x28, RZ ;  /* 0x00000028face7824 */ /* 0x040fe200078e02ff */
[-C--:B------:R-:W-:Y:S01]  /*59f0*/  HMMA.16816.F32.BF16 R116, R200, R208.reuse, R116 ;  /* 0x000000d0c874723c */ /* 0x080fe20000041874 */
[----:B------:R2:W-:Y:S03]  /*5a00*/  RED.E.ADD.F32.FTZ.RN.STRONG.GPU [R196.64], R5 ;  /* 0x00000005c400798e */ /* 0x0005e6000c10e784 */
[-C--:B------:R-:W-:Y:S04]  /*5a10*/  LEA.HI.X.SX32 R199, R205, R229.reuse, 0x2, P1 ;  /* 0x000000e5cdc77211 */ /* 0x080fe800008f16ff */
[C---:B------:R-:W-:Y:S01]  /*5a20*/  HMMA.16816.F32.BF16 R120, R212.reuse, R208, R120 ;  /* 0x000000d0d478723c */ /* 0x040fe20000041878 */
[----:B------:R3:W-:Y:S07]  /*5a30*/  RED.E.ADD.F32.FTZ.RN.STRONG.GPU [R198.64], R6 ;  /* 0x00000006c600798e */ /* 0x0007ee000c10e784 */
[-C--:B------:R-:W-:Y:S08]  /*5a40*/  HMMA.16816.F32.BF16 R124, R212, R210.reuse, R124 ;  /* 0x000000d2d47c723c */ /* 0x080ff0000004187c */
[----:B------:R-:W-:Y:S07]  /*5a50*/  HMMA.16816.F32.BF16 R128, R200, R210, R128 ;  /* 0x000000d2c880723c */ /* 0x000fee0000041880 */
[C---:B------:R-:W-:Y:S02]  /*5a60*/  IMAD R201, R250.reuse, 0x18, RZ ;  /* 0x00000018fac97824 */ /* 0x040fe400078e02ff */
[C---:B------:R-:W-:Y:S03]  /*5a70*/  IMAD.SHL.U32 R203, R250.reuse, 0x20, RZ ;  /* 0x00000020facb7824 */ /* 0x040fe600078e00ff */
[-C--:B-1----:R-:W-:Y:S01]  /*5a80*/  LEA R4, P0, R201, R228.reuse, 0x2 ;  /* 0x000000e4c9047211 */ /* 0x082fe200078010ff */
[----:B------:R-:W-:Y:S01]  /*5a90*/  IMAD R202, R250, 0x30, RZ ;  /* 0x00000030faca7824 */ /* 0x000fe200078e02ff */
[-C--:B------:R-:W-:Y:S02]  /*5aa0*/  LEA R200, P1, R203, R228.reuse, 0x2 ;  /* 0x000000e4cbc87211 */ /* 0x080fe400078210ff */
[-C--:B--2---:R-:W-:Y:S02]  /*5ab0*/  LEA.HI.X.SX32 R5, R201, R229.reuse, 0x2, P0 ;  /* 0x000000e5c9057211 */ /* 0x084fe400000f16ff */
[-C--:B------:R-:W-:Y:S02]  /*5ac0*/  LEA.HI.X.SX32 R201, R203, R229.reuse, 0x2, P1 ;  /* 0x000000e5cbc97211 */ /* 0x080fe400008f16ff */
[CC--:B---3--:R-:W-:Y:S01]  /*5ad0*/  LEA R198, P0, R206.reuse, R228.reuse, 0x2 ;  /* 0x000000e4cec67211 */ /* 0x0c8fe200078010ff */
[----:B------:R1:W-:Y:S03]  /*5ae0*/  RED.E.ADD.F32.FTZ.RN.STRONG.GPU [R4.64], R7 ;  /* 0x000000070400798e */ /* 0x0003e6000c10e784 */
[-C--:B------:R-:W-:Y:S02]  /*5af0*/  LEA.HI.X.SX32 R199, R206, R229.reuse, 0x2, P0 ;  /* 0x000000e5cec77211 */ /* 0x080fe400000f16ff */
[----:B------:R-:W-:Y:S05]  /*5b00*/  RED.E.ADD.F32.FTZ.RN.STRONG.GPU [R200.64], R8 ;  /* 0x00000008c800798e */ /* 0x000fea000c10e784 */
[----:B------:R2:W-:Y:S01]  /*5b10*/  RED.E.ADD.F32.FTZ.RN.STRONG.GPU [R198.64], R9 ;  /* 0x00000009c600798e */ /* 0x0005e2000c10e784 */
[-C--:B-1----:R-:W-:Y:S01]  /*5b20*/  LEA R4, P1, R202, R228.reuse, 0x2 ;  /* 0x000000e4ca047211 */ /* 0x082fe200078210ff */
[----:B------:R-:W-:Y:S03]  /*5b30*/  IMAD R7, R250, 0x38, RZ ;  /* 0x00000038fa077824 */ /* 0x000fe600078e02ff */
[-C--:B------:R-:W-:Y:S02]  /*5b40*/  LEA.HI.X.SX32 R5, R202, R229.reuse, 0x2, P1 ;  /* 0x000000e5ca057211 */ /* 0x080fe400008f16ff */
[CC--:B------:R-:W-:Y:S03]  /*5b50*/  LEA R6, P0, R7.reuse, R228.reuse, 0x2 ;  /* 0x000000e407067211 */ /* 0x0c0fe600078010ff */
[----:B------:R1:W-:Y:S01]  /*5b60*/  RED.E.ADD.F32.FTZ.RN.STRONG.GPU [R4.64], R10 ;  /* 0x0000000a0400798e */ /* 0x0003e2000c10e784 */
[-C--:B------:R-:W-:Y:S02]  /*5b70*/  LEA.HI.X.SX32 R7, R7, R229.reuse, 0x2, P0 ;  /* 0x000000e507077211 */ /* 0x080fe400000f16ff */
[----:B--2---:R-:W-:Y:S03]  /*5b80*/  IADD3 R9, R205, 0x20, RZ ;  /* 0x00000020cd097810 */ /* 0x004fe60007ffe0ff */
[----:B------:R2:W-:Y:S01]  /*5b90*/  RED.E.ADD.F32.FTZ.RN.STRONG.GPU [R6.64], R11 ;  /* 0x0000000b0600798e */ /* 0x0005e2000c10e784 */
[CC--:B------:R-:W-:Y:S04]  /*5ba0*/  LEA R8, P0, R9.reuse, R228.reuse, 0x2 ;  /* 0x000000e409087211 */ /* 0x0c0fe800078010ff */
[----:B------:R3:W-:Y:S05]  /*5bb0*/  RED.E.ADD.F32.FTZ.RN.STRONG.GPU [R228.64+0x80], R16 ;  /* 0x00008010e400798e */ /* 0x0007ea000c10e784 */
        /* <DEDUP_REMOVED lines=11> */
[-C--:B------:R-:W-:Y:S02]  /*5c70*/  LEA.HI.X.SX32 R11, R6, R229.reuse, 0x2, P1 ;  /* 0x000000e5060b7211 */ /* 0x080fe400008f16ff */
[CC--:B---3--:R-:W-:Y:S03]  /*5c80*/  LEA R16, P0, R5.reuse, R228.reuse, 0x2 ;  /* 0x000000e405107211 */ /* 0x0c8fe600078010ff */
[----:B------:R2:W-:Y:S01]  /*5c90*/  RED.E.ADD.F32.FTZ.RN.STRONG.GPU [R10.64], R12 ;  /* 0x0000000c0a00798e */ /* 0x0005e2000c10e784 */
[-C--:B----4-:R-:W-:Y:S01]  /*5ca0*/  LEA.HI.X.SX32 R17, R5, R229.reuse, 0x2, P0 ;  /* 0x000000e505117211 */ /* 0x090fe200000f16ff */
[----:B------:R-:W-:Y:S04]  /*5cb0*/  IMAD.IADD R5, R204, 0x1, R4 ;  /* 0x00000001cc057824 */ /* 0x000fe800078e0204 */
[----:B------:R-:W-:Y:S05]  /*5cc0*/  RED.E.ADD.F32.FTZ.RN.STRONG.GPU [R16.64], R13 ;  /* 0x0000000d1000798e */ /* 0x000fea000c10e784 */
[----:B------:R-:W-:Y:S01]  /*5cd0*/  LDSM.16.MT88.4 R16, [R0+0x2000] ;  /* 0x002000000010783b */ /* 0x000fe20000004200 */
[CC--:B-1----:R-:W-:Y:S04]  /*5ce0*/  LEA R8, P0, R4.reuse, R228.reuse, 0x2 ;  /* 0x000000e404087211 */ /* 0x0c2fe800078010ff */
[-C--:B------:R-:W-:Y:S02]  /*5cf0*/  LEA.HI.X.SX32 R9, R4, R229.reuse, 0x2, P0 ;  /* 0x000000e504097211 */ /* 0x080fe400000f16ff */
[CC--:B------:R-:W-:Y:S03]  /*5d00*/  LEA R6, P0, R5.reuse, R228.reuse, 0x2 ;  /* 0x000000e405067211 */ /* 0x0c0fe600078010ff */
[----:B------:R1:W-:Y:S01]  /*5d10*/  RED.E.ADD.F32.FTZ.RN.STRONG.GPU [R8.64], R14 ;  /* 0x0000000e0800798e */ /* 0x0003e2000c10e784 */
[-C--:B------:R-:W-:Y:S05]  /*5d20*/  LEA.HI.X.SX32 R7, R5, R229.reuse, 0x2, P0 ;  /* 0x000000e505077211 */ /* 0x080fea00000f16ff */
[----:B------:R3:W-:Y:S01]  /*5d30*/  RED.E.ADD.F32.FTZ.RN.STRONG.GPU [R6.64], R15 ;  /* 0x0000000f0600798e */ /* 0x0007e2000c10e784 */
[----:B--2---:R-:W-:Y:S04]  /*5d40*/  IADD3 R10, R205, 0x40, RZ ;  /* 0x00000040cd0a7810 */ /* 0x004fe80007ffe0ff */
[----:B------:R-:W-:Y:S01]  /*5d50*/  RED.E.ADD.F32.FTZ.RN.STRONG.GPU [R228.64+0x100], R84 ;  /* 0x00010054e400798e */ /* 0x000fe2000c10e784 */
[----:B------:R-:W-:Y:S04]  /*5d60*/  IMAD.IADD R4, R204, 0x1, R10 ;  /* 0x00000001cc047824 */ /* 0x000fe800078e020a */
[----:B------:R-:W-:Y:S01]  /*5d70*/  RED.E.ADD.F32.FTZ.RN.STRONG.GPU [R196.64+0x100], R85 ;  /* 0x00010055c400798e */ /* 0x000fe2000c10e784 */
[CC--:B-1----:R-:W-:Y:S04]  /*5d80*/  LEA R8, P0, R10.reuse, R228.reuse, 0x2 ;  /* 0x000000e40a087211 */ /* 0x0c2fe800078010ff */
[-C--:B------:R-:W-:Y:S02]  /*5d90*/  LEA.HI.X.SX32 R9, R10, R229.reuse, 0x2, P0 ;  /* 0x000000e50a097211 */ /* 0x080fe400000f16ff */
[-C--:B------:R-:W-:Y:S01]  /*5da0*/  LEA R14, P0, R4, R228.reuse, 0x2 ;  /* 0x000000e4040e7211 */ /* 0x080fe200078010ff */
[----:B---3--:R-:W-:Y:S02]  /*5db0*/  IMAD.IADD R6, R204, 0x1, R4 ;  /* 0x00000001cc067824 */ /* 0x008fe400078e0204 */
[----:B------:R1:W-:Y:S01]  /*5dc0*/  RED.E.ADD.F32.FTZ.RN.STRONG.GPU [R8.64], R86 ;  /* 0x000000560800798e */ /* 0x0003e2000c10e784 */
[-C--:B------:R-:W-:Y:S01]  /*5dd0*/  LEA.HI.X.SX32 R15, R4, R229.reuse, 0x2, P0 ;  /* 0x000000e5040f7211 */ /* 0x080fe200000f16ff */
[----:B------:R-:W-:Y:S01]  /*5de0*/  IMAD.IADD R5, R204, 0x1, R6 ;  /* 0x00000001cc057824 */ /* 0x000fe200078e0206 */
[CC--:B------:R-:W-:Y:S03]  /*5df0*/  LEA R10, P1, R6.reuse, R228.reuse, 0x2 ;  /* 0x000000e4060a7211 */ /* 0x0c0fe600078210ff */
[----:B------:R-:W-:Y:S01]  /*5e00*/  RED.E.ADD.F32.FTZ.RN.STRONG.GPU [R14.64], R87 ;  /* 0x000000570e00798e */ /* 0x000fe2000c10e784 */
[-C--:B------:R-:W-:Y:S01]  /*5e10*/  LEA.HI.X.SX32 R11, R6, R229.reuse, 0x2, P1 ;  /* 0x000000e5060b7211 */ /* 0x080fe200008f16ff */
[C---:B------:R-:W-:Y:S01]  /*5e20*/  IMAD.IADD R4, R204.reuse, 0x1, R5 ;  /* 0x00000001cc047824 */ /* 0x040fe200078e0205 */
[CC--:B------:R-:W-:Y:S02]  /*5e30*/  LEA R12, P0, R5.reuse, R228.reuse, 0x2 ;  /* 0x000000e4050c7211 */ /* 0x0c0fe400078010ff */
[----:B------:R-:W-:Y:S02]  /*5e40*/  LDSM.16.MT88.4 R84, [R0+0x4000] ;  /* 0x004000000054783b */ /* 0x000fe40000004200 */
[-C--:B------:R-:W-:Y:S01]  /*5e50*/  LEA.HI.X.SX32 R13, R5, R229.reuse, 0x2, P0 ;  /* 0x000000e5050d7211 */ /* 0x080fe200000f16ff */
[----:B------:R-:W-:Y:S02]  /*5e60*/  IMAD.IADD R5, R204, 0x1, R4 ;  /* 0x00000001cc057824 */ /* 0x000fe400078e0204 */
[----:B------:R2:W-:Y:S05]  /*5e70*/  RED.E.ADD.F32.FTZ.RN.STRONG.GPU [R10.64], R88 ;  /* 0x000000580a00798e */ /* 0x0005ea000c10e784 */
[----:B------:R-:W-:Y:S01]  /*5e80*/  RED.E.ADD.F32.FTZ.RN.STRONG.GPU [R12.64], R89 ;  /* 0x000000590c00798e */ /* 0x000fe2000c10e784 */
        /* <DEDUP_REMOVED lines=9> */
[----:B------:R-:W-:Y:S05]  /*5f20*/  RED.E.ADD.F32.FTZ.RN.STRONG.GPU [R196.64+0x180], R97 ;  /* 0x00018061c400798e */ /* 0x000fea000c10e784 */
[----:B------:R-:W-:Y:S01]  /*5f30*/  LDSM.16.MT88.4 R88, [R0+0x6000] ;  /* 0x006000000058783b */ /* 0x000fe20000004200 */
        /* <DEDUP_REMOVED lines=67> */
[CC--:B------:R-:W-:Y:S03]  /*6370*/  LEA R12, P0, R5.reuse, R228.reuse, 0x2 ;  /* 0x000000e4050c7211 */ /* 0x0c0fe600078010ff */
[----:B------:R2:W-:Y:S01]  /*6380*/  RED.E.ADD.F32.FTZ.RN.STRONG.GPU [R10.64], R108 ;  /* 0x0000006c0a00798e */ /* 0x0005e2000c10e784 */
[-C--:B------:R-:W-:Y:S01]  /*6390*/  LEA.HI.X.SX32 R13, R5, R229.reuse, 0x2, P0 ;  /* 0x000000e5050d7211 */ /* 0x080fe200000f16ff */
[----:B------:R-:W-:Y:S04]  /*63a0*/  IMAD.IADD R5, R204, 0x1, R4 ;  /* 0x00000001cc057824 */ /* 0x000fe800078e0204 */
        /* <DEDUP_REMOVED lines=8> */
[----:B------:R-:W-:Y:S03]  /*6430*/  IMAD.IADD R4, R204, 0x1, R10 ;  /* 0x00000001cc047824 */ /* 0x000fe600078e020a */
[----:B------:R-:W-:Y:S05]  /*6440*/  RED.E.ADD.F32.FTZ.RN.STRONG.GPU [R228.64+0x300], R116 ;  /* 0x00030074e400798e */ /* 0x000fea000c10e784 */
[----:B------:R-:W-:Y:S05]  /*6450*/  RED.E.ADD.F32.FTZ.RN.STRONG.GPU [R196.64+0x300], R117 ;  /* 0x00030075c400798e */ /* 0x000fea000c10e784 */
[----:B------:R-:W-:Y:S01]  /*6460*/  LDSM.16.MT88.4 R108, [R0+0x6800] ;  /* 0x00680000006c783b */ /* 0x000fe20000004200 */
[CC--:B-1----:R-:W-:Y:S04]  /*6470*/  LEA R8, P0, R10.reuse, R228.reuse, 0x2 ;  /* 0x000000e40a087211 */ /* 0x0c2fe800078010ff */
[-C--:B------:R-:W-:Y:S02]  /*6480*/  LEA.HI.X.SX32 R9, R10, R229.reuse, 0x2, P0 ;  /* 0x000000e50a097211 */ /* 0x080fe400000f16ff */
[-C--:B------:R-:W-:Y:S01]  /*6490*/  LEA R12, P0, R4, R228.reuse, 0x2 ;  /* 0x000000e4040c7211 */ /* 0x080fe200078010ff */
[----:B--2---:R-:W-:Y:S02]  /*64a0*/  IMAD.IADD R6, R204, 0x1, R4 ;  /* 0x00000001cc067824 */ /* 0x004fe400078e0204 */
[----:B------:R1:W-:Y:S01]  /*64b0*/  RED.E.ADD.F32.FTZ.RN.STRONG.GPU [R8.64], R118 ;  /* 0x000000760800798e */ /* 0x0003e2000c10e784 */
[-C--:B------:R-:W-:Y:S01]  /*64c0*/  LEA.HI.X.SX32 R13, R4, R229.reuse, 0x2, P0 ;  /* 0x000000e5040d7211 */ /* 0x080fe200000f16ff */
[C---:B------:R-:W-:Y:S04]  /*64d0*/  IMAD.IADD R5, R204.reuse, 0x1, R6 ;  /* 0x00000001cc057824 */ /* 0x040fe800078e0206 */
[----:B------:R-:W-:Y:S01]  /*64e0*/  RED.E.ADD.F32.FTZ.RN.STRONG.GPU [R12.64], R119 ;  /* 0x000000770c00798e */ /* 0x000fe2000c10e784 */
[CC--:B------:R-:W-:Y:S01]  /*64f0*/  LEA R10, P0, R5.reuse, R228.reuse, 0x2 ;  /* 0x000000e4050a7211 */ /* 0x0c0fe200078010ff */
[C---:B------:R-:W-:Y:S03]  /*6500*/  IMAD.IADD R4, R204.reuse, 0x1, R5 ;  /* 0x00000001cc047824 */ /* 0x040fe600078e0205 */
[-C--:B------:R-:W-:Y:S01]  /*6510*/  LEA.HI.X.SX32 R11, R5, R229.reuse, 0x2, P0 ;  /* 0x000000e5050b7211 */ /* 0x080fe200000f16ff */
[----:B------:R-:W-:Y:S01]  /*6520*/  IMAD.IADD R5, R204, 0x1, R4 ;  /* 0x00000001cc057824 */ /* 0x000fe200078e0204 */
[CC--:B-1----:R-:W-:Y:S04]  /*6530*/  LEA R8, P1, R6.reuse, R228.reuse, 0x2 ;  /* 0x000000e406087211 */ /* 0x0c2fe800078210ff */
[-C--:B------:R-:W-:Y:S02]  /*6540*/  LEA.HI.X.SX32 R9, R6, R229.reuse, 0x2, P1 ;  /* 0x000000e506097211 */ /* 0x080fe400008f16ff */
[CC--:B------:R-:W-:Y:S03]  /*6550*/  LEA R6, P0, R4.reuse, R228.reuse, 0x2 ;  /* 0x000000e404067211 */ /* 0x0c0fe600078010ff */
[----:B------:R1:W-:Y:S01]  /*6560*/  RED.E.ADD.F32.FTZ.RN.STRONG.GPU [R8.64], R120 ;  /* 0x000000780800798e */ /* 0x0003e2000c10e784 */
[-C--:B------:R-:W-:Y:S02]  /*6570*/  LEA.HI.X.SX32 R7, R4, R229.reuse, 0x2, P0 ;  /* 0x000000e504077211 */ /* 0x080fe400000f16ff */
[----:B------:R-:W-:Y:S02]  /*6580*/  IADD3 R4, R205, 0xe0, RZ ;  /* 0x000000e0cd047810 */ /* 0x000fe40007ffe0ff */
[----:B------:R2:W-:Y:S05]  /*6590*/  RED.E.ADD.F32.FTZ.RN.STRONG.GPU [R10.64], R121 ;  /* 0x000000790a00798e */ /* 0x0005ea000c10e784 */
[----:B------:R3:W-:Y:S01]  /*65a0*/  RED.E.ADD.F32.FTZ.RN.STRONG.GPU [R6.64], R122 ;  /* 0x0000007a0600798e */ /* 0x0007e2000c10e784 */
[CC--:B-1----:R-:W-:Y:S04]  /*65b0*/  LEA R8, P0, R5.reuse, R228.reuse, 0x2 ;  /* 0x000000e405087211 */ /* 0x0c2fe800078010ff */
[-C--:B------:R-:W-:Y:S02]  /*65c0*/  LEA.HI.X.SX32 R9, R5, R229.reuse, 0x2, P0 ;  /* 0x000000e505097211 */ /* 0x080fe400000f16ff */
[CC--:B--2---:R-:W-:Y:S03]  /*65d0*/  LEA R10, P0, R4.reuse, R228.reuse, 0x2 ;  /* 0x000000e4040a7211 */ /* 0x0c4fe600078010ff */
[----:B------:R1:W-:Y:S01]  /*65e0*/  RED.E.ADD.F32.FTZ.RN.STRONG.GPU [R8.64], R123 ;  /* 0x0000007b0800798e */ /* 0x0003e2000c10e784 */
[-C--:B------:R-:W-:Y:S01]  /*65f0*/  LEA.HI.X.SX32 R11, R4, R229.reuse, 0x2, P0 ;  /* 0x000000e5040b7211 */ /* 0x080fe200000f16ff */
[----:B---3--:R-:W-:Y:S03]  /*6600*/  IMAD.IADD R6, R204, 0x1, R4 ;  /* 0x00000001cc067824 */ /* 0x008fe600078e0204 */
[----:B------:R-:W-:Y:S02]  /*6610*/  RED.E.ADD.F32.FTZ.RN.STRONG.GPU [R228.64+0x380], R128 ;  /* 0x00038080e400798e */ /* 0x000fe4000c10e784 */
[CC--:B------:R-:W-:Y:S03]  /*6620*/  LEA R14, P0, R6.reuse, R228.reuse, 0x2 ;  /* 0x000000e4060e7211 */ /* 0x0c0fe600078010ff */
[----:B------:R-:W-:Y:S01]  /*6630*/  RED.E.ADD.F32.FTZ.RN.STRONG.GPU [R196.64+0x380], R129 ;  /* 0x00038081c400798e */ /* 0x000fe2000c10e784 */
[-C--:B------:R-:W-:Y:S04]  /*6640*/  LEA.HI.X.SX32 R15, R6, R229.reuse, 0x2, P0 ;  /* 0x000000e5060f7211 */ /* 0x080fe800000f16ff */
[----:B------:R2:W-:Y:S05]  /*6650*/  RED.E.ADD.F32.FTZ.RN.STRONG.GPU [R10.64], R130 ;  /* 0x000000820a00798e */ /* 0x0005ea000c10e784 */
[----:B------:R-:W-:Y:S01]  /*6660*/  RED.E.ADD.F32.FTZ.RN.STRONG.GPU [R14.64], R131 ;  /* 0x000000830e00798e */ /* 0x000fe2000c10e784 */
[C---:B-1----:R-:W-:Y:S04]  /*6670*/  IMAD.IADD R8, R204.reuse, 0x1, R6 ;  /* 0x00000001cc087824 */ /* 0x042fe800078e0206 */
[----:B------:R-:W-:Y:S01]  /*6680*/  IMAD.IADD R5, R204, 0x1, R8 ;  /* 0x00000001cc057824 */ /* 0x000fe200078e0208 */
[-C--:B------:R-:W-:Y:S03]  /*6690*/  LEA R12, P0, R8, R228.reuse, 0x2 ;  /* 0x000000e4080c7211 */ /* 0x080fe600078010ff */
[----:B------:R-:W-:Y:S01]  /*66a0*/  IMAD.IADD R4, R204, 0x1, R5 ;  /* 0x00000001cc047824 */ /* 0x000fe200078e0205 */
[-C--:B------:R-:W-:Y:S03]  /*66b0*/  LEA.HI.X.SX32 R13, R8, R229.reuse, 0x2, P0 ;  /* 0x000000e5080d7211 */ /* 0x080fe600000f16ff */
[----:B------:R-:W-:Y:S01]  /*66c0*/  IMAD.IADD R7, R204, 0x1, R4 ;  /* 0x00000001cc077824 */ /* 0x000fe200078e0204 */
[CC--:B------:R-:W-:Y:S01]  /*66d0*/  LEA R8, P1, R4.reuse, R228.reuse, 0x2 ;  /* 0x000000e404087211 */ /* 0x0c0fe200078210ff */
[----:B------:R-:W-:Y:S01]  /*66e0*/  RED.E.ADD.F32.FTZ.RN.STRONG.GPU [R12.64], R124 ;  /* 0x0000007c0c00798e */ /* 0x000fe2000c10e784 */
[-C--:B--2---:R-:W-:Y:S02]  /*66f0*/  LEA R10, P2, R5, R228.reuse, 0x2 ;  /* 0x000000e4050a7211 */ /* 0x084fe400078410ff */
[----:B------:R-:W-:Y:S02]  /*6700*/  LEA R6, P0, R7, R228, 0x2 ;  /* 0x000000e407067211 */ /* 0x000fe400078010ff */
[-C--:B------:R-:W-:Y:S01]  /*6710*/  LEA.HI.X.SX32 R11, R5, R229.reuse, 0x2, P2 ;  /* 0x000000e5050b7211 */ /* 0x080fe200010f16ff */
[----:B------:R-:W-:Y:S01]  /*6720*/  LDSM.16.MT88.4 R12, [R220+0x20000] ;  /* 0x02000000dc0c783b */ /* 0x000fe20000004200 */
[-C--:B------:R-:W-:Y:S02]  /*6730*/  LEA.HI.X.SX32 R9, R4, R229.reuse, 0x2, P1 ;  /* 0x000000e504097211 */ /* 0x080fe400008f16ff */
[----:B------:R-:W-:Y:S02]  /*6740*/  LEA.HI.X.SX32 R7, R7, R229, 0x2, P0 ;  /* 0x000000e507077211 */ /* 0x000fe400000f16ff */
[----:B------:R-:W-:Y:S05]  /*6750*/  RED.E.ADD.F32.FTZ.RN.STRONG.GPU [R10.64], R125 ;  /* 0x0000007d0a00798e */ /* 0x000fea000c10e784 */
[----:B------:R-:W-:Y:S05]  /*6760*/  RED.E.ADD.F32.FTZ.RN.STRONG.GPU [R8.64], R126 ;  /* 0x0000007e0800798e */ /* 0x000fea000c10e784 */
[----:B------:R-:W-:Y:S05]  /*6770*/  LDSM.16.MT88.4 R8, [R0] ;  /* 0x000000000008783b */ /* 0x000fea0000004200 */
[----:B------:R-:W-:Y:S05]  /*6780*/  RED.E.ADD.F32.FTZ.RN.STRONG.GPU [R6.64], R127 ;  /* 0x0000007f0600798e */ /* 0x000fea000c10e784 */
[----:B------:R-:W1:Y:S02]  /*6790*/  LDSM.16.MT88.4 R4, [R221+0x20000] ;  /* 0x02000000dd04783b */ /* 0x000e640000004200 */
        /* <DEDUP_REMOVED lines=100> */
.L_x_262:
        /* <DEDUP_REMOVED lines=129> */
[----:B-1----:R-:W-:Y:S01]  /*75f0*/  FMUL.FTZ R5, R189, c[0x0][0x2e0] ;  /* 0x0000b800bd057a20 */ /* 0x002fe20000410000 */
        /* <DEDUP_REMOVED lines=49> */
[----:B------:R-:W-:Y:S01]  /*7910*/  PLOP3.LUT P0, PT, PT, PT, UP0, 0x80, 0x0 ;  /* 0x000000000000781c */ /* 0x000fe20003f0f008 */
        /* <DEDUP_REMOVED lines=38> */
.L_x_264:
        /* <DEDUP_REMOVED lines=18> */
.L_x_265:
[----:B------:R-:W-:Y:S01]  /*7ca0*/  BAR.SYNC.DEFER_BLOCKING 0x0 ;  /* 0x0000000000007b1d */ /* 0x000fe20000010000 */
[----:B------:R-:W-:Y:S01]  /*7cb0*/  USHF.L.U32 UR6, UR21, 0x6, URZ ;  /* 0x0000000615067899 */ /* 0x000fe2000800063f */
[--C-:B--2---:R-:W-:Y:S01]  /*7cc0*/  SHF.R.S32.HI R7, RZ, 0x1f, R248.reuse ;  /* 0x0000001fff077819 */ /* 0x104fe200000114f8 */
[----:B------:R-:W-:Y:S01]  /*7cd0*/  IMAD.MOV.U32 R6, RZ, RZ, R248 ;  /* 0x000000ffff067224 */ /* 0x000fe200078e00f8 */
        /* <DEDUP_REMOVED lines=14> */
[----:B------:R1:W2:Y:S01]  /*7dc0*/  LDS.128 R44, [R230+0x11000] ;  /* 0x01100000e62c7984 */ /* 0x0002a20000000c00 */
[----:B------:R-:W-:Y:S01]  /*7dd0*/  IADD3.X R5, R5, UR14, R8, P0, !PT ;  /* 0x0000000e05057c10 */ /* 0x000fe200087fe408 */
[----:B------:R-:W-:Y:S01]  /*7de0*/  IMAD.U32 R8, RZ, RZ, UR36 ;  /* 0x00000024ff087e24 */ /* 0x000fe2000f8e00ff */
[----:B------:R-:W-:Y:S01]  /*7df0*/  UIMAD UR8, UR36, UR9, UR8 ;  /* 0x00000009240872a4 */ /* 0x000fe2000f8e0208 */
[----:B------:R1:W3:Y:S02]  /*7e00*/  LDS.128 R40, [R230+0x13000] ;  /* 0x01300000e6287984 */ /* 0x0002e40000000c00 */
[----:B------:R-:W-:-:S02]  /*7e10*/  IMAD.WIDE.U32 R8, R8, c[0x0][0x3b8], R4 ;  /* 0x0000ee0008087a25 */ /* 0x000fc400078e0004 */
[----:B------:R1:W4:Y:S03]  /*7e20*/  LDS.128 R36, [R230+0x15000] ;  /* 0x01500000e6247984 */ /* 0x0003260000000c00 */
        /* <DEDUP_REMOVED lines=11> */
[----:B--23--:R-:W2:Y:S01]  /*7ee0*/  LDS.128 R24, [R230+0x14000] ;  /* 0x01400000e6187984 */ /* 0x00cea20000000c00 */
[----:B------:R-:W-:Y:S01]  /*7ef0*/  MOV R4, R8 ;  /* 0x0000000800047202 */ /* 0x000fe20000000f00 */
[----:B------:R-:W-:Y:S01]  /*7f00*/  IMAD R15, R14, c[0x0][0x3a0], RZ ;  /* 0x0000e8000e0f7a24 */ /* 0x000fe200078e02ff */
[----:B------:R-:W-:Y:S01]  /*7f10*/  MOV R5, R12 ;  /* 0x0000000c00057202 */ /* 0x000fe20000000f00 */
[----:B------:R-:W3:Y:S04]  /*7f20*/  LDS.128 R20, [R230+0x12000] ;  /* 0x01200000e6147984 */ /* 0x000ee80000000c00 */
[----:B------:R-:W4:Y:S01]  /*7f30*/  LDS.128 R16, [R230+0x10000] ;  /* 0x01000000e6107984 */ /* 0x000f220000000c00 */
[----:B------:R-:W-:-:S03]  /*7f40*/  IMAD.WIDE.U32 R10, R243, c[0x0][0x3a0], R4 ;  /* 0x0000e800f30a7a25 */ /* 0x000fc600078e0004 */
[----:B------:R-:W1:Y:S01]  /*7f50*/  LDS.128 R28, [R230+0x16000] ;  /* 0x01600000e61c7984 */ /* 0x000e620000000c00 */
[----:B------:R-:W-:-:S05]  /*7f60*/  IMAD R4, R243, c[0x0][0x3a4], R15 ;  /* 0x0000e900f3047a24 */ /* 0x000fca00078e020f */
[----:B------:R-:W-:Y:S02]  /*7f70*/  IADD3 R5, R4, R11, RZ ;  /* 0x0000000b04057210 */ /* 0x000fe40007ffe0ff */
[----:B------:R-:W-:-:S04]  /*7f80*/  LEA R4, P0, R10, c[0x0][0x340], 0x1 ;  /* 0x0000d0000a047a11 */ /* 0x000fc800078008ff */
[----:B------:R-:W-:-:S05]  /*7f90*/  LEA.HI.X R5, R10, c[0x0][0x344], R5, 0x1, P0 ;  /* 0x0000d1000a057a11 */ /* 0x000fca00000f0c05 */
[----:B--2---:R2:W-:Y:S04]  /*7fa0*/  STG.E.128 [R4.64+0x100], R24 ;  /* 0x0001001804007986 */ /* 0x0045e8000c101d04 */
[----:B---3--:R2:W-:Y:S04]  /*7fb0*/  STG.E.128 [R4.64+0x80], R20 ;  /* 0x0000801404007986 */ /* 0x0085e8000c101d04 */
[----:B----4-:R2:W-:Y:S04]  /*7fc0*/  STG.E.128 [R4.64], R16 ;  /* 0x0000001004007986 */ /* 0x0105e8000c101d04 */
[----:B-1----:R2:W-:Y:S02]  /*7fd0*/  STG.E.128 [R4.64+0x180], R28 ;  /* 0x0001801c04007986 */ /* 0x0025e4000c101d04 */
.L_x_267:
[----:B--23--:R-:W-:Y:S05]  /*7fe0*/  BSYNC B0 ;  /* 0x0000000000007941 */ /* 0x00cfea0003800000 */
.L_x_266:
[----:B------:R-:W-:Y:S01]  /*7ff0*/  IADD3 R4, R243, 0x20, RZ ;  /* 0x00000020f3047810 */ /* 0x000fe20007ffe0ff */
        /* <DEDUP_REMOVED lines=12> */
[----:B------:R2:W-:Y:S04]  /*80c0*/  STG.E.128 [R4.64], R44 ;  /* 0x0000002c04007986 */ /* 0x0005e8000c101d04 */
[----:B------:R2:W-:Y:S04]  /*80d0*/  STG.E.128 [R4.64+0x80], R40 ;  /* 0x0000802804007986 */ /* 0x0005e8000c101d04 */
[----:B----4-:R2:W-:Y:S04]  /*80e0*/  STG.E.128 [R4.64+0x100], R36 ;  /* 0x0001002404007986 */ /* 0x0105e8000c101d04 */
[----:B-1----:R2:W-:Y:S02]  /*80f0*/  STG.E.128 [R4.64+0x180], R32 ;  /* 0x0001802004007986 */ /* 0x0025e4000c101d04 */
.L_x_269:
[----:B------:R-:W-:Y:S05]  /*8100*/  BSYNC B0 ;  /* 0x0000000000007941 */ /* 0x000fea0003800000 */
.L_x_268:
[----:B------:R-:W-:Y:S01]  /*8110*/  ULDC.64 UR8, c[0x0][0x3a8] ;  /* 0x0000ea0000087ab9 */ /* 0x000fe20000000a00 */
[----:B------:R-:W-:Y:S01]  /*8120*/  IMAD.WIDE.U32 R6, R13, c[0x0][0x3a8], R6 ;  /* 0x0000ea000d067a25 */ /* 0x000fe200078e0006 */
[----:B------:R-:W-:Y:S01]  /*8130*/  UIMAD UR7, UR10, UR8, URZ ;  /* 0x000000080a0772a4 */ /* 0x000fe2000f8e023f */
[----:B------:R-:W-:Y:S03]  /*8140*/  BSSY B0, `(.L_x_270) ;  /* 0x0000018000007945 */ /* 0x000fe60003800000 */
[----:B------:R-:W-:Y:S01]  /*8150*/  UIMAD UR6, UR6, UR9, UR7 ;  /* 0x00000009060672a4 */ /* 0x000fe2000f8e0207 */
[----:B------:R-:W-:-:S05]  /*8160*/  IADD3 R6, P0, R6, UR11, RZ ;  /* 0x0000000b06067c10 */ /* 0x000fca000ff1e0ff */
[----:B--2---:R-:W-:Y:S01]  /*8170*/  IMAD.U32 R4, RZ, RZ, UR6 ;  /* 0x00000006ff047e24 */ /* 0x004fe2000f8e00ff */
        /* <DEDUP_REMOVED lines=16> */
[----:B-1----:R1:W-:Y:S04]  /*8280*/  STG.E.128 [R4.64], R60 ;  /* 0x0000003c04007986 */ /* 0x0023e8000c101d04 */
[----:B------:R1:W-:Y:S04]  /*8290*/  STG.E.128 [R4.64+0x80], R56 ;  /* 0x0000803804007986 */ /* 0x0003e8000c101d04 */
[----:B------:R1:W-:Y:S04]  /*82a0*/  STG.E.128 [R4.64+0x100], R52 ;  /* 0x0001003404007986 */ /* 0x0003e8000c101d04 */
[----:B------:R1:W-:Y:S02]  /*82b0*/  STG.E.128 [R4.64+0x180], R48 ;  /* 0x0001803004007986 */ /* 0x0003e4000c101d04 */
.L_x_271:
[----:B------:R-:W-:Y:S05]  /*82c0*/  BSYNC B0 ;  /* 0x0000000000007941 */ /* 0x000fea0003800000 */
.L_x_270:
        /* <DEDUP_REMOVED lines=12> */
[----:B------:R1:W-:Y:S04]  /*8390*/  STG.E.128 [R4.64+0x100], R68 ;  /* 0x0001004404007986 */ /* 0x0003e8000c101d04 */
[----:B------:R1:W-:Y:S02]  /*83a0*/  STG.E.128 [R4.64+0x180], R64 ;  /* 0x0001804004007986 */ /* 0x0003e4000c101d04 */
.L_x_260:
[----:B------:R-:W-:Y:S05]  /*83b0*/  BSYNC B1 ;  /* 0x0000000000017941 */ /* 0x000fea0003800000 */
.L_x_246:
[----:B------:R-:W-:Y:S02]  /*83c0*/  ULDC UR7, c[0x0][0x218] ;  /* 0x0000860000077ab9 */ /* 0x000fe40000000800 */
[----:B------:R-:W-:-:S04]  /*83d0*/  UIADD3 UR7, UR7, 0x3f, URZ ;  /* 0x0000003f07077890 */ /* 0x000fc8000fffe03f */
        /* <DEDUP_REMOVED lines=9> */
.L_x_272:
[----:B------:R-:W-:Y:S05]  /*8470*/  EXIT ;  /* 0x000000000000794d */ /* 0x000fea0003800000 */
.L_x_274:
        /* <DEDUP_REMOVED lines=16> */
.L_x_1025:


//--------------------- .text._ZN5flash44flash_bwd_dq_dk_dv_loop_seqk_parallel_kernelI23Flash_bwd_kernel_traitsILi256ELi64ELi64ELi8ELi4ELi2ELi2ELb0ELb1EN7cutlass10bfloat16_tE19Flash_kernel_traitsILi256ELi64ELi64ELi8ES3_EELb0ELb1ELb0ELb1ELb0ELb0ELb0EEEvNS_16Flash_bwd_paramsE --------------------------
	.section	.text._ZN5flash44flash_bwd_dq_dk_dv_loop_seqk_parallel_kernelI23Flash_bwd_kernel_traitsILi256ELi64ELi64ELi8ELi4ELi2ELi2ELb0ELb1EN7cutlass10bfloat16_tE19Flash_kernel_traitsILi256ELi64ELi64ELi8ES3_EELb0ELb1ELb0ELb1ELb0ELb0ELb0EEEvNS_16Flash_bwd_paramsE,"ax",@progbits
	.sectioninfo	@"SHI_REGISTERS=255"
	.align	128
        .global         _ZN5flash44flash_bwd_dq_dk_dv_loop_seqk_parallel_kernelI23Flash_bwd_kernel_traitsILi256ELi64ELi64ELi8ELi4ELi2ELi2ELb0ELb1EN7cutlass10bfloat16_tE19Flash_kernel_traitsILi256ELi64ELi64ELi8ES3_EELb0ELb1ELb0ELb1ELb0ELb0ELb0EEEvNS_16Flash_bwd_paramsE
        .type           _ZN5flash44flash_bwd_dq_dk_dv_loop_seqk_parallel_kernelI23Flash_bwd_kernel_traitsILi256ELi64ELi64ELi8ELi4ELi2ELi2ELb0ELb1EN7cutlass10bfloat16_tE19Flash_kernel_traitsILi256ELi64ELi64ELi8ES3_EELb0ELb1ELb0ELb1ELb0ELb0ELb0EEEvNS_16Flash_bwd_paramsE,@function
        .size           _ZN5flash44flash_bwd_dq_dk_dv_loop_seqk_parallel_kernelI23Flash_bwd_kernel_traitsILi256ELi64ELi64ELi8ELi4ELi2ELi2ELb0ELb1EN7cutlass10bfloat16_tE19Flash_kernel_traitsILi256ELi64ELi64ELi8ES3_EELb0ELb1ELb0ELb1ELb0ELb0ELb0EEEvNS_16Flash_bwd_paramsE,(.L_x_1026 - _ZN5flash44flash_bwd_dq_dk_dv_loop_seqk_parallel_kernelI23Flash_bwd_kernel_traitsILi256ELi64ELi64ELi8ELi4ELi2ELi2ELb0ELb1EN7cutlass10bfloat16_tE19Flash_kernel_traitsILi256ELi64ELi64ELi8ES3_EELb0ELb1ELb0ELb1ELb0ELb0ELb0EEEvNS_16Flash_bwd_paramsE)
        .other          _ZN5flash44flash_bwd_dq_dk_dv_loop_seqk_parallel_kernelI23Flash_bwd_kernel_traitsILi256ELi64ELi64ELi8ELi4ELi2ELi2ELb0ELb1EN7cutlass10bfloat16_tE19Flash_kernel_traitsILi256ELi64ELi64ELi8ES3_EELb0ELb1ELb0ELb1ELb0ELb0ELb0EEEvNS_16Flash_bwd_paramsE,@"STO_CUDA_ENTRY STV_DEFAULT"
_ZN5flash44flash_bwd_dq_dk_dv_loop_seqk_parallel_kernelI23Flash_bwd_kernel_traitsILi256ELi64ELi64ELi8ELi4ELi2ELi2ELb0ELb1EN7cutlass10bfloat16_tE19Flash_kernel_traitsILi256ELi64ELi64ELi8ES3_EELb0ELb1ELb0ELb1ELb0ELb0ELb0EEEvNS_16Flash_bwd_paramsE:
.text._ZN5flash44flash_bwd_dq_dk_dv_loop_seqk_parallel_kernelI23Flash_bwd_kernel_traitsILi256ELi64ELi64ELi8ELi4ELi2ELi2ELb0ELb1EN7cutlass10bfloat16_tE19Flash_kernel_traitsILi256ELi64ELi64ELi8ES3_EELb0ELb1ELb0ELb1ELb0ELb0ELb0EEEvNS_16Flash_bwd_paramsE:
[----:B------:R-:W-:Y:S02]  /*0000*/  MOV R1, c[0x0][0x28] ;  /* 0x00000a0000017a02 */ /* 0x000fe40000000f00 */
[----:B------:R-:W1:Y:S01]  /*0010*/  S2UR UR23, SR_CTAID.X ;  /* 0x00000000001779c3 */ /* 0x000e620000002500 */
[----:B------:R-:W-:Y:S01]  /*0020*/  ULDC UR4, c[0x0][0x218] ;  /* 0x0000860000047ab9 */ /* 0x000fe20000000800 */
[----:B------:R-:W-:Y:S01]  /*0030*/  IADD3 R1, R1, -0x40, RZ ;  /* 0xffffffc001017810 */ /* 0x000fe20007ffe0ff */
        /* <DEDUP_REMOVED lines=30> */
[CC--:B------:R-:W-:Y:S01]  /*0220*/  LEA.HI R2, R6.reuse, R5.reuse, RZ, 0x4 ;  /* 0x0000000506027211 */ /* 0x0c0fe200078f20ff */
[----:B------:R-:W-:Y:S01]  /*0230*/  ULDC UR11, c[0x0][0x1c0] ;  /* 0x00007000000b7ab9 */ /* 0x000fe20000000800 */
[CC--:B------:R-:W-:Y:S01]  /*0240*/  LEA.HI R14, R6.reuse, R5.reuse, RZ, 0x7 ;  /* 0x00000005060e7211 */ /* 0x0c0fe200078f38ff */
[----:B------:R-:W-:Y:S01]  /*0250*/  UIMAD UR55, UR8, UR6, UR55 ;  /* 0x00000006083772a4 */ /* 0x000fe2000f8e0237 */
[CC--:B------:R-:W-:Y:S01]  /*0260*/  LEA.HI R16, R6.reuse, R5.reuse, RZ, 0x6 ;  /* 0x0000000506107211 */ /* 0x0c0fe200078f30ff */
[----:B---3--:R-:W-:Y:S01]  /*0270*/  UIMAD UR52, UR7, UR34, URZ ;  /* 0x00000022073472a4 */ /* 0x008fe2000f8e023f */
[----:B------:R-:W-:Y:S01]  /*0280*/  LEA.HI R6, R6, R5, RZ, 0x2 ;  /* 0x0000000506067211 */ /* 0x000fe200078f10ff */
[----:B------:R-:W-:Y:S01]  /*0290*/  UIMAD.WIDE.U32 UR44, UR34, UR14, URZ ;  /* 0x0000000e222c72a5 */ /* 0x000fe2000f8e003f */
[----:B------:R-:W-:Y:S01]  /*02a0*/  LOP3.LUT R4, R3, 0xffffffe0, RZ, 0xc0, !PT ;  /* 0xffffffe003047812 */ /* 0x000fe200078ec0ff */
[----:B------:R-:W-:Y:S01]  /*02b0*/  UIMAD UR6, UR34, UR11, UR35 ;  /* 0x0000000b220672a4 */ /* 0x000fe2000f8e0223 */
[----:B------:R-:W-:Y:S01]  /*02c0*/  LOP3.LUT R8, R11, 0xfffffff8, RZ, 0xc0, !PT ;  /* 0xfffffff80b087812 */ /* 0x000fe200078ec0ff */
[----:B------:R-:W-:Y:S01]  /*02d0*/  @!UP5 UIMAD UR7, UR34, UR13, UR35 ;  /* 0x0000000d2207d2a4 */ /* 0x000fe2000f8e0223 */
[----:B------:R-:W-:Y:S01]  /*02e0*/  LOP3.LUT R9, R2, 0xfffffff0, RZ, 0xc0, !PT ;  /* 0xfffffff002097812 */ /* 0x000fe200078ec0ff */
[C---:B------:R-:W-:Y:S01]  /*02f0*/  IMAD.IADD R10, R5.reuse, 0x1, -R4 ;  /* 0x00000001050a7824 */ /* 0x040fe200078e0a04 */
[----:B------:R-:W-:Y:S01]  /*0300*/  LOP3.LUT R7, R6, 0x7ffffffc, RZ, 0xc0, !PT ;  /* 0x7ffffffc06077812 */ /* 0x000fe200078ec0ff */
[C---:B------:R-:W-:Y:S01]  /*0310*/  IMAD.IADD R8, R5.reuse, 0x1, -R8 ;  /* 0x0000000105087824 */ /* 0x040fe200078e0a08 */
[----:B------:R-:W-:Y:S01]  /*0320*/  SHF.R.S32.HI R0, RZ, 0x5, R3 ;  /* 0x00000005ff007819 */ /* 0x000fe20000011403 */
[C---:B------:R-:W-:Y:S01]  /*0330*/  IMAD.IADD R9, R5.reuse, 0x1, -R9 ;  /* 0x0000000105097824 */ /* 0x040fe200078e0a09 */
[----:B------:R-:W-:Y:S01]  /*0340*/  SHF.R.S32.HI R12, RZ, 0x1f, R3 ;  /* 0x0000001fff0c7819 */ /* 0x000fe20000011403 */
[----:B------:R-:W-:Y:S01]  /*0350*/  IMAD.IADD R17, R5, 0x1, -R7 ;  /* 0x0000000105117824 */ /* 0x000fe200078e0a07 */
[----:B------:R-:W-:Y:S01]  /*0360*/  SHF.R.S32.HI R5, RZ, 0x4, R2 ;  /* 0x00000004ff057819 */ /* 0x000fe20000011402 */
[----:B------:R-:W-:Y:S01]  /*0370*/  IMAD.SHL.U32 R236, R8, 0x8, RZ ;  /* 0x0000000808ec7824 */ /* 0x000fe200078e00ff */
[-C--:B------:R-:W-:Y:S01]  /*0380*/  LEA.HI R3, R3, R0.reuse, RZ, 0x1 ;  /* 0x0000000003037211 */ /* 0x080fe200078f08ff */
        /* <DEDUP_REMOVED lines=10> */
[C---:B------:R-:W-:Y:S01]  /*0430*/  IMAD.IADD R224, R0.reuse, 0x1, -R2 ;  /* 0x0000000100e07824 */ /* 0x040fe200078e0a02 */
[----:B------:R-:W-:Y:S01]  /*0440*/  SHF.R.S32.HI R13, RZ, 0x3, R11 ;  /* 0x00000003ff0d7819 */ /* 0x000fe2000001140b */
[----:B------:R-:W-:Y:S01]  /*0450*/  IMAD.IADD R218, R0, 0x1, -R7 ;  /* 0x0000000100da7824 */ /* 0x000fe200078e0a07 */
[--C-:B------:R-:W-:Y:S01]  /*0460*/  SHF.R.S32.HI R0, RZ, 0x1f, R6.reuse ;  /* 0x0000001fff007819 */ /* 0x100fe20000011406 */
[----:B------:R-:W-:Y:S01]  /*0470*/  IMAD.IADD R12, R5, 0x1, -R3 ;  /* 0x00000001050c7824 */ /* 0x000fe200078e0a03 */
[----:B------:R-:W-:Y:S01]  /*0480*/  SHF.R.S32.HI R3, RZ, 0x2, R6 ;  /* 0x00000002ff037819 */ /* 0x000fe20000011406 */
[----:B------:R-:W-:Y:S01]  /*0490*/  IMAD.SHL.U32 R2, R13, 0x40, RZ ;  /* 0x000000400d027824 */ /* 0x000fe200078e00ff */
[----:B------:R-:W-:Y:S01]  /*04a0*/  SHF.R.S32.HI R4, RZ, 0x1f, R9 ;  /* 0x0000001fff047819 */ /* 0x000fe20000011409 */
[----:B------:R-:W-:Y:S01]  /*04b0*/  IMAD.SHL.U32 R220, R12, 0x200, RZ ;  /* 0x000002000cdc7824 */ /* 0x000fe200078e00ff */
[----:B------:R-:W-:Y:S01]  /*04c0*/  LEA.HI R0, R0, R3, RZ, 0x3 ;  /* 0x0000000300007211 */ /* 0x000fe200078f18ff */
[----:B------:R-:W-:Y:S01]  /*04d0*/  @UP5 UIMAD UR54, UR34, UR49, URZ ;  /* 0x00000031223652a4 */ /* 0x000fe2000f8e023f */
[----:B------:R-:W-:Y:S01]  /*04e0*/  LEA.HI R13, R4, R9, RZ, 0x3 ;  /* 0x00000009040d7211 */ /* 0x000fe200078f18ff */
[----:B------:R-:W-:Y:S01]  /*04f0*/  UMOV UR40, URZ ;  /* 0x0000003f00287c82 */ /* 0x000fe20008000000 */
[----:B------:R-:W-:Y:S01]  /*0500*/  LOP3.LUT R0, R0, 0xfffffff8, RZ, 0xc0, !PT ;  /* 0xfffffff800007812 */ /* 0x000fe200078ec0ff */
[----:B------:R-:W-:Y:S01]  /*0510*/  ULDC.64 UR4, c[0x0][0x118] ;  /* 0x0000460000047ab9 */ /* 0x000fe20000000a00 */
[----:B------:R-:W-:Y:S01]  /*0520*/  SHF.R.S32.HI R7, RZ, 0x7, R14 ;  /* 0x00000007ff077819 */ /* 0x000fe2000001140e */
[----:B------:R-:W-:Y:S01]  /*0530*/  UMOV UR60, 0x4 ;  /* 0x00000004003c7882 */ /* 0x000fe20000000000 */
[----:B------:R-:W-:Y:S01]  /*0540*/  LOP3.LUT P4, RZ, R8, 0x4, RZ, 0xc0, !PT ;  /* 0x0000000408ff7812 */ /* 0x000fe2000788c0ff */
[----:B------:R-:W-:Y:S01]  /*0550*/  IMAD.IADD R5, R3, 0x1, -R0 ;  /* 0x0000000103057824 */ /* 0x000fe200078e0a00 */
[----:B------:R-:W-:Y:S01]  /*0560*/  LOP3.LUT R0, R2, 0x1c0, RZ, 0xc0, !PT ;  /* 0x000001c002007812 */ /* 0x000fe200078ec0ff */
[----:B------:R-:W-:Y:S01]  /*0570*/  ULOP3.LUT UR56, UR35, UR56, URZ, 0x3c, !UPT ;  /* 0x0000003823387292 */ /* 0x000fe2000f8e3c3f */
[----:B------:R-:W-:Y:S01]  /*0580*/  SHF.R.S32.HI R3, RZ, 0x1f, R10 ;  /* 0x0000001fff037819 */ /* 0x000fe2000001140a */
[----:B------:R-:W-:Y:S01]  /*0590*/  USHF.L.U32 UR61, UR34, 0x7, URZ ;  /* 0x00000007223d7899 */ /* 0x000fe2000800063f */
[----:B------:R-:W-:Y:S01]  /*05a0*/  LOP3.LUT R2, R0, 0x38, R236, 0xf8, !PT ;  /* 0x0000003800027812 */ /* 0x000fe200078ef8ec */
[----:B------:R-:W-:Y:S01]  /*05b0*/  UISETP.NE.AND UP6, UPT, UR10, URZ, UPT ;  /* 0x0000003f0a00728c */ /* 0x000fe2000bfc5270 */
[----:B------:R-:W-:Y:S01]  /*05c0*/  SHF.R.U32.HI R0, RZ, 0x3, R0 ;  /* 0x00000003ff007819 */ /* 0x000fe20000011600 */
[----:B------:R-:W-:Y:S01]  /*05d0*/  USHF.R.S32.HI UR57, URZ, 0x1f, UR35 ;  /* 0x0000001f3f397899 */ /* 0x000fe20008011423 */
[----:B------:R-:W-:Y:S01]  /*05e0*/  LEA.HI R15, R3, R10, RZ, 0x2 ;  /* 0x0000000a030f7211 */ /* 0x000fe200078f10ff */
[----:B------:R-:W-:Y:S01]  /*05f0*/  USHF.R.S32.HI UR59, URZ, 0x1f, UR34 ;  /* 0x0000001f3f3b7899 */ /* 0x000fe20008011422 */
[----:B------:R-:W-:Y:S01]  /*0600*/  LOP3.LUT R10, R2, R0, RZ, 0x3c, !PT ;  /* 0x00000000020a7212 */ /* 0x000fe200078e3cff */
[----:B------:R-:W-:Y:S01]  /*0610*/  IMAD.SHL.U32 R0, R8, 0x40, RZ ;  /* 0x0000004008007824 */ /* 0x000fe200078e00ff */
[----:B------:R-:W-:Y:S01]  /*0620*/  LOP3.LUT R2, R13, 0xfffffff8, RZ, 0xc0, !PT ;  /* 0xfffffff80d027812 */ /* 0x000fe200078ec0ff */
[----:B------:R-:W-:Y:S01]  /*0630*/  USHF.R.S32.HI UR58, URZ, 0x1f, UR35 ;  /* 0x0000001f3f3a7899 */ /* 0x000fe20008011423 */
[----:B------:R-:W-:Y:S01]  /*0640*/  LOP3.LUT R3, R5, 0x1, RZ, 0xc0, !PT ;  /* 0x0000000105037812 */ /* 0x000fe200078ec0ff */
[----:B------:R-:W-:Y:S01]  /*0650*/  UIMAD.WIDE.U32 UR42, UR38, UR44, URZ ;  /* 0x0000002c262a72a5 */ /* 0x000fe2000f8e003f */
[----:B------:R-:W-:Y:S01]  /*0660*/  LOP3.LUT R0, R0, 0x1c0, RZ, 0xc0, !PT ;  /* 0x000001c000007812 */ /* 0x000fe200078ec0ff */
[----:B------:R-:W-:Y:S01]  /*0670*/  IMAD.IADD R9, R9, 0x1, -R2 ;  /* 0x0000000109097824 */ /* 0x000fe200078e0a02 */
[----:B------:R-:W-:Y:S01]  /*0680*/  ISETP.NE.U32.AND P0, PT, R3, 0x1, PT ;  /* 0x000000010300780c */ /* 0x000fe20003f05070 */
[----:B------:R-:W-:Y:S01]  /*0690*/  IMAD.SHL.U32 R2, R224, 0x10, RZ ;  /* 0x00000010e0027824 */ /* 0x000fe200078e00ff */
[--C-:B------:R-:W-:Y:S01]  /*06a0*/  LOP3.LUT R4, R0, 0x8, R11.reuse, 0xf8, !PT ;  /* 0x0000000800047812 */ /* 0x100fe200078ef80b */
[----:B------:R-:W-:Y:S01]  /*06b0*/  IMAD R3, R7, 0x800, R220 ;  /* 0x0000080007037824 */ /* 0x000fe200078e02dc */
[----:B------:R-:W-:Y:S01]  /*06c0*/  LOP3.LUT P3, RZ, R8, 0x2, RZ, 0xc0, !PT ;  /* 0x0000000208ff7812 */ /* 0x000fe2000786c0ff */
[----:B------:R-:W-:Y:S01]  /*06d0*/  UIMAD UR51, UR39, UR44, URZ ;  /* 0x0000002c273372a4 */ /* 0x000fe2000f8e023f */
[----:B------:R-:W-:Y:S01]  /*06e0*/  LOP3.LUT R6, R0, 0x10, R2, 0xf8, !PT ;  /* 0x0000001000067812 */ /* 0x000fe200078ef802 */
[----:B------:R-:W-:Y:S01]  /*06f0*/  USHF.R.S32.HI UR53, URZ, 0x1f, UR47 ;  /* 0x0000001f3f357899 */ /* 0x000fe2000801142f */
[----:B------:R-:W-:Y:S01]  /*0700*/  SHF.R.U32.HI R0, RZ, 0x3, R0 ;  /* 0x00000003ff007819 */ /* 0x000fe20000011600 */
[----:B------:R-:W-:Y:S01]  /*0710*/  UIMAD UR50, UR6, UR50, URZ ;  /* 0x00000032063272a4 */ /* 0x000fe2000f8e023f */
[----:B------:R-:W-:Y:S01]  /*0720*/  LOP3.LUT R6, R6, 0x8, R11, 0xf8, !PT ;  /* 0x0000000806067812 */ /* 0x000fe200078ef80b */
[----:B------:R-:W-:Y:S01]  /*0730*/  @!UP5 UIMAD UR49, UR7, UR49, URZ ;  /* 0x000000310731d2a4 */ /* 0x000fe2000f8e023f */
[----:B------:R-:W-:Y:S01]  /*0740*/  LOP3.LUT R2, R4, R0, RZ, 0x3c, !PT ;  /* 0x0000000004027212 */ /* 0x000fe200078e3cff */
[----:B------:R-:W-:Y:S01]  /*0750*/  IMAD.SHL.U32 R4, R5, 0x40, RZ ;  /* 0x0000004005047824 */ /* 0x000fe200078e00ff */
[----:B------:R-:W-:Y:S01]  /*0760*/  LOP3.LUT R220, R220, R6, R0, 0xf6, !PT ;  /* 0x00000006dcdc7212 */ /* 0x000fe200078ef600 */
[----:B------:R-:W-:Y:S01]  /*0770*/  IMAD.SHL.U32 R6, R7, 0x20, RZ ;  /* 0x0000002007067824 */ /* 0x000fe200078e00ff */
[----:B------:R-:W-:Y:S01]  /*0780*/  R2P PR, R5, 0x6 ;  /* 0x0000000605007804 */ /* 0x000fe20000000000 */
[----:B------:R-:W-:Y:S01]  /*0790*/  IMAD.IADD R2, R3, 0x1, R2 ;  /* 0x0000000103027824 */ /* 0x000fe200078e0202 */
[----:B------:R-:W-:Y:S01]  /*07a0*/  SHF.R.S32.HI R3, RZ, 0x6, R16 ;  /* 0x00000006ff037819 */ /* 0x000fe20000011410 */
[----:B------:R-:W-:Y:S01]  /*07b0*/  IMAD.SHL.U32 R5, R12, 0x20, RZ ;  /* 0x000000200c057824 */ /* 0x000fe200078e00ff */
[----:B------:R-:W-:Y:S01]  /*07c0*/  LOP3.LUT R0, R4, 0x1c0, RZ, 0xc0, !PT ;  /* 0x000001c004007812 */ /* 0x000fe200078ec0ff */
[----:B------:R-:W-:Y:S01]  /*07d0*/  IMAD.SHL.U32 R2, R2, 0x2, RZ ;  /* 0x0000000202027824 */ /* 0x000fe200078e00ff */
[----:B------:R-:W-:Y:S01]  /*07e0*/  LOP3.LUT P6, RZ, R9, 0x4, RZ, 0xc0, !PT ;  /* 0x0000000409ff7812 */ /* 0x000fe200078cc0ff */
[C---:B------:R-:W-:Y:S01]  /*07f0*/  IMAD R10, R3.reuse, 0x200, R10 ;  /* 0x00000200030a7824 */ /* 0x040fe200078e020a */
[----:B------:R-:W-:Y:S01]  /*0800*/  SHF.R.U32.HI R4, RZ, 0x3, R0 ;  /* 0x00000003ff047819 */ /* 0x000fe20000011600 */
[----:B------:R-:W-:Y:S01]  /*0810*/  IMAD.SHL.U32 R3, R3, 0x8, RZ ;  /* 0x0000000803037824 */ /* 0x000fe200078e00ff */
[----:B------:R-:W-:Y:S01]  /*0820*/  LOP3.LUT P5, RZ, R9, 0x2, RZ, 0xc0, !PT ;  /* 0x0000000209ff7812 */ /* 0x000fe200078ac0ff */
[----:B------:R-:W-:Y:S01]  /*0830*/  IMAD.SHL.U32 R221, R220, 0x2, RZ ;  /* 0x00000002dcdd7824 */ /* 0x000fe200078e00ff */
[----:B------:R-:W-:Y:S01]  /*0840*/  SEL R216, R222, 0xffffffc0, !P4 ;  /* 0xffffffc0ded87807 */ /* 0x000fe20006000000 */
[----:B------:R-:W-:Y:S01]  /*0850*/  IMAD.SHL.U32 R230, R10, 0x2, RZ ;  /* 0x000000020ae67824 */ /* 0x000fe200078e00ff */
[----:B------:R-:W-:Y:S01]  /*0860*/  LOP3.LUT R3, R3, 0x18, RZ, 0xc0, !PT ;  /* 0x0000001803037812 */ /* 0x000fe200078ec0ff */
[----:B------:R-:W-:Y:S01]  /*0870*/  USHF.R.S32.HI UR48, URZ, 0x1f, UR41 ;  /* 0x0000001f3f307899 */ /* 0x000fe20008011429 */
[----:B------:R-:W-:Y:S01]  /*0880*/  SEL R222, R222, 0xffffffc0, !P6 ;  /* 0xffffffc0dede7807 */ /* 0x000fe20007000000 */
[--C-:B------:R-:W-:Y:S01]  /*0890*/  IMAD R220, R220, 0x2, R216.reuse ;  /* 0x00000002dcdc7824 */ /* 0x100fe200078e02d8 */
[----:B------:R-:W-:Y:S01]  /*08a0*/  LOP3.LUT R8, R3, 0x20, R5, 0xf8, !PT ;  /* 0x0000002003087812 */ /* 0x000fe200078ef805 */
[----:B------:R-:W-:Y:S01]  /*08b0*/  IMAD.IADD R217, R2, 0x1, R216 ;  /* 0x0000000102d97824 */ /* 0x000fe200078e02d8 */
[----:B------:R-:W-:Y:S01]  /*08c0*/  LOP3.LUT R5, R0, 0x20, R6, 0xf8, !PT ;  /* 0x0000002000057812 */ /* 0x000fe200078ef806 */
[----:B------:R-:W-:Y:S01]  /*08d0*/  IMAD.SHL.U32 R6, R9, 0x40, RZ ;  /* 0x0000004009067824 */ /* 0x000fe200078e00ff */
[----:B------:R-:W-:Y:S01]  /*08e0*/  LOP3.LUT R7, R4, R0, R3, 0x1e, !PT ;  /* 0x0000000004077212 */ /* 0x000fe200078e1e03 */
[----:B------:R-:W-:Y:S01]  /*08f0*/  IMAD.SHL.U32 R0, R17, 0x2, RZ ;  /* 0x0000000211007824 */ /* 0x000fe200078e00ff */
[----:B------:R-:W-:-:S02]  /*0900*/  LOP3.LUT R4, R5, R4, RZ, 0x3c, !PT ;  /* 0x0000000405047212 */ /* 0x000fc400078e3cff */
[----:B------:R-:W-:Y:S01]  /*0910*/  SEL R239, R239, 0x10, !P0 ;  /* 0x00000010efef7807 */ /* 0x000fe20004000000 */
[--C-:B------:R-:W-:Y:S01]  /*0920*/  IMAD R5, R218, 0x400, R0.reuse ;  /* 0x00000400da057824 */ /* 0x100fe200078e0200 */
[----:B------:R-:W-:Y:S01]  /*0930*/  IADD3 R244, R236, 0x40, RZ ;  /* 0x00000040ecf47810 */ /* 0x000fe20007ffe0ff */
[----:B------:R-:W-:Y:S01]  /*0940*/  IMAD R3, R224, 0x400, R0 ;  /* 0x00000400e0037824 */ /* 0x000fe200078e0200 */
[----:B------:R-:W-:Y:S01]  /*0950*/  LOP3.LUT R0, R6, 0x1c0, RZ, 0xc0, !PT ;  /* 0x000001c006007812 */ /* 0x000fe200078ec0ff */
[----:B------:R-:W-:Y:S01]  /*0960*/  IMAD.IADD R235, R5, 0x1, R4 ;  /* 0x0000000105eb7824 */ /* 0x000fe200078e0204 */
[----:B------:R-:W-:Y:S01]  /*0970*/  IADD3 R243, R236, 0x80, RZ ;  /* 0x00000080ecf37810 */ /* 0x000fe20007ffe0ff */
[----:B------:R-:W-:Y:S01]  /*0980*/  IMAD.SHL.U32 R4, R12, 0x8, RZ ;  /* 0x000000080c047824 */ /* 0x000fe200078e00ff */
[----:B------:R-:W-:Y:S01]  /*0990*/  IADD3 R245, R236, 0xc0, RZ ;  /* 0x000000c0ecf57810 */ /* 0x000fe20007ffe0ff */
[----:B------:R-:W-:Y:S01]  /*09a0*/  IMAD.IADD R9, R3, 0x1, R7 ;  /* 0x0000000103097824 */ /* 0x000fe200078e0207 */
[----:B------:R-:W-:Y:S01]  /*09b0*/  SHF.R.U32.HI R3, RZ, 0x3, R0 ;  /* 0x00000003ff037819 */ /* 0x000fe20000011600 */
[----:B------:R-:W-:Y:S01]  /*09c0*/  IMAD.SHL.U32 R5, R13, 0x40, RZ ;  /* 0x000000400d057824 */ /* 0x000fe200078e00ff */
[----:B------:R-:W-:Y:S01]  /*09d0*/  LOP3.LUT R6, R0, 0x8, R4, 0xf8, !PT ;  /* 0x0000000800067812 */ /* 0x000fe200078ef804 */
[----:B------:R-:W-:Y:S01]  /*09e0*/  IMAD.SHL.U32 R235, R235, 0x2, RZ ;  /* 0x00000002ebeb7824 */ /* 0x000fe200078e00ff */
[----:B------:R-:W-:-:S02]  /*09f0*/  SHF.R.S32.HI R4, RZ, 0x2, R15 ;  /* 0x00000002ff047819 */ /* 0x000fc4000001140f */
[----:B------:R-:W-:Y:S01]  /*0a00*/  LOP3.LUT R7, R3, R8, R0, 0x1e, !PT ;  /* 0x0000000803077212 */ /* 0x000fe200078e1e00 */
[----:B------:R-:W-:Y:S01]  /*0a10*/  IMAD.IADD R240, R235, 0x1, R239 ;  /* 0x00000001ebf07824 */ /* 0x000fe200078e02ef */
[----:B------:R-:W-:Y:S01]  /*0a20*/  LOP3.LUT R0, R5, 0xfffffe00, RZ, 0xc0, !PT ;  /* 0xfffffe0005007812 */ /* 0x000fe200078ec0ff */
[----:B------:R-:W-:Y:S01]  /*0a30*/  IMAD R4, R218, 0x10, R4 ;  /* 0x00000010da047824 */ /* 0x000fe200078e0204 */
[----:B------:R-:W-:Y:S02]  /*0a40*/  LEA R5, R9, 0x10000, 0x1 ;  /* 0x0001000009057811 */ /* 0x000fe400078e08ff */
[----:B------:R-:W-:Y:S01]  /*0a50*/  LOP3.LUT R3, R6, R3, RZ, 0x3c, !PT ;  /* 0x0000000306037212 */ /* 0x000fe200078e3cff */
[--C-:B------:R-:W-:Y:S01]  /*0a60*/  IMAD R224, R224, 0x400, R0.reuse ;  /* 0x00000400e0e07824 */ /* 0x100fe200078e0200 */
[----:B------:R1:W-:Y:S01]  /*0a70*/  STL [R1+0x38], R4 ;  /* 0x0000380401007387 */ /* 0x0003e20000100800 */
[----:B------:R-:W-:Y:S01]  /*0a80*/  IMAD R218, R218, 0x400, R0 ;  /* 0x00000400dada7824 */ /* 0x000fe200078e0200 */
[----:B------:R-:W-:Y:S01]  /*0a90*/  IADD3 R238, R235, 0x20, RZ ;  /* 0x00000020ebee7810 */ /* 0x000fe20007ffe0ff */
[----:B------:R-:W-:Y:S01]  /*0aa0*/  IMAD.IADD R224, R3, 0x1, R224 ;  /* 0x0000000103e07824 */ /* 0x000fe200078e02e0 */
[----:B------:R2:W-:Y:S01]  /*0ab0*/  STL [R1+0x2c], R5 ;  /* 0x00002c0501007387 */ /* 0x0005e20000100800 */
[----:B------:R-:W-:Y:S01]  /*0ac0*/  IMAD.IADD R218, R218, 0x1, R3 ;  /* 0x00000001dada7824 */ /* 0x000fe200078e0203 */
[----:B------:R-:W-:-:S02]  /*0ad0*/  SEL R3, R226, 0xffffffe0, !P3 ;  /* 0xffffffe0e2037807 */ /* 0x000fc40005800000 */
[----:B------:R-:W-:Y:S01]  /*0ae0*/  SEL R226, R226, 0xffffffe0, !P5 ;  /* 0xffffffe0e2e27807 */ /* 0x000fe20006800000 */
[----:B------:R-:W-:Y:S01]  /*0af0*/  IMAD.SHL.U32 R218, R218, 0x2, RZ ;  /* 0x00000002dada7824 */ /* 0x000fe200078e00ff */
[----:B------:R-:W-:Y:S01]  /*0b00*/  LEA R224, R224, 0x20000, 0x1 ;  /* 0x00020000e0e07811 */ /* 0x000fe200078e08ff */
[----:B------:R-:W-:Y:S01]  /*0b10*/  IMAD.IADD R3, R2, 0x1, R3 ;  /* 0x0000000102037824 */ /* 0x000fe200078e0203 */
[----:B------:R-:W-:Y:S01]  /*0b20*/  LOP3.LUT R0, R7, R0, RZ, 0xfc, !PT ;  /* 0x0000000007007212 */ /* 0x000fe200078efcff */
[----:B------:R-:W-:Y:S01]  /*0b30*/  IMAD.IADD R219, R218, 0x1, R226 ;  /* 0x00000001dadb7824 */ /* 0x000fe200078e02e2 */
[----:B------:R-:W-:Y:S01]  /*0b40*/  @P1 IADD3 R238, R235, -0x20, RZ ;  /* 0xffffffe0ebee1810 */ /* 0x000fe20007ffe0ff */
[----:B------:R-:W-:Y:S02]  /*0b50*/  IMAD.IADD R225, R222, 0x1, R224 ;  /* 0x00000001dee17824 */ /* 0x000fe400078e02e0 */
[----:B------:R-:W-:Y:S02]  /*0b60*/  IMAD.IADD R223, R218, 0x1, R222 ;  /* 0x00000001dadf7824 */ /* 0x000fe400078e02de */
[----:B------:R-:W-:-:S02]  /*0b70*/  IMAD.IADD R227, R226, 0x1, R224 ;  /* 0x00000001e2e37824 */ /* 0x000fc400078e02e0 */
[----:B------:R-:W-:Y:S02]  /*0b80*/  IMAD.IADD R216, R216, 0x1, R3 ;  /* 0x00000001d8d87824 */ /* 0x000fe400078e0203 */
[----:B------:R-:W-:Y:S01]  /*0b90*/  IMAD.SHL.U32 R0, R0, 0x2, RZ ;  /* 0x0000000200007824 */ /* 0x000fe200078e00ff */
[----:B-1----:R-:W-:Y:S01]  /*0ba0*/  IADD3 R4, R5, 0x40, RZ ;  /* 0x0000004005047810 */ /* 0x002fe20007ffe0ff */
[----:B------:R-:W-:Y:S01]  /*0bb0*/  IMAD.IADD R239, R239, 0x1, R238 ;  /* 0x00000001efef7824 */ /* 0x000fe200078e02ee */
[----:B------:R-:W-:Y:S01]  /*0bc0*/  @P2 IADD3 R4, R5, -0x40, RZ ;  /* 0xffffffc005042810 */ /* 0x000fe20007ffe0ff */
[----:B------:R-:W-:Y:S02]  /*0bd0*/  IMAD.IADD R222, R219, 0x1, R222 ;  /* 0x00000001dbde7824 */ /* 0x000fe400078e02de */
[----:B------:R-:W-:Y:S02]  /*0be0*/  IMAD.IADD R226, R226, 0x1, R225 ;  /* 0x00000001e2e27824 */ /* 0x000fe400078e02e1 */
[----:B------:R2:W-:Y:S04]  /*0bf0*/  STL [R1+0x30], R4 ;  /* 0x0000300401007387 */ /* 0x0005e80000100800 */
.L_x_319:
        /* <DEDUP_REMOVED lines=14> */
[----:B-12---:R-:W-:Y:S01]  /*0ce0*/  IMAD.U32 R4, RZ, RZ, UR6 ;  /* 0x00000006ff047e24 */ /* 0x006fe2000f8e00ff */
[----:B------:R-:W-:-:S02]  /*0cf0*/  UISETP.NE.AND UP4, UPT, UR14, URZ, UPT ;  /* 0x0000003f0e00728c */ /* 0x000fc4000bf85270 */
[----:B------:R-:W-:Y:S01]  /*0d00*/  UISETP.EQ.U32.AND UP2, UPT, URZ, UR8, UPT ;  /* 0x000000083f00728c */ /* 0x000fe2000bf42070 */
[----:B------:R-:W-:Y:S01]  /*0d10*/  IMAD.U32 R5, RZ, RZ, UR7 ;  /* 0x00000007ff057e24 */ /* 0x000fe2000f8e00ff */
[----:B------:R-:W-:Y:S02]  /*0d20*/  @UP3 UIADD3 UR6, UP0, UR13, UR10, URZ ;  /* 0x0000000a0d063290 */ /* 0x000fe4000ff1e03f */
[----:B------:R-:W-:Y:S02]  /*0d30*/  UISETP.EQ.OR.EX UP2, UPT, URZ, UR9, !UP4, UP2 ;  /* 0x000000093f00728c */ /* 0x000fe4000e742720 */
[----:B------:R-:W-:Y:S01]  /*0d40*/  @UP3 UIADD3.X UR7, UR12, UR11, URZ, UP0, !UPT ;  /* 0x0000000b0c073290 */ /* 0x000fe200087fe43f */
[----:B------:R1:W2:Y:S01]  /*0d50*/  @P2 LDG.E R9, [R4.64] ;  /* 0x0000000404092981 */ /* 0x0002a2000c1e1900 */
[----:B------:R-:W-:Y:S01]  /*0d60*/  UIADD3 UR8, UP0, UR13, UR8, URZ ;  /* 0x000000080d087290 */ /* 0x000fe2000ff1e03f */
[----:B------:R-:W-:Y:S02]  /*0d70*/  PLOP3.LUT P0, PT, PT, PT, UP3, 0x80, 0x0 ;  /* 0x000000000000781c */ /* 0x000fe40003f0f038 */
[----:B------:R1:W3:Y:S01]  /*0d80*/  @P2 LDG.E R8, [R4.64+0x4] ;  /* 0x0000040404082981 */ /* 0x0002e2000c1e1900 */
[----:B------:R-:W-:Y:S01]  /*0d90*/  PLOP3.LUT P1, PT, PT, PT, UP2, 0x80, 0x0 ;  /* 0x000000000000781c */ /* 0x000fe20003f2f028 */
[----:B------:R-:W-:Y:S01]  /*0da0*/  UIADD3.X UR9, UR12, UR9, URZ, UP0, !UPT ;  /* 0x000000090c097290 */ /* 0x000fe200087fe43f */
[----:B------:R-:W-:-:S02]  /*0db0*/  IMAD.U32 R6, RZ, RZ, UR6 ;  /* 0x00000006ff067e24 */ /* 0x000fc4000f8e00ff */
[----:B----4-:R-:W-:-:S06]  /*0dc0*/  IMAD.U32 R7, RZ, RZ, UR7 ;  /* 0x00000007ff077e24 */ /* 0x010fcc000f8e00ff */
[----:B-----5:R4:W5:Y:S01]  /*0dd0*/  @P0 LDG.E R6, [R6.64] ;  /* 0x0000000406060981 */ /* 0x020962000c1e1900 */
[----:B-1----:R-:W-:Y:S02]  /*0de0*/  IMAD.U32 R4, RZ, RZ, UR8 ;  /* 0x00000008ff047e24 */ /* 0x002fe4000f8e00ff */
[----:B------:R-:W-:-:S05]  /*0df0*/  IMAD.U32 R5, RZ, RZ, UR9 ;  /* 0x00000009ff057e24 */ /* 0x000fca000f8e00ff */
[----:B----4-:R-:W4:Y:S01]  /*0e00*/  @!P1 LDG.E R7, [R4.64] ;  /* 0x0000000404079981 */ /* 0x010f22000c1e1900 */
[----:B------:R-:W1:Y:S01]  /*0e10*/  S2UR UR30, SR_CTAID.X ;  /* 0x00000000001e79c3 */ /* 0x000e620000002500 */
[----:B------:R-:W-:Y:S02]  /*0e20*/  UMOV UR18, 0xffffffff ;  /* 0xffffffff00127882 */ /* 0x000fe40000000000 */
[----:B------:R-:W1:Y:S04]  /*0e30*/  S2R R27, SR_TID.X ;  /* 0x00000000001b7919 */ /* 0x000e680000002100 */
[----:B------:R-:W1:Y:S01]  /*0e40*/  S2R R28, SR_TID.X ;  /* 0x00000000001c7919 */ /* 0x000e620000002100 */
[----:B------:R-:W-:Y:S02]  /*0e50*/  UMOV UR28, 0xffffffff ;  /* 0xffffffff001c7882 */ /* 0x000fe40000000000 */
[----:B------:R-:W-:-:S02]  /*0e60*/  ULDC UR7, c[0x0][0xc] ;  /* 0x0000030000077ab9 */ /* 0x000fc40000000800 */
[----:B------:R-:W-:Y:S02]  /*0e70*/  USHF.L.U32 UR7, UR7, 0x6, URZ ;  /* 0x0000000607077899 */ /* 0x000fe4000800063f */
[----:B------:R-:W-:Y:S02]  /*0e80*/  UMOV UR22, URZ ;  /* 0x0000003f00167c82 */ /* 0x000fe40008000000 */
[----:B-1----:R-:W-:Y:S01]  /*0e90*/  USHF.L.U32 UR6, UR30, 0x6, URZ ;  /* 0x000000061e067899 */ /* 0x002fe2000800063f */
[----:B------:R-:W-:-:S03]  /*0ea0*/  SHF.R.S32.HI R27, RZ, 0x1f, R27 ;  /* 0x0000001fff1b7819 */ /* 0x000fc6000001141b */
[----:B------:R-:W-:Y:S01]  /*0eb0*/  UIMAD UR6, UR7, UR40, UR6 ;  /* 0x00000028070672a4 */ /* 0x000fe2000f8e0206 */
[----:B------:R-:W-:-:S04]  /*0ec0*/  LEA.HI R27, R27, R28, RZ, 0x3 ;  /* 0x0000001c1b1b7211 */ /* 0x000fc800078f18ff */
[----:B------:R-:W-:Y:S01]  /*0ed0*/  SHF.R.S32.HI R27, RZ, 0x3, R27 ;  /* 0x00000003ff1b7819 */ /* 0x000fe2000001141b */
[----:B------:R-:W-:-:S03]  /*0ee0*/  ULDC UR8, c[0x0][0x218] ;  /* 0x0000860000087ab9 */ /* 0x000fc60000000800 */
[----:B------:R-:W-:Y:S01]  /*0ef0*/  SHF.R.S32.HI R24, RZ, 0x1f, R27 ;  /* 0x0000001fff187819 */ /* 0x000fe2000001141b */
[----:B--2---:R-:W1:Y:S08]  /*0f00*/  @P2 R2UR UR18, R9 ;  /* 0x00000000091223c2 */ /* 0x004e7000000e0000 */
[----:B---3--:R-:W1:Y:S08]  /*0f10*/  @P2 R2UR UR17, R8 ;  /* 0x00000000081123c2 */ /* 0x008e7000000e0000 */
[----:B-----5:R2:W3:Y:S01]  /*0f20*/  @P0 R2UR UR22, R6 ;  /* 0x00000000061603c2 */ /* 0x0204e200000e0000 */
[----:B------:R-:W-:-:S07]  /*0f30*/  IADD3 R20, P0, R27, UR6, RZ ;  /* 0x000000061b147c10 */ /* 0x000fce000ff1e0ff */
[----:B----4-:R4:W3:Y:S01]  /*0f40*/  @!P1 R2UR UR28, R7 ;  /* 0x00000000071c93c2 */ /* 0x0108e200000e0000 */
[----:B------:R-:W-:-:S04]  /*0f50*/  ISETP.NE.U32.AND P1, PT, RZ, c[0x0][0x248], PT ;  /* 0x00009200ff007a0c */ /* 0x000fc80003f25070 */
[----:B------:R-:W-:Y:S01]  /*0f60*/  ISETP.NE.AND.EX P1, PT, RZ, c[0x0][0x24c], PT, P1 ;  /* 0x00009300ff007a0c */ /* 0x000fe20003f25310 */
[----:B-1----:R-:W-:Y:S01]  /*0f70*/  @UP1 UIADD3 UR17, UR17, -UR18, URZ ;  /* 0x8000001211111290 */ /* 0x002fe2000fffe03f */
[----:B--2---:R-:W-:-:S06]  /*0f80*/  IMAD.U32 R6, RZ, RZ, UR6 ;  /* 0x00000006ff067e24 */ /* 0x004fcc000f8e00ff */
[----:B------:R-:W-:Y:S01]  /*0f90*/  @!UP1 ULDC UR17, c[0x0][0x214] ;  /* 0x0000850000119ab9 */ /* 0x000fe20000000800 */
[----:B------:R-:W-:-:S04]  /*0fa0*/  LEA.HI.X.SX32 R21, R6, R24, 0x1, P0 ;  /* 0x0000001806157211 */ /* 0x000fc800000f0eff */
[----:B------:R-:W-:Y:S05]  /*0fb0*/  @!P1 BRA `(.L_x_275) ;  /* 0x0000007000009947 */ /* 0x000fea0003800000 */
[----:B------:R-:W-:-:S13]  /*0fc0*/  PLOP3.LUT P0, PT, PT, PT, UP4, 0x80, 0x0 ;  /* 0x000000000000781c */ /* 0x000fda0003f0f048 */
[----:B------:R-:W2:Y:S04]  /*0fd0*/  @P0 LDG.E R6, [R4.64+0x4] ;  /* 0x0000040404060981 */ /* 0x000ea8000c1e1900 */
[----:B------:R-:W5:Y:S01]  /*0fe0*/  @!P0 LDG.E R4, [R4.64] ;  /* 0x0000000404048981 */ /* 0x000f62000c1e1900 */
[----:B--2---:R-:W1:Y:S02]  /*0ff0*/  @P0 R2UR UR6, R6 ;  /* 0x00000000060603c2 */ /* 0x004e6400000e0000 */
[----:B-1-3--:R-:W-:-:S11]  /*1000*/  @UP4 UIADD3 UR8, UR6, -UR28, URZ ;  /* 0x8000001c06084290 */ /* 0x00afd6000fffe03f */
[----:B-----5:R1:W2:Y:S01]  /*1010*/  @!P0 R2UR UR8, R4 ;  /* 0x00000000040883c2 */ /* 0x0202a200000e0000 */
[----:B------:R-:W-:-:S07]  /*1020*/  DEPBAR.LE SB1, 0x0, {2} ;  /* 0x000090040000791a */ /* 0x000fce0000000000 */
.L_x_275:
[----:B------:R-:W-:Y:S02]  /*1030*/  ULDC.64 UR6, c[0x0][0x258] ;  /* 0x0000960000067ab9 */ /* 0x000fe40000000a00 */
        /* <DEDUP_REMOVED lines=8> */
[----:B------:R-:W2:Y:S01]  /*10c0*/  @P0 LDG.E R4, [R4.64] ;  /* 0x0000000404040981 */ /* 0x000ea2000c1e1900 */
[----:B------:R-:W-:Y:S02]  /*10d0*/  @!UP2 UISETP.NE.U32.AND UP0, UPT, URZ, UR6, UPT ;  /* 0x000000063f00a28c */ /* 0x000fe4000bf05070 */
[----:B------:R-:W-:Y:S02]  /*10e0*/  ULDC UR9, c[0x0][0x21c] ;  /* 0x0000870000097ab9 */ /* 0x000fe40000000800 */
[----:B------:R-:W-:Y:S02]  /*10f0*/  @!UP2 UISETP.NE.AND.EX UP0, UPT, URZ, UR7, UPT, UP0 ;  /* 0x000000073f00a28c */ /* 0x000fe4000bf05300 */
[----:B------:R-:W-:Y:S02]  /*1100*/  USHF.L.U32 UR24, UR23, 0x6, URZ ;  /* 0x0000000617187899 */ /* 0x000fe4000800063f */
[----:B------:R-:W-:Y:S01]  /*1110*/  @!UP2 USEL UR6, URZ, UR9, !UP0 ;  /* 0x000000093f06a287 */ /* 0x000fe2000c000000 */
[----:B--2---:R-:W1:Y:S02]  /*1120*/  @P0 R2UR UR16, R4 ;  /* 0x00000000041003c2 */ /* 0x004e6400000e0000 */
[----:B-1-3--:R-:W-:-:S02]  /*1130*/  @UP2 UIADD3 UR16, UR16, -UR22, URZ ;  /* 0x8000001610102290 */ /* 0x00afc4000fffe03f */
        /* <DEDUP_REMOVED lines=8> */
[----:B------:R-:W-:Y:S01]  /*11c0*/  UISETP.NE.AND UP2, UPT, UR18, -0x1, UPT ;  /* 0xffffffff1200788c */ /* 0x000fe2000bf45270 */
[----:B------:R-:W-:Y:S01]  /*11d0*/  PLOP3.LUT P1, PT, PT, PT, UP0, 0x80, 0x0 ;  /* 0x000000000000781c */ /* 0x000fe20003f2f008 */
[----:B------:R-:W-:-:S02]  /*11e0*/  USHF.R.S32.HI UR12, URZ, 0x1f, UR6 ;  /* 0x0000001f3f0c7899 */ /* 0x000fc40008011406 */
[----:B------:R-:W-:Y:S02]  /*11f0*/  ULDC.64 UR14, c[0x0][0x178] ;  /* 0x00005e00000e7ab9 */ /* 0x000fe40000000a00 */
[----:B------:R-:W-:Y:S02]  /*1200*/  ULEA.HI UR12, UR12, UR6, URZ, 0x6 ;  /* 0x000000060c0c7291 */ /* 0x000fe4000f8f303f */
[----:B------:R-:W-:Y:S02]  /*1210*/  @UP0 UIADD3 UR13, UR22, UR28, URZ ;  /* 0x0000001c160d0290 */ /* 0x000fe4000fffe03f */
[----:B------:R-:W-:Y:S02]  /*1220*/  UIMAD UR19, UR37, UR14, URZ ;  /* 0x0000000e251372a4 */ /* 0x000fe4000f8e023f */
[----:B------:R-:W-:Y:S02]  /*1230*/  ULDC.64 UR20, c[0x0][0x198] ;  /* 0x0000660000147ab9 */ /* 0x000fe40000000a00 */
[----:B------:R-:W-:-:S02]  /*1240*/  USHF.R.S32.HI UR36, URZ, 0x6, UR12 ;  /* 0x000000063f247899 */ /* 0x000fc4000801140c */
[----:B------:R-:W-:Y:S02]  /*1250*/  UIMAD UR25, UR18, UR7, URZ ;  /* 0x00000007121972a4 */ /* 0x000fe4000f8e023f */
        /* <DEDUP_REMOVED lines=24> */
.L_x_277:
[----:B------:R-:W-:Y:S01]  /*13e0*/  IABS R8, c[0x0][0x1c8] ;  /* 0x0000720000087a13 */ /* 0x000fe20000000000 */
[----:B------:R-:W-:Y:S01]  /*13f0*/  @UP0 UIADD3 UR8, UR22, UR28, URZ ;  /* 0x0000001c16080290 */ /* 0x000fe2000fffe03f */
[----:B----4-:R-:W-:Y:S01]  /*1400*/  IABS R7, UR35 ;  /* 0x0000002300077c13 */ /* 0x010fe20008000000 */
[----:B------:R-:W-:Y:S01]  /*1410*/  ULDC.64 UR10, c[0x0][0x1a0] ;  /* 0x00006800000a7ab9 */ /* 0x000fe20000000a00 */
[----:B------:R-:W1:Y:S01]  /*1420*/  I2F.RP R4, R8 ;  /* 0x0000000800047306 */ /* 0x000e620000209400 */
[----:B------:R-:W-:Y:S01]  /*1430*/  ISETP.LE.AND P0, PT, RZ, UR56, PT ;  /* 0x00000038ff007c0c */ /* 0x000fe2000bf03270 */
[----:B------:R-:W-:-:S04]  /*1440*/  @UP0 UIMAD.WIDE.U32 UR6, UR8, UR10, URZ ;  /* 0x0000000a080602a5 */ /* 0x000fc8000f8e003f */
[----:B------:R-:W-:-:S03]  /*1450*/  @UP0 UIMAD UR21, UR8, UR11, UR7 ;  /* 0x0000000b081502a4 */ /* 0x000fc6000f8e0207 */
[----:B------:R-:W-:Y:S01]  /*1460*/  @UP0 UMOV UR20, UR6 ;  /* 0x0000000600140c82 */ /* 0x000fe20008000000 */
[----:B-1----:R-:W1:Y:S02]  /*1470*/  MUFU.RCP R4, R4 ;  /* 0x0000000400047308 */ /* 0x002e640000001000 */
[----:B-1----:R-:W-:-:S06]  /*1480*/  IADD3 R4, R4, 0xffffffe, RZ ;  /* 0x0ffffffe04047810 */ /* 0x002fcc0007ffe0ff */
[----:B------:R-:W1:Y:S02]  /*1490*/  F2I.FTZ.U32.TRUNC.NTZ R5, R4 ;  /* 0x0000000400057305 */ /* 0x000e64000021f000 */
[----:B-1----:R-:W-:-:S04]  /*14a0*/  IMAD.MOV R4, RZ, RZ, -R5 ;  /* 0x000000ffff047224 */ /* 0x002fc800078e0a05 */
[----:B------:R-:W-:Y:S02]  /*14b0*/  IMAD R6, R4, R8, RZ ;  /* 0x0000000804067224 */ /* 0x000fe400078e02ff */
[----:B------:R-:W-:-:S04]  /*14c0*/  IMAD.MOV.U32 R4, RZ, RZ, RZ ;  /* 0x000000ffff047224 */ /* 0x000fc800078e00ff */
[----:B------:R-:W-:-:S04]  /*14d0*/  IMAD.HI.U32 R4, R5, R6, R4 ;  /* 0x0000000605047227 */ /* 0x000fc800078e0004 */
[----:B------:R-:W-:-:S04]  /*14e0*/  IMAD.MOV.U32 R5, RZ, RZ, R7 ;  /* 0x000000ffff057224 */ /* 0x000fc800078e0007 */
        /* <DEDUP_REMOVED lines=9> */
[----:B------:R-:W-:-:S04]  /*1580*/  IMAD.MOV.U32 R15, RZ, RZ, R4 ;  /* 0x000000ffff0f7224 */ /* 0x000fc800078e0004 */
        /* <DEDUP_REMOVED lines=8> */
[----:B------:R-:W-:-:S04]  /*1610*/  UIMAD UR9, UR22, UR9, UR10 ;  /* 0x00000009160972a4 */ /* 0x000fc8000f8e020a */
[----:B------:R-:W-:-:S03]  /*1620*/  UIADD3 UR7, UR7, UR9, URZ ;  /* 0x0000000907077290 */ /* 0x000fc6000fffe03f */
[----:B------:R-:W-:Y:S02]  /*1630*/  ULDC.64 UR8, c[0x0][0x188] ;  /* 0x0000620000087ab9 */ /* 0x000fe40000000a00 */
[----:B------:R-:W-:Y:S02]  /*1640*/  UIMAD UR10, UR37, UR8, URZ ;  /* 0x00000008250a72a4 */ /* 0x000fe4000f8e023f */
[----:B------:R-:W-:Y:S02]  /*1650*/  UIMAD.WIDE.U32 UR6, UR34, UR8, UR6 ;  /* 0x00000008220672a5 */ /* 0x000fe4000f8e0006 */
[----:B------:R-:W-:-:S04]  /*1660*/  UIMAD UR9, UR34, UR9, UR10 ;  /* 0x00000009220972a4 */ /* 0x000fc8000f8e020a */
[----:B------:R-:W-:Y:S02]  /*1670*/  UIADD3 UR21, UR7, UR9, URZ ;  /* 0x0000000907157290 */ /* 0x000fe4000fffe03f */
[----:B------:R-:W-:Y:S02]  /*1680*/  UMOV UR20, UR6 ;  /* 0x0000000600147c82 */ /* 0x000fe40008000000 */
.L_x_278:
[----:B------:R-:W-:Y:S01]  /*1690*/  ULDC.64 UR8, c[0x0][0x370] ;  /* 0x0000dc0000087ab9 */ /* 0x000fe20000000a00 */
[----:B------:R-:W-:Y:S01]  /*16a0*/  PLOP3.LUT P0, PT, PT, PT, UP5, 0x80, 0x0 ;  /* 0x000000000000781c */ /* 0x000fe20003f0f058 */
[----:B------:R-:W-:Y:S02]  /*16b0*/  @UP2 UIMAD.WIDE.U32 UR6, UR18, UR8, URZ ;  /* 0x00000008120622a5 */ /* 0x000fe4000f8e003f */
[----:B------:R-:W-:Y:S02]  /*16c0*/  ULDC UR11, c[0x0][0x224] ;  /* 0x00008900000b7ab9 */ /* 0x000fe40000000800 */
[----:B------:R-:W-:Y:S02]  /*16d0*/  @UP2 UIMAD UR19, UR18, UR9, UR7 ;  /* 0x00000009121322a4 */ /* 0x000fe4000f8e0207 */
[----:B------:R-:W-:-:S02]  /*16e0*/  ULDC UR15, c[0x0][0x234] ;  /* 0x00008d00000f7ab9 */ /* 0x000fc40000000800 */
        /* <DEDUP_REMOVED lines=22> */
[----:B------:R-:W-:Y:S02]  /*1850*/  USEL UR10, UR10, URZ, UP6 ;  /* 0x0000003f0a0a7287 */ /* 0x000fe4000b000000 */
[----:B------:R-:W-:-:S04]  /*1860*/  UIADD3 UR6, UP1, UR26, UR6, URZ ;  /* 0x000000061a067290 */ /* 0x000fc8000ff3e03f */
        /* <DEDUP_REMOVED lines=14> */
.L_x_279:
[----:B------:R-:W-:-:S04]  /*1950*/  UMOV UR8, UR50 ;  /* 0x0000003200087c82 */ /* 0x000fc80008000000 */
.L_x_280:
[----:B------:R-:W-:Y:S01]  /*1960*/  UIADD3 UR6, UP4, UP3, UR6, UR41, UR47 ;  /* 0x0000002906067290 */ /* 0x000fe2000fb9e02f */
[----:B------:R-:W1:Y:S01]  /*1970*/  S2R R25, SR_TID.X ;  /* 0x0000000000197919 */ /* 0x000e620000002100 */
[----:B------:R-:W-:Y:S01]  /*1980*/  SHF.R.S32.HI R237, RZ, 0x1f, R236 ;  /* 0x0000001fffed7819 */ /* 0x000fe200000114ec */
[----:B------:R-:W-:Y:S01]  /*1990*/  IMAD.U32 R7, RZ, RZ, UR26 ;  /* 0x0000001aff077e24 */ /* 0x000fe2000f8e00ff */
[----:B------:R-:W-:Y:S01]  /*19a0*/  UIADD3 UR31, UP2, UP1, UR12, UR6, UR13 ;  /* 0x000000060c1f7290 */ /* 0x000fe2000f95e00d */
[----:B------:R-:W-:Y:S01]  /*19b0*/  IADD3 R14, P0, R27, UR26, RZ ;  /* 0x0000001a1b0e7c10 */ /* 0x000fe2000ff1e0ff */
[----:B------:R-:W-:Y:S01]  /*19c0*/  UIADD3.X UR6, UR9, UR48, UR53, UP4, UP3 ;  /* 0x0000003009067290 */ /* 0x000fe2000a7e6435 */
[----:B------:R-:W-:Y:S01]  /*19d0*/  IMAD.U32 R9, RZ, RZ, UR35 ;  /* 0x00000023ff097e24 */ /* 0x000fe2000f8e00ff */
[----:B------:R-:W-:Y:S01]  /*19e0*/  BSSY B1, `(.L_x_276) ;  /* 0x0000894000017945 */ /* 0x000fe20003800000 */
[----:B------:R-:W-:Y:S01]  /*19f0*/  IADD3.X R16, R24, UR33, RZ, P0, !PT ;  /* 0x0000002118107c10 */ /* 0x000fe200087fe4ff */
[----:B------:R-:W-:Y:S01]  /*1a00*/  UIADD3.X UR30, UR10, UR6, UR11, UP2, UP1 ;  /* 0x000000060a1e7290 */ /* 0x000fe200097e240b */
[----:B------:R-:W-:-:S02]  /*1a10*/  IMAD.U32 R12, RZ, RZ, UR35 ;  /* 0x00000023ff0c7e24 */ /* 0x000fc4000f8e00ff */
[----:B------:R-:W-:Y:S01]  /*1a20*/  ULDC.64 UR6, c[0x0][0x1a8] ;  /* 0x00006a0000067ab9 */ /* 0x000fe20000000a00 */
[----:B------:R-:W-:Y:S01]  /*1a30*/  IMAD R8, R16, c[0x0][0x190], RZ ;  /* 0x0000640010087a24 */ /* 0x000fe200078e02ff */
[----:B------:R-:W-:Y:S02]  /*1a40*/  UIMAD UR6, UR57, UR6, URZ ;  /* 0x00000006390672a4 */ /* 0x000fe4000f8e023f */
[----:B------:R-:W-:Y:S01]  /*1a50*/  ULDC.64 UR10, c[0x0][0x3c8] ;  /* 0x0000f200000a7ab9 */ /* 0x000fe20000000a00 */
[----:B------:R-:W-:Y:S01]  /*1a60*/  IMAD R18, R14, c[0x0][0x194], R8 ;  /* 0x000065000e127a24 */ /* 0x000fe200078e0208 */
[----:B------:R-:W-:-:S03]  /*1a70*/  UIMAD UR13, UR35, UR7, UR6 ;  /* 0x00000007230d72a4 */ /* 0x000fc6000f8e0206 */
[----:B------:R-:W-:Y:S02]  /*1a80*/  ULDC.64 UR6, c[0x0][0x370] ;  /* 0x0000dc0000067ab9 */ /* 0x000fe40000000a00 */
[----:B------:R-:W-:Y:S01]  /*1a90*/  UIMAD UR6, UR33, UR6, URZ ;  /* 0x00000006210672a4 */ /* 0x000fe2000f8e023f */
[----:B-1----:R-:W-:-:S03]  /*1aa0*/  SHF.R.S32.HI R26, RZ, 0x1f, R25 ;  /* 0x0000001fff1a7819 */ /* 0x002fc60000011419 */
[----:B------:R-:W-:Y:S01]  /*1ab0*/  UIMAD UR18, UR26, UR7, UR6 ;  /* 0x000000071a1272a4 */ /* 0x000fe2000f8e0206 */
[----:B------:R-:W-:Y:S02]  /*1ac0*/  LEA.HI R4, R26, R25, RZ, 0x5 ;  /* 0x000000191a047211 */ /* 0x000fe400078f28ff */
[----:B------:R-:W-:Y:S02]  /*1ad0*/  ULDC.64 UR6, c[0x0][0x378] ;  /* 0x0000de0000067ab9 */ /* 0x000fe40000000a00 */
[----:B------:R-:W-:Y:S01]  /*1ae0*/  UIMAD UR6, UR57, UR6, URZ ;  /* 0x00000006390672a4 */ /* 0x000fe2000f8e023f */
[----:B------:R-:W-:Y:S02]  /*1af0*/  LOP3.LUT R6, R4, 0xffffffe0, RZ, 0xc0, !PT ;  /* 0xffffffe004067812 */ /* 0x000fe400078ec0ff */
[----:B------:R-:W-:Y:S01]  /*1b00*/  SHF.R.S32.HI R4, RZ, 0x5, R4 ;  /* 0x00000005ff047819 */ /* 0x000fe20000011404 */
[----:B------:R-:W-:Y:S02]  /*1b10*/  UIMAD UR12, UR35, UR7, UR6 ;  /* 0x00000007230c72a4 */ /* 0x000fe4000f8e0206 */
[----:B------:R-:W-:Y:S01]  /*1b20*/  UIADD3 UR6, UR26, UR8, URZ ;  /* 0x000000081a067290 */ /* 0x000fe2000fffe03f */
[----:B------:R-:W-:-:S02]  /*1b30*/  IMAD.IADD R6, R25, 0x1, -R6 ;  /* 0x0000000119067824 */ /* 0x000fc400078e0a06 */
[----:B------:R-:W-:Y:S02]  /*1b40*/  ULDC.64 UR8, c[0x0][0x200] ;  /* 0x0000800000087ab9 */ /* 0x000fe40000000a00 */
[----:B------:R-:W-:Y:S01]  /*1b50*/  UIMAD.WIDE UR6, UR6, UR60, UR10 ;  /* 0x0000003c060672a5 */ /* 0x000fe2000f8e020a */
[----:B------:R-:W-:Y:S01]  /*1b60*/  IMAD R6, R4, UR46, R6 ;  /* 0x0000002e04067c24 */ /* 0x000fe2000f8e0206 */
[----:B------:R-:W-:-:S04]  /*1b70*/  IADD3 R4, P2, R236, UR14, RZ ;  /* 0x0000000eec047c10 */ /* 0x000fc8000ff5e0ff */
[----:B------:R-:W-:Y:S01]  /*1b80*/  IADD3.X R5, R237, UR19, RZ, P2, !PT ;  /* 0x00000013ed057c10 */ /* 0x000fe200097fe4ff */
[----:B------:R-:W-:Y:S01]  /*1b90*/  UMOV UR11, UR6 ;  /* 0x00000006000b7c82 */ /* 0x000fe20008000000 */
[C---:B------:R-:W-:Y:S01]  /*1ba0*/  IADD3 R10, P0, R6.reuse, UR31, RZ ;  /* 0x0000001f060a7c10 */ /* 0x040fe2000ff1e0ff */
[----:B------:R-:W-:Y:S02]  /*1bb0*/  UIADD3 UR6, UR26, UR15, URZ ;  /* 0x0000000f1a067290 */ /* 0x000fe4000fffe03f */
[----:B------:R-:W-:Y:S01]  /*1bc0*/  UMOV UR10, UR7 ;  /* 0x00000007000a7c82 */ /* 0x000fe20008000000 */
[----:B------:R-:W-:Y:S01]  /*1bd0*/  IMAD.WIDE.U32 R4, R7, c[0x0][0x370], R4 ;  /* 0x0000dc0007047a25 */ /* 0x000fe200078e0004 */
[----:B------:R-:W-:Y:S01]  /*1be0*/  UIMAD.WIDE UR6, UR6, UR60, UR8 ;  /* 0x0000003c060672a5 */ /* 0x000fe2000f8e0208 */
[----:B------:R-:W-:Y:S01]  /*1bf0*/  LEA.HI.X.SX32 R17, R6, UR30, 0x1, P0 ;  /* 0x0000001e06117c11 */ /* 0x000fe200080f0eff */
[----:B------:R-:W-:Y:S01]  /*1c00*/  ULDC UR15, c[0x0][0x2e8] ;  /* 0x0000ba00000f7ab9 */ /* 0x000fe20000000800 */
[----:B------:R-:W-:Y:S01]  /*1c10*/  IMAD.WIDE.U32 R6, R14, c[0x0][0x190], R236 ;  /* 0x000064000e067a25 */ /* 0x000fe200078e00ec */
[----:B------:R-:W-:-:S02]  /*1c20*/  IADD3 R5, R5, UR18, RZ ;  /* 0x0000001205057c10 */ /* 0x000fc4000fffe0ff */
[----:B------:R-:W-:Y:S01]  /*1c30*/  LEA R228, P2, R10, c[0x0][0x350], 0x2 ;  /* 0x0000d4000ae47a11 */ /* 0x000fe200078410ff */
[----:B------:R-:W-:Y:S01]  /*1c40*/  UMOV UR9, UR6 ;  /* 0x0000000600097c82 */ /* 0x000fe20008000000 */
[----:B------:R-:W-:Y:S01]  /*1c50*/  IADD3 R8, P0, R6, UR32, RZ ;  /* 0x0000002006087c10 */ /* 0x000fe2000ff1e0ff */
[----:B------:R-:W-:Y:S01]  /*1c60*/  UIADD3 UR6, -UR16, UR17, UR24 ;  /* 0x0000001110067290 */ /* 0x000fe2000fffe118 */
[----:B------:R-:W-:Y:S01]  /*1c70*/  IMAD.WIDE.U32 R4, R9, c[0x0][0x378], R4 ;  /* 0x0000de0009047a25 */ /* 0x000fe200078e0004 */
[----:B------:R-:W-:Y:S01]  /*1c80*/  UMOV UR8, UR7 ;  /* 0x0000000700087c82 */ /* 0x000fe20008000000 */
[----:B------:R-:W-:Y:S01]  /*1c90*/  IADD3.X R9, R7, UR29, R18, P0, !PT ;  /* 0x0000001d07097c10 */ /* 0x000fe200087fe412 */
[----:B------:R-:W-:Y:S01]  /*1ca0*/  UIADD3 UR6, UR6, -UR15, URZ ;  /* 0x8000000f06067290 */ /* 0x000fe2000fffe03f */
[----:B------:R-:W-:Y:S01]  /*1cb0*/  IMAD.MOV.U32 R6, RZ, RZ, R4 ;  /* 0x000000ffff067224 */ /* 0x000fe200078e0004 */
[----:B------:R-:W-:Y:S01]  /*1cc0*/  IADD3 R7, R5, UR12, RZ ;  /* 0x0000000c05077c10 */ /* 0x000fe2000fffe0ff */
[----:B------:R-:W-:Y:S01]  /*1cd0*/  IMAD R5, R24, c[0x0][0x370], RZ ;  /* 0x0000dc0018057a24 */ /* 0x000fe200078e02ff */
[----:B------:R-:W-:Y:S01]  /*1ce0*/  USHF.R.S32.HI UR15, URZ, 0x1f, UR6 ;  /* 0x0000001f3f0f7899 */ /* 0x000fe20008011406 */
[----:B------:R-:W-:Y:S01]  /*1cf0*/  IMAD.WIDE.U32 R12, R12, c[0x0][0x1a8], R8 ;  /* 0x00006a000c0c7a25 */ /* 0x000fe200078e0008 */
[----:B------:R-:W-:Y:S01]  /*1d00*/  UIADD3 UR7, UR36, -0x1, URZ ;  /* 0xffffffff24077890 */ /* 0x000fe2000fffe03f */
[----:B------:R-:W-:Y:S01]  /*1d10*/  LEA.HI.X R229, R10, c[0x0][0x354], R17, 0x2, P2 ;  /* 0x0000d5000ae57a11 */ /* 0x000fe200010f1411 */
[----:B------:R-:W-:Y:S01]  /*1d20*/  ULEA.HI UR15, UR15, UR6, URZ, 0x6 ;  /* 0x000000060f0f7291 */ /* 0x000fe2000f8f303f */
[----:B------:R-:W-:Y:S01]  /*1d30*/  IMAD.WIDE.U32 R6, R27, c[0x0][0x370], R6 ;  /* 0x0000dc001b067a25 */ /* 0x000fe200078e0006 */
[----:B------:R-:W-:-:S02]  /*1d40*/  LEA R231, P4, R12, c[0x0][0x160], 0x1 ;  /* 0x000058000ce77a11 */ /* 0x000fc400078808ff */
[----:B------:R-:W-:Y:S01]  /*1d50*/  USHF.R.S32.HI UR15, URZ, 0x6, UR15 ;  /* 0x000000063f0f7899 */ /* 0x000fe2000801140f */
[----:B------:R-:W-:Y:S01]  /*1d60*/  IMAD R4, R27, c[0x0][0x374], R5 ;  /* 0x0000dd001b047a24 */ /* 0x000fe200078e0205 */
[----:B------:R-:W-:Y:S02]  /*1d70*/  LEA R232, P3, R6, c[0x0][0x330], 0x1 ;  /* 0x0000cc0006e87a11 */ /* 0x000fe400078608ff */
[----:B------:R-:W-:Y:S01]  /*1d80*/  UISETP.LT.AND UP1, UPT, URZ, UR15, UPT ;  /* 0x0000000f3f00728c */ /* 0x000fe2000bf21270 */
[----:B------:R-:W-:Y:S01]  /*1d90*/  IMAD.IADD R11, R7, 0x1, R4 ;  /* 0x00000001070b7824 */ /* 0x000fe200078e0204 */
[----:B------:R-:W-:Y:S02]  /*1da0*/  IADD3 R19, R13, UR13, RZ ;  /* 0x0000000d0d137c10 */ /* 0x000fe4000fffe0ff */
[----:B------:R-:W-:Y:S02]  /*1db0*/  USEL UR15, URZ, UR15, !UP1 ;  /* 0x0000000f3f0f7287 */ /* 0x000fe4000c800000 */
[----:B------:R-:W-:-:S02]  /*1dc0*/  LEA.HI.X R233, R12, c[0x0][0x164], R19, 0x1, P4 ;  /* 0x000059000ce97a11 */ /* 0x000fc400020f0c13 */
[----:B------:R-:W-:Y:S01]  /*1dd0*/  UISETP.GT.AND UP1, UPT, UR36, UR15, UPT ;  /* 0x0000000f2400728c */ /* 0x000fe2000bf24270 */
[----:B------:R-:W-:-:S05]  /*1de0*/  LEA.HI.X R234, R6, c[0x0][0x334], R11, 0x1, P3 ;  /* 0x0000cd0006ea7a11 */ /* 0x000fca00018f0c0b */
[----:B------:R-:W-:-:S13]  /*1df0*/  PLOP3.LUT P0, PT, PT, PT, UP1, 0x80, 0x0 ;  /* 0x000000000000781c */ /* 0x000fda0003f0f018 */
[----:B------:R-:W-:Y:S05]  /*1e00*/  @P0 BRA `(.L_x_281) ;  /* 0x0000092000000947 */ /* 0x000fea0003800000 */
        /* <DEDUP_REMOVED lines=18> */
.L_x_282:
        /* <DEDUP_REMOVED lines=18> */
.L_x_283:
[----:B------:R-:W-:Y:S01]  /*2050*/  USHF.R.S32.HI UR10, URZ, 0x1f, UR24 ;  /* 0x0000001f3f0a7899 */ /* 0x000fe20008011418 */
[----:B------:R-:W-:Y:S01]  /*2060*/  IMAD.U32 R11, RZ, RZ, UR24 ;  /* 0x00000018ff0b7e24 */ /* 0x000fe2000f8e00ff */
[----:B------:R-:W-:Y:S01]  /*2070*/  ULDC.64 UR6, c[0x0][0x3a0] ;  /* 0x0000e80000067ab9 */ /* 0x000fe20000000a00 */
[----:B------:R-:W-:Y:S01]  /*2080*/  BSSY B0, `(.L_x_284) ;  /* 0x0000020000007945 */ /* 0x000fe20003800000 */
[----:B------:R-:W-:Y:S01]  /*2090*/  UIMAD UR6, UR10, UR6, URZ ;  /* 0x000000060a0672a4 */ /* 0x000fe2000f8e023f */
[----:B------:R-:W-:Y:S01]  /*20a0*/  IMAD.WIDE.U32 R4, R11, c[0x0][0x3a0], R236 ;  /* 0x0000e8000b047a25 */ /* 0x000fe200078e00ec */
[----:B------:R-:W-:Y:S02]  /*20b0*/  ULDC.64 UR8, c[0x0][0x3b8] ;  /* 0x0000ee0000087ab9 */ /* 0x000fe40000000a00 */
[----:B------:R-:W-:-:S02]  /*20c0*/  UIMAD UR7, UR24, UR7, UR6 ;  /* 0x00000007180772a4 */ /* 0x000fc4000f8e0206 */
[----:B------:R-:W-:Y:S01]  /*20d0*/  UIADD3 UR6, -UR24, UR16, URZ ;  /* 0x0000001018067290 */ /* 0x000fe2000fffe13f */
[----:B------:R-:W-:-:S03]  /*20e0*/  IADD3 R6, P0, R4, UR13, RZ ;  /* 0x0000000d04067c10 */ /* 0x000fc6000ff1e0ff */
        /* <DEDUP_REMOVED lines=9> */
[----:B------:R-:W-:Y:S01]  /*2180*/  IMAD.MOV.U32 R4, RZ, RZ, R6 ;  /* 0x000000ffff047224 */ /* 0x000fe200078e0006 */
[----:B------:R-:W-:Y:S01]  /*2190*/  ISETP.GE.AND P4, PT, R236, c[0x0][0x220], PT ;  /* 0x00008800ec007a0c */ /* 0x000fe20003f86270 */
[----:B------:R-:W-:Y:S01]  /*21a0*/  IMAD.MOV.U32 R5, RZ, RZ, R10 ;  /* 0x000000ffff057224 */ /* 0x000fe200078e000a */
[----:B------:R-:W-:Y:S01]  /*21b0*/  ISETP.GE.AND P3, PT, R244, c[0x0][0x220], PT ;  /* 0x00008800f4007a0c */ /* 0x000fe20003f66270 */
[----:B------:R-:W-:Y:S01]  /*21c0*/  IMAD R12, R24, c[0x0][0x3a0], RZ ;  /* 0x0000e800180c7a24 */ /* 0x000fe200078e02ff */
[----:B------:R-:W-:Y:S01]  /*21d0*/  ISETP.GE.AND P2, PT, R243, c[0x0][0x220], PT ;  /* 0x00008800f3007a0c */ /* 0x000fe20003f46270 */
[----:B------:R-:W-:Y:S01]  /*21e0*/  IMAD.WIDE.U32 R8, R27, c[0x0][0x3a0], R4 ;  /* 0x0000e8001b087a25 */ /* 0x000fe200078e0004 */
[----:B------:R-:W-:-:S03]  /*21f0*/  ISETP.GE.AND P1, PT, R245, c[0x0][0x220], PT ;  /* 0x00008800f5007a0c */ /* 0x000fc60003f26270 */
[----:B------:R-:W-:-:S04]  /*2200*/  IMAD R4, R27, c[0x0][0x3a4], R12 ;  /* 0x0000e9001b047a24 */ /* 0x000fc800078e020c */
[----:B------:R-:W-:Y:S01]  /*2210*/  IMAD.IADD R5, R9, 0x1, R4 ;  /* 0x0000000109057824 */ /* 0x000fe200078e0204 */
[----:B------:R-:W-:-:S04]  /*2220*/  LEA R4, P0, R8, c[0x0][0x340], 0x1 ;  /* 0x0000d00008047a11 */ /* 0x000fc800078008ff */
[----:B------:R-:W-:-:S05]  /*2230*/  LEA.HI.X R5, R8, c[0x0][0x344], R5, 0x1, P0 ;  /* 0x0000d10008057a11 */ /* 0x000fca00000f0c05 */
[----:B------:R1:W-:Y:S04]  /*2240*/  @!P4 STG.E.128 [R4.64], RZ ;  /* 0x000000ff0400c986 */ /* 0x0003e8000c101d04 */
[----:B------:R1:W-:Y:S04]  /*2250*/  @!P3 STG.E.128 [R4.64+0x80], RZ ;  /* 0x000080ff0400b986 */ /* 0x0003e8000c101d04 */
[----:B------:R1:W-:Y:S04]  /*2260*/  @!P2 STG.E.128 [R4.64+0x100], RZ ;  /* 0x000100ff0400a986 */ /* 0x0003e8000c101d04 */
[----:B------:R1:W-:Y:S02]  /*2270*/  @!P1 STG.E.128 [R4.64+0x180], RZ ;  /* 0x000180ff04009986 */ /* 0x0003e4000c101d04 */
.L_x_285:
[----:B------:R-:W-:Y:S05]  /*2280*/  BSYNC B0 ;  /* 0x0000000000007941 */ /* 0x000fea0003800000 */
.L_x_284:
        /* <DEDUP_REMOVED lines=21> */
.L_x_287:
[----:B------:R-:W-:Y:S05]  /*23e0*/  BSYNC B0 ;  /* 0x0000000000007941 */ /* 0x000fea0003800000 */
.L_x_286:
        /* <DEDUP_REMOVED lines=31> */
.L_x_289:
[----:B------:R-:W-:Y:S05]  /*25e0*/  BSYNC B0 ;  /* 0x0000000000007941 */ /* 0x000fea0003800000 */
.L_x_288:
[----:B------:R-:W-:Y:S05]  /*25f0*/  @P4 BRA `(.L_x_290) ;  /* 0x00007d2000004947 */ /* 0x000fea0003800000 */
[----:B-1----:R-:W-:Y:S01]  /*2600*/  IADD3 R4, P0, R27, 0x20, RZ ;  /* 0x000000201b047810 */ /* 0x002fe20007f1e0ff */
[----:B------:R-:W-:Y:S01]  /*2610*/  IMAD.MOV.U32 R7, RZ, RZ, R10 ;  /* 0x000000ffff077224 */ /* 0x000fe200078e000a */
[----:B------:R-:W-:-:S02]  /*2620*/  ISETP.GE.AND P2, PT, R236, c[0x0][0x220], PT ;  /* 0x00008800ec007a0c */ /* 0x000fc40003f46270 */
[----:B------:R-:W-:Y:S01]  /*2630*/  ISETP.GE.AND P1, PT, R244, c[0x0][0x220], PT ;  /* 0x00008800f4007a0c */ /* 0x000fe20003f26270 */
[----:B------:R-:W-:Y:S01]  /*2640*/  IMAD.X R5, RZ, RZ, R24, P0 ;  /* 0x000000ffff057224 */ /* 0x000fe200000e0618 */
[----:B------:R-:W-:Y:S01]  /*2650*/  ISETP.GE.AND P0, PT, R243, c[0x0][0x220], PT ;  /* 0x00008800f3007a0c */ /* 0x000fe20003f06270 */
[----:B------:R-:W-:-:S04]  /*2660*/  IMAD.WIDE.U32 R6, R4, c[0x0][0x3a8], R6 ;  /* 0x0000ea0004067a25 */ /* 0x000fc800078e0006 */
[----:B------:R-:W-:-:S04]  /*2670*/  IMAD R5, R5, c[0x0][0x3a8], RZ ;  /* 0x0000ea0005057a24 */ /* 0x000fc800078e02ff */
[----:B------:R-:W-:Y:S01]  /*2680*/  IMAD R5, R4, c[0x0][0x3ac], R5 ;  /* 0x0000eb0004057a24 */ /* 0x000fe200078e0205 */
[----:B------:R-:W-:-:S03]  /*2690*/  LEA R4, P3, R6, c[0x0][0x348], 0x1 ;  /* 0x0000d20006047a11 */ /* 0x000fc600078608ff */
[----:B------:R-:W-:-:S05]  /*26a0*/  IMAD.IADD R5, R7, 0x1, R5 ;  /* 0x0000000107057824 */ /* 0x000fca00078e0205 */
        /* <DEDUP_REMOVED lines=8> */
.L_x_281:
        /* <DEDUP_REMOVED lines=10> */
[----:B------:R-:W-:Y:S01]  /*27d0*/  MOV R5, UR19 ;  /* 0x0000001300057c02 */ /* 0x000fe20008000f00 */
[----:B------:R-:W-:Y:S01]  /*27e0*/  IMAD R8, R16, c[0x0][0x370], RZ ;  /* 0x0000dc0010087a24 */ /* 0x000fe200078e02ff */
[----:B------:R-:W-:Y:S01]  /*27f0*/  ISETP.GE.AND P4, PT, R236, c[0x0][0x220], PT ;  /* 0x00008800ec007a0c */ /* 0x000fe20003f86270 */
[----:B------:R-:W-:Y:S01]  /*2800*/  IMAD.U32 R4, RZ, RZ, UR14 ;  /* 0x0000000eff047e24 */ /* 0x000fe2000f8e00ff */
[----:B------:R-:W-:Y:S01]  /*2810*/  ISETP.GE.AND P3, PT, R244, c[0x0][0x220], PT ;  /* 0x00008800f4007a0c */ /* 0x000fe20003f66270 */
[C---:B------:R-:W-:Y:S01]  /*2820*/  IMAD R8, R14.reuse, c[0x0][0x374], R8 ;  /* 0x0000dd000e087a24 */ /* 0x040fe200078e0208 */
[----:B------:R-:W-:Y:S01]  /*2830*/  ISETP.GE.AND P2, PT, R243, c[0x0][0x220], PT ;  /* 0x00008800f3007a0c */ /* 0x000fe20003f46270 */
[----:B------:R-:W-:Y:S01]  /*2840*/  IMAD.WIDE.U32 R4, R14, c[0x0][0x370], R4 ;  /* 0x0000dc000e047a25 */ /* 0x000fe200078e0004 */
[----:B------:R-:W-:-:S03]  /*2850*/  ISETP.GE.AND P1, PT, R245, c[0x0][0x220], PT ;  /* 0x00008800f5007a0c */ /* 0x000fc60003f26270 */
[----:B------:R-:W-:Y:S01]  /*2860*/  IMAD.IADD R5, R5, 0x1, R8 ;  /* 0x0000000105057824 */ /* 0x000fe200078e0208 */
[----:B------:R-:W-:Y:S01]  /*2870*/  MOV R8, UR35 ;  /* 0x0000002300087c02 */ /* 0x000fe20008000f00 */
[----:B------:R-:W-:Y:S02]  /*2880*/  IMAD.MOV.U32 R10, RZ, RZ, 0x2 ;  /* 0x00000002ff0a7424 */ /* 0x000fe400078e00ff */
[----:B------:R2:W-:Y:S02]  /*2890*/  @P4 STS.128 [R230+0x8000], RZ ;  /* 0x008000ffe6004388 */ /* 0x0005e40000000c00 */
[----:B------:R-:W-:-:S04]  /*28a0*/  IMAD.WIDE.U32 R8, R8, c[0x0][0x378], R4 ;  /* 0x0000de0008087a25 */ /* 0x000fc800078e0004 */
[----:B------:R-:W-:Y:S01]  /*28b0*/  IMAD.WIDE R4, R236, R10, c[0x0][0x330] ;  /* 0x0000cc00ec047625 */ /* 0x000fe200078e020a */
[----:B------:R-:W-:-:S04]  /*28c0*/  IADD3 R9, R9, UR12, RZ ;  /* 0x0000000c09097c10 */ /* 0x000fc8000fffe0ff */
[----:B------:R-:W-:-:S04]  /*28d0*/  LEA R4, P0, R8, R4, 0x1 ;  /* 0x0000000408047211 */ /* 0x000fc800078008ff */
[----:B------:R-:W-:Y:S01]  /*28e0*/  LEA.HI.X R5, R8, R5, R9, 0x1, P0 ;  /* 0x0000000508057211 */ /* 0x000fe200000f0c09 */
[----:B------:R-:W-:Y:S01]  /*28f0*/  @!P4 IMAD.MOV.U32 R9, RZ, RZ, R234 ;  /* 0x000000ffff09c224 */ /* 0x000fe200078e00ea */
        /* <DEDUP_REMOVED lines=21> */
.L_x_292:
[----:B------:R-:W-:Y:S05]  /*2a50*/  BSYNC B0 ;  /* 0x0000000000007941 */ /* 0x000fea0003800000 */
.L_x_291:
[----:B------:R-:W-:Y:S01]  /*2a60*/  IADD3 R23, R27, 0x20, RZ ;  /* 0x000000201b177810 */ /* 0x000fe20007ffe0ff */
        /* <DEDUP_REMOVED lines=9> */
[----:B--23--:R-:W-:Y:S01]  /*2b00*/  IMAD.WIDE.U32 R4, R16, c[0x0][0x370], RZ ;  /* 0x0000dc0010047a25 */ /* 0x00cfe200078e00ff */
[----:B------:R-:W-:-:S02]  /*2b10*/  ISETP.GE.AND P3, PT, R244, c[0x0][0x220], PT ;  /* 0x00008800f4007a0c */ /* 0x000fc40003f66270 */
[----:B------:R-:W-:Y:S01]  /*2b20*/  ISETP.GE.AND P2, PT, R243, c[0x0][0x220], PT ;  /* 0x00008800f3007a0c */ /* 0x000fe20003f46270 */
[----:B------:R-:W-:Y:S01]  /*2b30*/  IMAD R8, R16, c[0x0][0x374], RZ ;  /* 0x0000dd0010087a24 */ /* 0x000fe200078e02ff */
[----:B------:R-:W-:-:S04]  /*2b40*/  IADD3 R4, P1, R6, R4, RZ ;  /* 0x0000000406047210 */ /* 0x000fc80007f3e0ff */
[----:B------:R-:W-:-:S03]  /*2b50*/  IADD3.X R5, R11, R5, R8, P1, !PT ;  /* 0x000000050b057210 */ /* 0x000fc60000ffe408 */
[----:B------:R-:W-:Y:S01]  /*2b60*/  @!P4 IMAD.MOV.U32 R7, RZ, RZ, c[0x0][0x370] ;  /* 0x0000dc00ff07c624 */ /* 0x000fe200078e00ff */
[----:B------:R2:W-:Y:S01]  /*2b70*/  @P4 STS.128 [R230+0x9000], RZ ;  /* 0x009000ffe6004388 */ /* 0x0005e20000000c00 */
[----:B------:R-:W-:-:S03]  /*2b80*/  @!P4 IMAD.MOV.U32 R6, RZ, RZ, c[0x0][0x374] ;  /* 0x0000dd00ff06c624 */ /* 0x000fc600078e00ff */
[----:B------:R-:W-:-:S04]  /*2b90*/  @!P4 LEA R10, P0, R7, R232, 0x6 ;  /* 0x000000e8070ac211 */ /* 0x000fc800078030ff */
[----:B------:R-:W-:Y:S02]  /*2ba0*/  @!P4 LEA.HI.X R11, R7, R234, R6, 0x6, P0 ;  /* 0x000000ea070bc211 */ /* 0x000fe400000f3406 */
[C---:B------:R-:W-:Y:S02]  /*2bb0*/  @!P3 LEA R8, P0, R4.reuse, c[0x0][0x330], 0x1 ;  /* 0x0000cc000408ba11 */ /* 0x040fe400078008ff */
[C---:B------:R-:W-:Y:S01]  /*2bc0*/  @!P2 LEA R6, P1, R4.reuse, c[0x0][0x330], 0x1 ;  /* 0x0000cc000406aa11 */ /* 0x040fe200078208ff */
[----:B------:R-:W-:Y:S01]  /*2bd0*/  @!PT LDS RZ, [RZ] ;  /* 0x00000000fffff984 */ /* 0x000fe20000000800 */
[----:B------:R-:W-:Y:S01]  /*2be0*/  @!PT LDS RZ, [RZ] ;  /* 0x00000000fffff984 */ /* 0x000fe20000000800 */
[----:B------:R-:W-:Y:S01]  /*2bf0*/  @!PT LDS RZ, [RZ] ;  /* 0x00000000fffff984 */ /* 0x000fe20000000800 */
[----:B------:R2:W-:Y:S01]  /*2c00*/  @!P4 LDGSTS.E.BYPASS.LTC128B.128 [R230+0x9000], [R10.64] ;  /* 0x090000000ae6cfae */ /* 0x0005e2000b901d44 */
[C-C-:B------:R-:W-:Y:S02]  /*2c10*/  @!P3 LEA.HI.X R9, R4.reuse, c[0x0][0x334], R5.reuse, 0x1, P0 ;  /* 0x0000cd000409ba11 */ /* 0x140fe400000f0c05 */
[----:B------:R-:W-:Y:S01]  /*2c20*/  ISETP.GE.AND P0, PT, R245, c[0x0][0x220], PT ;  /* 0x00008800f5007a0c */ /* 0x000fe20003f06270 */
[----:B------:R2:W-:Y:S01]  /*2c30*/  @P3 STS.128 [R230+0xb000], RZ ;  /* 0x00b000ffe6003388 */ /* 0x0005e20000000c00 */
[----:B------:R-:W-:-:S03]  /*2c40*/  @!P2 LEA.HI.X R7, R4, c[0x0][0x334], R5, 0x1, P1 ;  /* 0x0000cd000407aa11 */ /* 0x000fc600008f0c05 */
        /* <DEDUP_REMOVED lines=11> */
[----:B--2---:R-:W-:-:S04]  /*2d00*/  LEA R6, P0, R4, c[0x0][0x330], 0x1 ;  /* 0x0000cc0004067a11 */ /* 0x004fc800078008ff */
[----:B------:R-:W-:-:S05]  /*2d10*/  LEA.HI.X R7, R4, c[0x0][0x334], R5, 0x1, P0 ;  /* 0x0000cd0004077a11 */ /* 0x000fca00000f0c05 */
[----:B------:R-:W-:Y:S01]  /*2d20*/  @!PT LDS RZ, [RZ] ;  /* 0x00000000fffff984 */ /* 0x000fe20000000800 */
[----:B------:R-:W-:Y:S01]  /*2d30*/  @!PT LDS RZ, [RZ] ;  /* 0x00000000fffff984 */ /* 0x000fe20000000800 */
[----:B------:R-:W-:Y:S01]  /*2d40*/  @!PT LDS RZ, [RZ] ;  /* 0x00000000fffff984 */ /* 0x000fe20000000800 */
[----:B------:R2:W-:Y:S04]  /*2d50*/  LDGSTS.E.BYPASS.LTC128B.128 [R230+0xf000], [R6.64+0x180] ;  /* 0x0f00018006e67fae */ /* 0x0005e8000b901d44 */
.L_x_294:
[----:B------:R-:W-:Y:S05]  /*2d60*/  BSYNC B0 ;  /* 0x0000000000007941 */ /* 0x000fea0003800000 */
.L_x_293:
[----:B------:R1:W-:Y:S01]  /*2d70*/  @P6 STS.128 [R230], RZ ;  /* 0x000000ffe6006388 */ /* 0x0003e20000000c00 */
[----:B------:R-:W-:Y:S03]  /*2d80*/  BSSY B0, `(.L_x_295) ;  /* 0x000002b000007945 */ /* 0x000fe60003800000 */
[----:B------:R1:W-:Y:S04]  /*2d90*/  @P6 STS.128 [R230+0x2000], RZ ;  /* 0x002000ffe6006388 */ /* 0x0003e80000000c00 */
[----:B------:R1:W-:Y:S04]  /*2da0*/  @P6 STS.128 [R230+0x4000], RZ ;  /* 0x004000ffe6006388 */ /* 0x0003e80000000c00 */
[----:B------:R1:W-:Y:S01]  /*2db0*/  @P6 STS.128 [R230+0x6000], RZ ;  /* 0x006000ffe6006388 */ /* 0x0003e20000000c00 */
[----:B------:R-:W-:Y:S05]  /*2dc0*/  @P6 BRA `(.L_x_296) ;  /* 0x0000026000006947 */ /* 0x000fea0003800000 */
[----:B--23--:R-:W-:Y:S01]  /*2dd0*/  IMAD.U32 R4, RZ, RZ, UR32 ;  /* 0x00000020ff047e24 */ /* 0x00cfe2000f8e00ff */
[----:B------:R-:W-:Y:S01]  /*2de0*/  MOV R8, 0x2 ;  /* 0x0000000200087802 */ /* 0x000fe20000000f00 */
[----:B------:R-:W-:Y:S01]  /*2df0*/  IMAD.U32 R5, RZ, RZ, UR29 ;  /* 0x0000001dff057e24 */ /* 0x000fe2000f8e00ff */
[----:B------:R-:W-:Y:S01]  /*2e00*/  ISETP.GE.AND P3, PT, R236, c[0x0][0x220], PT ;  /* 0x00008800ec007a0c */ /* 0x000fe20003f66270 */
[----:B------:R-:W-:Y:S01]  /*2e10*/  IMAD.U32 R6, RZ, RZ, UR35 ;  /* 0x00000023ff067e24 */ /* 0x000fe2000f8e00ff */
[----:B------:R-:W-:Y:S01]  /*2e20*/  ISETP.GE.AND P2, PT, R244, c[0x0][0x220], PT ;  /* 0x00008800f4007a0c */ /* 0x000fe20003f46270 */
[----:B------:R-:W-:Y:S01]  /*2e30*/  IMAD.WIDE.U32 R4, R14, c[0x0][0x190], R4 ;  /* 0x000064000e047a25 */ /* 0x000fe200078e0004 */
[----:B------:R-:W-:-:S02]  /*2e40*/  ISETP.GE.AND P1, PT, R243, c[0x0][0x220], PT ;  /* 0x00008800f3007a0c */ /* 0x000fc40003f26270 */
[----:B------:R-:W-:Y:S02]  /*2e50*/  ISETP.GE.AND P0, PT, R245, c[0x0][0x220], PT ;  /* 0x00008800f5007a0c */ /* 0x000fe40003f06270 */
[----:B------:R-:W-:-:S05]  /*2e60*/  IADD3 R5, R18, R5, RZ ;  /* 0x0000000512057210 */ /* 0x000fca0007ffe0ff */
[----:B------:R-:W-:Y:S01]  /*2e70*/  IMAD.WIDE.U32 R6, R6, c[0x0][0x1a8], R4 ;  /* 0x00006a0006067a25 */ /* 0x000fe200078e0004 */
[----:B------:R2:W-:Y:S03]  /*2e80*/  @P3 STS.128 [R230], RZ ;  /* 0x000000ffe6003388 */ /* 0x0005e60000000c00 */
        /* <DEDUP_REMOVED lines=26> */
.L_x_296:
[----:B------:R-:W-:Y:S05]  /*3030*/  BSYNC B0 ;  /* 0x0000000000007941 */ /* 0x000fea0003800000 */
.L_x_295:
[----:B------:R1:W-:Y:S01]  /*3040*/  @P5 STS.128 [R230+0x1000], RZ ;  /* 0x001000ffe6005388 */ /* 0x0003e20000000c00 */
[----:B------:R-:W-:Y:S03]  /*3050*/  BSSY B0, `(.L_x_297) ;  /* 0x000002c000007945 */ /* 0x000fe60003800000 */
        /* <DEDUP_REMOVED lines=13> */
[----:B------:R-:W-:Y:S01]  /*3130*/  @!P4 IMAD.MOV.U32 R7, RZ, RZ, c[0x0][0x194] ;  /* 0x00006500ff07c624 */ /* 0x000fe200078e00ff */
[----:B------:R-:W-:Y:S02]  /*3140*/  @!P3 LEA R8, P5, R4, c[0x0][0x160], 0x1 ;  /* 0x000058000408ba11 */ /* 0x000fe400078a08ff */
[----:B------:R-:W-:Y:S02]  /*3150*/  @!P4 LEA R10, P0, R6, R231, 0x6 ;  /* 0x000000e7060ac211 */ /* 0x000fe400078030ff */
[----:B------:R-:W-:Y:S02]  /*3160*/  @!P3 LEA.HI.X R9, R4, c[0x0][0x164], R5, 0x1, P5 ;  /* 0x000059000409ba11 */ /* 0x000fe400028f0c05 */
[----:B------:R-:W-:Y:S02]  /*3170*/  @!P4 LEA.HI.X R11, R6, R233, R7, 0x6, P0 ;  /* 0x000000e9060bc211 */ /* 0x000fe400000f3407 */
[----:B------:R-:W-:-:S02]  /*3180*/  ISETP.GE.AND P0, PT, R245, c[0x0][0x220], PT ;  /* 0x00008800f5007a0c */ /* 0x000fc40003f06270 */
        /* <DEDUP_REMOVED lines=24> */
.L_x_298:
[----:B------:R-:W-:Y:S05]  /*3310*/  BSYNC B0 ;  /* 0x0000000000007941 */ /* 0x000fea0003800000 */
.L_x_297:
[----:B--2---:R-:W2:Y:S01]  /*3320*/  LDL R18, [R1+0x38] ;  /* 0x0000380001127983 */ /* 0x004ea20000100800 */
[----:B------:R-:W-:Y:S01]  /*3330*/  UIADD3 UR12, -UR24, UR16, URZ ;  /* 0x00000010180c7290 */ /* 0x000fe2000fffe13f */
[----:B------:R-:W-:Y:S01]  /*3340*/  IMAD.MOV.U32 R241, RZ, RZ, 0x7f800000 ;  /* 0x7f800000fff17424 */ /* 0x000fe200078e00ff */
[----:B------:R-:W-:Y:S01]  /*3350*/  ULDC.64 UR18, c[0x0][0x198] ;  /* 0x0000660000127ab9 */ /* 0x000fe20000000a00 */
[----:B------:R-:W-:-:S03]  /*3360*/  IMAD.MOV.U32 R242, RZ, RZ, 0x7f800000 ;  /* 0x7f800000fff27424 */ /* 0x000fc600078e00ff */
[----:B------:R-:W-:Y:S01]  /*3370*/  ISETP.GE.AND P5, PT, R27, UR12, PT ;  /* 0x0000000c1b007c0c */ /* 0x000fe2000bfa6270 */
[----:B------:R-:W-:-:S12]  /*3380*/  IMAD.U32 R17, RZ, RZ, UR24 ;  /* 0x00000018ff117e24 */ /* 0x000fd8000f8e00ff */
[----:B------:R-:W-:Y:S04]  /*3390*/  @P5 STS.128 [R230+0x10000], RZ ;  /* 0x010000ffe6005388 */ /* 0x000fe80000000c00 */
[----:B------:R-:W-:Y:S04]  /*33a0*/  @P5 STS.128 [R230+0x12000], RZ ;  /* 0x012000ffe6005388 */ /* 0x000fe80000000c00 */
[----:B------:R-:W-:Y:S04]  /*33b0*/  @P5 STS.128 [R230+0x14000], RZ ;  /* 0x014000ffe6005388 */ /* 0x000fe80000000c00 */
[----:B------:R-:W-:Y:S01]  /*33c0*/  @P5 STS.128 [R230+0x16000], RZ ;  /* 0x016000ffe6005388 */ /* 0x000fe20000000c00 */
[----:B------:R-:W-:Y:S01]  /*33d0*/  BSSY B0, `(.L_x_299) ;  /* 0x0000046000007945 */ /* 0x000fe20003800000 */
[C---:B--23--:R-:W-:Y:S01]  /*33e0*/  IADD3 R5, R18.reuse, 0x8, RZ ;  /* 0x0000000812057810 */ /* 0x04cfe20007ffe0ff */
[----:B------:R-:W-:Y:S01]  /*33f0*/  IMAD.SHL.U32 R7, R18, 0x4, RZ ;  /* 0x0000000412077824 */ /* 0x000fe200078e00ff */
[----:B------:R-:W-:-:S02]  /*3400*/  SHF.R.S32.HI R4, RZ, 0x1f, R18 ;  /* 0x0000001fff047819 */ /* 0x000fc40000011412 */
[C---:B------:R-:W-:Y:S02]  /*3410*/  ISETP.GE.AND P2, PT, R18.reuse, UR6, PT ;  /* 0x0000000612007c0c */ /* 0x040fe4000bf46270 */
[----:B------:R-:W-:Y:S01]  /*3420*/  ISETP.GE.AND P1, PT, R5, UR6, PT ;  /* 0x0000000605007c0c */ /* 0x000fe2000bf26270 */
[----:B------:R-:W-:Y:S01]  /*3430*/  USHF.R.S32.HI UR6, URZ, 0x1f, UR24 ;  /* 0x0000001f3f067899 */ /* 0x000fe20008011418 */
[----:B------:R-:W-:Y:S01]  /*3440*/  SHF.L.U64.HI R6, R18, 0x2, R4 ;  /* 0x0000000212067819 */ /* 0x000fe20000010204 */
[----:B------:R-:W-:Y:S01]  /*3450*/  STL [R1+0x28], R7 ;  /* 0x0000280701007387 */ /* 0x000fe20000100800 */
[----:B------:R-:W-:Y:S01]  /*3460*/  IADD3 R4, P0, R7, UR9, RZ ;  /* 0x0000000907047c10 */ /* 0x000fe2000ff1e0ff */
[----:B------:R-:W-:Y:S02]  /*3470*/  UIMAD UR13, UR6, UR18, URZ ;  /* 0x00000012060d72a4 */ /* 0x000fe4000f8e023f */
[----:B------:R2:W-:Y:S01]  /*3480*/  STL [R1+0x24], R6 ;  /* 0x0000240601007387 */ /* 0x0005e20000100800 */
[----:B------:R-:W-:Y:S01]  /*3490*/  IADD3.X R5, R6, UR8, RZ, P0, !PT ;  /* 0x0000000806057c10 */ /* 0x000fe200087fe4ff */
[----:B------:R-:W-:-:S04]  /*34a0*/  UIMAD UR13, UR24, UR19, UR13 ;  /* 0x00000013180d72a4 */ /* 0x000fc8000f8e020d */
[----:B------:R3:W5:Y:S04]  /*34b0*/  @!P2 LDG.E R241, [R4.64] ;  /* 0x0000000404f1a981 */ /* 0x000768000c1e1900 */
[----:B------:R3:W5:Y:S01]  /*34c0*/  @!P1 LDG.E R242, [R4.64+0x20] ;  /* 0x0000200404f29981 */ /* 0x000762000c1e1900 */
[----:B--2---:R-:W-:Y:S02]  /*34d0*/  IMAD.U32 R6, RZ, RZ, UR13 ;  /* 0x0000000dff067e24 */ /* 0x004fe4000f8e00ff */
[----:B---3--:R-:W-:-:S05]  /*34e0*/  IMAD.WIDE.U32 R4, R17, c[0x0][0x198], R236 ;  /* 0x0000660011047a25 */ /* 0x008fca00078e00ec */
[----:B------:R-:W-:-:S04]  /*34f0*/  IADD3 R4, P0, R4, UR25, RZ ;  /* 0x0000001904047c10 */ /* 0x000fc8000ff1e0ff */
[----:B------:R-:W-:Y:S01]  /*3500*/  IADD3.X R5, R5, UR27, R6, P0, !PT ;  /* 0x0000001b05057c10 */ /* 0x000fe200087fe406 */
[----:B------:R-:W-:-:S04]  /*3510*/  IMAD R6, R22, c[0x0][0x1b0], RZ ;  /* 0x00006c0016067a24 */ /* 0x000fc800078e02ff */
[C---:B------:R-:W-:Y:S02]  /*3520*/  IMAD R14, R15.reuse, c[0x0][0x1b4], R6 ;  /* 0x00006d000f0e7a24 */ /* 0x040fe400078e0206 */
[----:B------:R-:W-:-:S04]  /*3530*/  IMAD.WIDE.U32 R10, R15, c[0x0][0x1b0], R4 ;  /* 0x00006c000f0a7a25 */ /* 0x000fc800078e0004 */
[----:B------:R-:W-:Y:S01]  /*3540*/  IMAD.IADD R16, R11, 0x1, R14 ;  /* 0x000000010b107824 */ /* 0x000fe200078e020e */
        /* <DEDUP_REMOVED lines=10> */
[----:B------:R-:W-:Y:S01]  /*35f0*/  @!P3 IMAD R12, R24, c[0x0][0x198], RZ ;  /* 0x00006600180cba24 */ /* 0x000fe200078e02ff */
[----:B------:R2:W-:Y:S01]  /*3600*/  @P3 STS.128 [R230+0x10000], RZ ;  /* 0x010000ffe6003388 */ /* 0x0005e20000000c00 */
[----:B------:R-:W-:Y:S01]  /*3610*/  @!P3 IMAD.MOV.U32 R7, RZ, RZ, R16 ;  /* 0x000000ffff07b224 */ /* 0x000fe200078e0010 */
[----:B------:R-:W-:Y:S01]  /*3620*/  IADD3 R5, R5, R6, RZ ;  /* 0x0000000605057210 */ /* 0x000fe20007ffe0ff */
[----:B------:R-:W-:Y:S01]  /*3630*/  IMAD.MOV.U32 R13, RZ, RZ, 0x2 ;  /* 0x00000002ff0d7424 */ /* 0x000fe200078e00ff */
[----:B------:R-:W-:Y:S01]  /*3640*/  @!P3 MOV R6, R10 ;  /* 0x0000000a0006b202 */ /* 0x000fe20000000f00 */
[----:B------:R-:W-:-:S04]  /*3650*/  @!P3 IMAD R12, R27, c[0x0][0x19c], R12 ;  /* 0x000067001b0cba24 */ /* 0x000fc800078e020c */
[----:B------:R-:W-:-:S04]  /*3660*/  @!P3 IMAD.WIDE.U32 R8, R27, c[0x0][0x198], R6 ;  /* 0x000066001b08ba25 */ /* 0x000fc800078e0006 */
[----:B------:R-:W-:Y:S01]  /*3670*/  IMAD.WIDE.U32 R6, R15, c[0x0][0x1b0], R4 ;  /* 0x00006c000f067a25 */ /* 0x000fe200078e0004 */
[----:B------:R-:W-:Y:S02]  /*3680*/  @!P3 IADD3 R9, R9, R12, RZ ;  /* 0x0000000c0909b210 */ /* 0x000fe40007ffe0ff */
[----:B------:R-:W-:Y:S01]  /*3690*/  @!P3 LEA R12, P6, R8, c[0x0][0x168], 0x1 ;  /* 0x00005a00080cba11 */ /* 0x000fe200078c08ff */
        /* <DEDUP_REMOVED lines=25> */
.L_x_300:
[----:B------:R-:W-:Y:S05]  /*3830*/  BSYNC B0 ;  /* 0x0000000000007941 */ /* 0x000fea0003800000 */
.L_x_299:
        /* <DEDUP_REMOVED lines=8> */
[----:B--23--:R-:W-:Y:S01]  /*38c0*/  IMAD.U32 R4, RZ, RZ, UR25 ;  /* 0x00000019ff047e24 */ /* 0x00cfe2000f8e00ff */
[----:B------:R-:W-:Y:S01]  /*38d0*/  ISETP.GE.AND P3, PT, R236, c[0x0][0x220], PT ;  /* 0x00008800ec007a0c */ /* 0x000fe20003f66270 */
[----:B------:R-:W-:Y:S01]  /*38e0*/  IMAD.U32 R5, RZ, RZ, UR27 ;  /* 0x0000001bff057e24 */ /* 0x000fe2000f8e00ff */
[----:B------:R-:W-:Y:S01]  /*38f0*/  IADD3.X R8, RZ, R21, RZ, P0, !PT ;  /* 0x00000015ff087210 */ /* 0x000fe200007fe4ff */
[----:B------:R-:W-:Y:S01]  /*3900*/  IMAD.MOV.U32 R12, RZ, RZ, 0x2 ;  /* 0x00000002ff0c7424 */ /* 0x000fe200078e00ff */
[----:B------:R-:W-:Y:S01]  /*3910*/  IADD3 R7, P0, R27, 0x20, RZ ;  /* 0x000000201b077810 */ /* 0x000fe20007f1e0ff */
[----:B------:R-:W-:Y:S01]  /*3920*/  IMAD.WIDE.U32 R4, R6, c[0x0][0x198], R4 ;  /* 0x0000660006047a25 */ /* 0x000fe200078e0004 */
[----:B------:R-:W-:-:S02]  /*3930*/  MOV R11, R16 ;  /* 0x00000010000b7202 */ /* 0x000fc40000000f00 */
[----:B------:R-:W-:Y:S01]  /*3940*/  ISETP.GE.AND P2, PT, R244, c[0x0][0x220], PT ;  /* 0x00008800f4007a0c */ /* 0x000fe20003f46270 */
[----:B------:R-:W-:Y:S01]  /*3950*/  IMAD R9, R8, c[0x0][0x198], RZ ;  /* 0x0000660008097a24 */ /* 0x000fe200078e02ff */
[----:B------:R-:W-:Y:S01]  /*3960*/  IADD3.X R8, RZ, R24, RZ, P0, !PT ;  /* 0x00000018ff087210 */ /* 0x000fe200007fe4ff */
[----:B------:R-:W-:Y:S01]  /*3970*/  IMAD.WIDE.U32 R10, R7, c[0x0][0x198], R10 ;  /* 0x00006600070a7a25 */ /* 0x000fe200078e000a */
[----:B------:R-:W-:Y:S01]  /*3980*/  ISETP.GE.AND P1, PT, R243, c[0x0][0x220], PT ;  /* 0x00008800f3007a0c */ /* 0x000fe20003f26270 */
[----:B------:R2:W-:Y:S02]  /*3990*/  @P3 STS.128 [R230+0x11000], RZ ;  /* 0x011000ffe6003388 */ /* 0x0005e40000000c00 */
[----:B------:R-:W-:Y:S02]  /*39a0*/  IMAD R8, R8, c[0x0][0x198], RZ ;  /* 0x0000660008087a24 */ /* 0x000fe400078e02ff */
[----:B------:R-:W-:Y:S02]  /*39b0*/  IMAD R6, R6, c[0x0][0x19c], R9 ;  /* 0x0000670006067a24 */ /* 0x000fe400078e0209 */
[----:B------:R-:W-:Y:S01]  /*39c0*/  IMAD R7, R7, c[0x0][0x19c], R8 ;  /* 0x0000670007077a24 */ /* 0x000fe200078e0208 */
[----:B------:R-:W-:Y:S01]  /*39d0*/  @!P3 LEA R8, P0, R10, c[0x0][0x168], 0x1 ;  /* 0x00005a000a08ba11 */ /* 0x000fe200078008ff */
[----:B------:R-:W-:-:S03]  /*39e0*/  IMAD.IADD R5, R5, 0x1, R6 ;  /* 0x0000000105057824 */ /* 0x000fc600078e0206 */
[----:B------:R-:W-:Y:S01]  /*39f0*/  IADD3 R9, R11, R7, RZ ;  /* 0x000000070b097210 */ /* 0x000fe20007ffe0ff */
[----:B------:R-:W-:-:S03]  /*3a00*/  IMAD.WIDE.U32 R6, R15, c[0x0][0x1b0], R4 ;  /* 0x00006c000f067a25 */ /* 0x000fc600078e0004 */
[----:B------:R-:W-:Y:S01]  /*3a10*/  @!P3 LEA.HI.X R9, R10, c[0x0][0x16c], R9, 0x1, P0 ;  /* 0x00005b000a09ba11 */ /* 0x000fe200000f0c09 */
[----:B------:R-:W-:Y:S01]  /*3a20*/  IMAD.WIDE R4, R236, R12, c[0x0][0x168] ;  /* 0x00005a00ec047625 */ /* 0x000fe200078e020c */
        /* <DEDUP_REMOVED lines=24> */
.L_x_302:
[----:B------:R-:W-:Y:S05]  /*3bb0*/  BSYNC B0 ;  /* 0x0000000000007941 */ /* 0x000fea0003800000 */
.L_x_301:
[----:B------:R-:W-:Y:S01]  /*3bc0*/  ULDC.64 UR12, c[0x0][0x1a0] ;  /* 0x00006800000c7ab9 */ /* 0x000fe20000000a00 */
[----:B------:R1:W-:Y:S01]  /*3bd0*/  @P5 STS.128 [R230+0x18000], RZ ;  /* 0x018000ffe6005388 */ /* 0x0003e20000000c00 */
[----:B------:R-:W-:Y:S01]  /*3be0*/  UIMAD UR6, UR6, UR12, URZ ;  /* 0x0000000c060672a4 */ /* 0x000fe2000f8e023f */
[----:B--23--:R-:W-:Y:S01]  /*3bf0*/  IMAD.WIDE.U32 R4, R17, c[0x0][0x1a0], R236 ;  /* 0x0000680011047a25 */ /* 0x00cfe200078e00ec */
        /* <DEDUP_REMOVED lines=58> */
.L_x_304:
[----:B------:R-:W-:Y:S05]  /*3fa0*/  BSYNC B0 ;  /* 0x0000000000007941 */ /* 0x000fea0003800000 */
.L_x_303:
[----:B------:R1:W-:Y:S01]  /*3fb0*/  @P4 STS.128 [R230+0x19000], RZ ;  /* 0x019000ffe6004388 */ /* 0x0003e20000000c00 */
[----:B------:R-:W-:Y:S03]  /*3fc0*/  BSSY B0, `(.L_x_305) ;  /* 0x0000035000007945 */ /* 0x000fe60003800000 */
[----:B------:R1:W-:Y:S04]  /*3fd0*/  @P4 STS.128 [R230+0x1b000], RZ ;  /* 0x01b000ffe6004388 */ /* 0x0003e80000000c00 */
[----:B------:R1:W-:Y:S04]  /*3fe0*/  @P4 STS.128 [R230+0x1d000], RZ ;  /* 0x01d000ffe6004388 */ /* 0x0003e80000000c00 */
[----:B------:R1:W-:Y:S01]  /*3ff0*/  @P4 STS.128 [R230+0x1f000], RZ ;  /* 0x01f000ffe6004388 */ /* 0x0003e20000000c00 */
[----:B------:R-:W-:Y:S05]  /*4000*/  @P4 BRA `(.L_x_306) ;  /* 0x0000030000004947 */ /* 0x000fea0003800000 */
[----:B------:R-:W-:Y:S01]  /*4010*/  IADD3 R6, P0, R20, 0x20, RZ ;  /* 0x0000002014067810 */ /* 0x000fe20007f1e0ff */
[----:B--23--:R-:W-:Y:S01]  /*4020*/  IMAD.U32 R5, RZ, RZ, UR21 ;  /* 0x00000015ff057e24 */ /* 0x00cfe2000f8e00ff */
[----:B------:R-:W-:-:S02]  /*4030*/  IADD3 R7, P1, R27, 0x20, RZ ;  /* 0x000000201b077810 */ /* 0x000fc40007f3e0ff */
[----:B------:R-:W-:Y:S01]  /*4040*/  MOV R4, UR20 ;  /* 0x0000001400047c02 */ /* 0x000fe20008000f00 */
[----:B------:R-:W-:Y:S01]  /*4050*/  IMAD.X R8, RZ, RZ, R21, P0 ;  /* 0x000000ffff087224 */ /* 0x000fe200000e0615 */
[----:B------:R-:W-:Y:S02]  /*4060*/  ISETP.GE.AND P3, PT, R236, c[0x0][0x220], PT ;  /* 0x00008800ec007a0c */ /* 0x000fe40003f66270 */
[----:B------:R-:W-:Y:S01]  /*4070*/  MOV R11, R16 ;  /* 0x00000010000b7202 */ /* 0x000fe20000000f00 */
[----:B------:R-:W-:Y:S01]  /*4080*/  IMAD R9, R8, c[0x0][0x1a0], RZ ;  /* 0x0000680008097a24 */ /* 0x000fe200078e02ff */
[----:B------:R-:W-:Y:S01]  /*4090*/  IADD3.X R8, RZ, R24, RZ, P1, !PT ;  /* 0x00000018ff087210 */ /* 0x000fe20000ffe4ff */
[----:B------:R-:W-:Y:S01]  /*40a0*/  IMAD.WIDE.U32 R4, R6, c[0x0][0x1a0], R4 ;  /* 0x0000680006047a25 */ /* 0x000fe200078e0004 */
[----:B------:R-:W-:Y:S02]  /*40b0*/  ISETP.GE.AND P2, PT, R244, c[0x0][0x220], PT ;  /* 0x00008800f4007a0c */ /* 0x000fe40003f46270 */
[----:B------:R-:W-:Y:S01]  /*40c0*/  ISETP.GE.AND P1, PT, R243, c[0x0][0x220], PT ;  /* 0x00008800f3007a0c */ /* 0x000fe20003f26270 */
[----:B------:R-:W-:Y:S01]  /*40d0*/  IMAD R6, R6, c[0x0][0x1a4], R9 ;  /* 0x0000690006067a24 */ /* 0x000fe200078e0209 */
[----:B------:R-:W-:Y:S01]  /*40e0*/  ISETP.GE.AND P0, PT, R245, c[0x0][0x220], PT ;  /* 0x00008800f5007a0c */ /* 0x000fe20003f06270 */
[----:B------:R-:W-:-:S02]  /*40f0*/  IMAD R8, R8, c[0x0][0x1a0], RZ ;  /* 0x0000680008087a24 */ /* 0x000fc400078e02ff */
[----:B------:R-:W-:Y:S01]  /*4100*/  IMAD.IADD R5, R5, 0x1, R6 ;  /* 0x0000000105057824 */ /* 0x000fe200078e0206 */
[----:B------:R2:W-:Y:S01]  /*4110*/  @P3 STS.128 [R230+0x19000], RZ ;  /* 0x019000ffe6003388 */ /* 0x0005e20000000c00 */
[C---:B------:R-:W-:Y:S02]  /*4120*/  IMAD R9, R7.reuse, c[0x0][0x1a4], R8 ;  /* 0x0000690007097a24 */ /* 0x040fe400078e0208 */
[----:B------:R-:W-:Y:S02]  /*4130*/  IMAD.MOV.U32 R8, RZ, RZ, 0x2 ;  /* 0x00000002ff087424 */ /* 0x000fe400078e00ff */
[----:B------:R-:W-:-:S04]  /*4140*/  IMAD.WIDE.U32 R10, R7, c[0x0][0x1a0], R10 ;  /* 0x00006800070a7a25 */ /* 0x000fc800078e000a */
[----:B------:R-:W-:Y:S01]  /*4150*/  IMAD.WIDE.U32 R6, R15, c[0x0][0x1b8], R4 ;  /* 0x00006e000f067a25 */ /* 0x000fe200078e0004 */
[----:B------:R-:W-:-:S03]  /*4160*/  IADD3 R9, R11, R9, RZ ;  /* 0x000000090b097210 */ /* 0x000fc60007ffe0ff */
[----:B------:R-:W-:Y:S01]  /*4170*/  IMAD.WIDE R4, R236, R8, c[0x0][0x170] ;  /* 0x00005c00ec047625 */ /* 0x000fe200078e0208 */
[----:B------:R-:W-:-:S03]  /*4180*/  @!P3 LEA R8, P5, R10, c[0x0][0x170], 0x1 ;  /* 0x00005c000a08ba11 */ /* 0x000fc600078a08ff */
        /* <DEDUP_REMOVED lines=24> */
.L_x_306:
[----:B------:R-:W-:Y:S05]  /*4310*/  BSYNC B0 ;  /* 0x0000000000007941 */ /* 0x000fea0003800000 */
.L_x_305:
[----:B------:R-:W-:Y:S02]  /*4320*/  ULDC.64 UR18, c[0x0][0x318] ;  /* 0x0000c60000127ab9 */ /* 0x000fe40000000a00 */
[----:B------:R-:W-:Y:S01]  /*4330*/  ULDC.64 UR20, c[0x0][0x320] ;  /* 0x0000c80000147ab9 */ /* 0x000fe20000000a00 */
[----:B------:R-:W-:Y:S01]  /*4340*/  IMAD.SHL.U32 R6, R25, 0x2, RZ ;  /* 0x0000000219067824 */ /* 0x000fe200078e00ff */
[----:B------:R-:W-:Y:S01]  /*4350*/  UISETP.NE.U32.AND UP1, UPT, URZ, UR18, UPT ;  /* 0x000000123f00728c */ /* 0x000fe2000bf25070 */
[----:B------:R-:W0:Y:S03]  /*4360*/  LDGDEPBAR ;  /* 0x00000000000079af */ /* 0x000e260000000000 */
[----:B------:R-:W-:-:S06]  /*4370*/  UISETP.NE.AND.EX UP1, UPT, URZ, UR19, UPT, UP1 ;  /* 0x000000133f00728c */ /* 0x000fcc000bf25310 */
[----:B------:R-:W-:-:S05]  /*4380*/  PLOP3.LUT P0, PT, PT, PT, UP1, 0x80, 0x0 ;  /* 0x000000000000781c */ /* 0x000fca0003f0f018 */
[----:B------:R-:W-:Y:S02]  /*4390*/  @UP1 UIMAD UR6, UR37, UR20, URZ ;  /* 0x00000014250612a4 */ /* 0x000fe4000f8e023f */
[----:B------:R-:W-:Y:S02]  /*43a0*/  @UP1 UMOV UR12, UR35 ;  /* 0x00000023000c1c82 */ /* 0x000fe40008000000 */
[----:B------:R-:W-:Y:S02]  /*43b0*/  @UP1 UMOV UR13, UR57 ;  /* 0x00000039000d1c82 */ /* 0x000fe40008000000 */
[----:B------:R-:W-:Y:S02]  /*43c0*/  @UP1 UIMAD.WIDE.U32 UR12, UR34, UR20, UR12 ;  /* 0x00000014220c12a5 */ /* 0x000fe4000f8e000c */
[----:B------:R-:W-:Y:S02]  /*43d0*/  @UP1 UIMAD UR21, UR34, UR21, UR6 ;  /* 0x00000015221512a4 */ /* 0x000fe4000f8e0206 */
[----:B------:R-:W-:-:S02]  /*43e0*/  @UP1 ULEA UR18, UP0, UR12, UR18, 0x2 ;  /* 0x000000120c121291 */ /* 0x000fc4000f80103f */
[----:B------:R-:W-:-:S04]  /*43f0*/  @UP1 UIADD3 UR21, UR13, UR21, URZ ;  /* 0x000000150d151290 */ /* 0x000fc8000fffe03f */
[----:B------:R-:W-:Y:S01]  /*4400*/  @UP1 ULEA.HI.X UR19, UR12, UR19, UR21, 0x2, UP0 ;  /* 0x000000130c131291 */ /* 0x000fe200080f1415 */
[----:B--23--:R-:W-:-:S05]  /*4410*/  IMAD.U32 R4, RZ, RZ, UR18 ;  /* 0x00000012ff047e24 */ /* 0x00cfca000f8e00ff */
[----:B------:R-:W-:-:S06]  /*4420*/  IMAD.U32 R5, RZ, RZ, UR19 ;  /* 0x00000013ff057e24 */ /* 0x000fcc000f8e00ff */
[----:B------:R2:W3:Y:S01]  /*4430*/  @P0 LDG.E R5, [R4.64] ;  /* 0x0000000404050981 */ /* 0x0004e2000c1e1900 */
[----:B------:R-:W3:Y:S01]  /*4440*/  @P0 MUFU.RCP R7, c[0x0][0x238] ;  /* 0x00008e0000070b08 */ /* 0x000ee20000001000 */
        /* <DEDUP_REMOVED lines=23> */
[----:B--2---:R-:W-:Y:S01]  /*45c0*/  LEA.HI R4, R26, R25, RZ, 0x7 ;  /* 0x000000191a047211 */ /* 0x004fe200078f38ff */
[----:B------:R-:W-:Y:S01]  /*45d0*/  CS2R R148, SRZ ;  /* 0x0000000000947805 */ /* 0x000fe2000001ff00 */
[----:B------:R-:W-:Y:S01]  /*45e0*/  CS2R R142, SRZ ;  /* 0x00000000008e7805 */ /* 0x000fe2000001ff00 */
[----:B------:R-:W-:Y:S01]  /*45f0*/  CS2R R140, SRZ ;  /* 0x00000000008c7805 */ /* 0x000fe2000001ff00 */
[----:B------:R-:W-:Y:S01]  /*4600*/  SHF.R.S32.HI R4, RZ, 0x7, R4 ;  /* 0x00000007ff047819 */ /* 0x000fe20000011404 */
[----:B------:R-:W-:Y:S01]  /*4610*/  CS2R R146, SRZ ;  /* 0x0000000000927805 */ /* 0x000fe2000001ff00 */
[----:B------:R-:W-:Y:S01]  /*4620*/  CS2R R144, SRZ ;  /* 0x0000000000907805 */ /* 0x000fe2000001ff00 */
[----:B------:R-:W-:Y:S01]  /*4630*/  CS2R R138, SRZ ;  /* 0x00000000008a7805 */ /* 0x000fe2000001ff00 */
[----:B------:R-:W-:Y:S01]  /*4640*/  CS2R R136, SRZ ;  /* 0x0000000000887805 */ /* 0x000fe2000001ff00 */
[----:B------:R-:W-:Y:S01]  /*4650*/  IMAD.SHL.U32 R4, R4, 0x20, RZ ;  /* 0x0000002004047824 */ /* 0x000fe200078e00ff */
[----:B------:R-:W-:Y:S01]  /*4660*/  CS2R R134, SRZ ;  /* 0x0000000000867805 */ /* 0x000fe2000001ff00 */
[----:B------:R-:W-:Y:S01]  /*4670*/  CS2R R132, SRZ ;  /* 0x0000000000847805 */ /* 0x000fe2000001ff00 */
[----:B------:R-:W-:Y:S01]  /*4680*/  CS2R R78, SRZ ;  /* 0x00000000004e7805 */ /* 0x000fe2000001ff00 */
[----:B------:R-:W-:Y:S01]  /*4690*/  CS2R R76, SRZ ;  /* 0x00000000004c7805 */ /* 0x000fe2000001ff00 */
[----:B------:R-:W-:Y:S01]  /*46a0*/  LOP3.LUT R6, R4, 0x6, R6, 0xf8, !PT ;  /* 0x0000000604067812 */ /* 0x000fe200078ef806 */
[----:B------:R-:W-:Y:S01]  /*46b0*/  IMAD.U32 R4, RZ, RZ, UR23 ;  /* 0x00000017ff047e24 */ /* 0x000fe2000f8e00ff */
[----:B------:R-:W-:Y:S01]  /*46c0*/  CS2R R82, SRZ ;  /* 0x0000000000527805 */ /* 0x000fe2000001ff00 */
[----:B------:R-:W-:Y:S01]  /*46d0*/  CS2R R80, SRZ ;  /* 0x0000000000507805 */ /* 0x000fe2000001ff00 */
[----:B------:R-:W-:Y:S01]  /*46e0*/  CS2R R74, SRZ ;  /* 0x00000000004a7805 */ /* 0x000fe2000001ff00 */
[----:B------:R-:W-:Y:S01]  /*46f0*/  IMAD R246, R4, 0x40, R6 ;  /* 0x0000004004f67824 */ /* 0x000fe200078e0206 */
[----:B------:R-:W-:Y:S01]  /*4700*/  IADD3 R4, R18, 0x1, RZ ;  /* 0x0000000112047810 */ /* 0x000fe20007ffe0ff */
[----:B------:R-:W-:Y:S01]  /*4710*/  CS2R R72, SRZ ;  /* 0x0000000000487805 */ /* 0x000fe2000001ff00 */
[----:B------:R-:W-:Y:S01]  /*4720*/  CS2R R70, SRZ ;  /* 0x0000000000467805 */ /* 0x000fe2000001ff00 */
[----:B------:R-:W-:Y:S01]  /*4730*/  CS2R R68, SRZ ;  /* 0x0000000000447805 */ /* 0x000fe2000001ff00 */
[C---:B------:R-:W-:Y:S01]  /*4740*/  IADD3 R252, R246.reuse, 0x18, RZ ;  /* 0x00000018f6fc7810 */ /* 0x040fe20007ffe0ff */
[----:B------:R2:W-:Y:S01]  /*4750*/  STL [R1+0x34], R4 ;  /* 0x0000340401007387 */ /* 0x0005e20000100800 */
[C---:B------:R-:W-:Y:S01]  /*4760*/  IADD3 R251, R246.reuse, 0x11, RZ ;  /* 0x00000011f6fb7810 */ /* 0x040fe20007ffe0ff */
[----:B------:R-:W-:Y:S01]  /*4770*/  CS2R R62, SRZ ;  /* 0x00000000003e7805 */ /* 0x000fe2000001ff00 */
        /* <DEDUP_REMOVED lines=24> */
[----:B------:R-:W-:Y:S01]  /*4900*/  CS2R R26, SRZ ;  /* 0x00000000001a7805 */ /* 0x000fe2000001ff00 */
[----:B------:R-:W-:Y:S01]  /*4910*/  CS2R R24, SRZ ;  /* 0x0000000000187805 */ /* 0x000fe2000001ff00 */
[----:B------:R-:W-:Y:S01]  /*4920*/  CS2R R22, SRZ ;  /* 0x0000000000167805 */ /* 0x000fe2000001ff00 */
[----:B------:R2:W-:Y:S01]  /*4930*/  STL [R1], R4 ;  /* 0x0000000401007387 */ /* 0x0005e20000100800 */
[----:B------:R-:W-:Y:S01]  /*4940*/  CS2R R20, SRZ ;  /* 0x0000000000147805 */ /* 0x000fe2000001ff00 */
[----:B------:R-:W-:Y:S01]  /*4950*/  UMOV UR6, URZ ;  /* 0x0000003f00067c82 */ /* 0x000fe20008000000 */
[----:B--2---:R-:W-:Y:S01]  /*4960*/  I2F R4, R4 ;  /* 0x0000000400047306 */ /* 0x004fe20000201400 */
[----:B---3--:R-:W-:-:S04]  /*4970*/  @P0 FMUL.FTZ R5, R5, R7 ;  /* 0x0000000705050220 */ /* 0x008fc80000410000 */
[----:B------:R2:W3:Y:S03]  /*4980*/  @P0 R2UR UR12, R5 ;  /* 0x00000000050c03c2 */ /* 0x0004e600000e0000 */
[----:B--2---:R-:W2:Y:S01]  /*4990*/  I2F R5, R246 ;  /* 0x000000f600057306 */ /* 0x004ea20000201400 */
[----:B---3--:R-:W-:Y:S01]  /*49a0*/  @UP1 UMOV UR6, UR12 ;  /* 0x0000000c00061c82 */ /* 0x008fe20008000000 */
[----:B--2---:R2:W-:Y:S04]  /*49b0*/  STL [R1+0x4], R5 ;  /* 0x0000040501007387 */ /* 0x0045e80000100800 */
[----:B------:R3:W-:Y:S02]  /*49c0*/  STL [R1+0x20], R4 ;  /* 0x0000200401007387 */ /* 0x0007e40000100800 */
[----:B--2---:R-:W2:Y:S08]  /*49d0*/  I2F R5, R252 ;  /* 0x000000fc00057306 */ /* 0x004eb00000201400 */
[----:B---3--:R-:W3:Y:S01]  /*49e0*/  I2F R4, R251 ;  /* 0x000000fb00047306 */ /* 0x008ee20000201400 */
[----:B--2---:R2:W-:Y:S04]  /*49f0*/  STL [R1+0x1c], R5 ;  /* 0x00001c0501007387 */ /* 0x0045e80000100800 */
[----:B---3--:R3:W-:Y:S03]  /*4a00*/  STL [R1+0x18], R4 ;  /* 0x0000180401007387 */ /* 0x0087e60000100800 */
[----:B--2---:R-:W2:Y:S08]  /*4a10*/  I2F R5, R250 ;  /* 0x000000fa00057306 */ /* 0x004eb00000201400 */
[----:B---3--:R-:W3:Y:S01]  /*4a20*/  I2F R4, R249 ;  /* 0x000000f900047306 */ /* 0x008ee20000201400 */
[----:B--2---:R2:W-:Y:S04]  /*4a30*/  STL [R1+0x14], R5 ;  /* 0x0000140501007387 */ /* 0x0045e80000100800 */
[----:B---3--:R3:W-:Y:S03]  /*4a40*/  STL [R1+0x10], R4 ;  /* 0x0000100401007387 */ /* 0x0087e60000100800 */
[----:B--2---:R-:W2:Y:S08]  /*4a50*/  I2F R5, R248 ;  /* 0x000000f800057306 */ /* 0x004eb00000201400 */
[----:B---3--:R-:W3:Y:S01]  /*4a60*/  I2F R4, R247 ;  /* 0x000000f700047306 */ /* 0x008ee20000201400 */
[----:B--2---:R2:W-:Y:S04]  /*4a70*/  STL [R1+0xc], R5 ;  /* 0x00000c0501007387 */ /* 0x0045e80000100800 */
[----:B---3--:R2:W-:Y:S02]  /*4a80*/  STL [R1+0x8], R4 ;  /* 0x0000080401007387 */ /* 0x0085e40000100800 */
.L_x_309:
[----:B------:R-:W0:Y:S01]  /*4a90*/  LDGDEPBAR ;  /* 0x00000000000079af */ /* 0x000e220000000000 */
[----:B------:R-:W-:Y:S01]  /*4aa0*/  USHF.L.U32 UR12, UR23, 0x6, URZ ;  /* 0x00000006170c7899 */ /* 0x000fe2000800063f */
[C---:B-----5:R-:W-:Y:S01]  /*4ab0*/  FSETP.NEU.FTZ.AND P1, PT, R241.reuse, -INF , PT ;  /* 0xff800000f100780b */ /* 0x060fe20003f3d000 */
[----:B------:R-:W-:Y:S02]  /*4ac0*/  USHF.L.U32 UR13, UR7, 0x6, URZ ;  /* 0x00000006070d7899 */ /* 0x000fe4000800063f */
[----:B------:R-:W3:Y:S01]  /*4ad0*/  LDL R118, [R1+0x34] ;  /* 0x0000340001767983 */ /* 0x000ee20000100800 */
[----:B------:R-:W-:Y:S02]  /*4ae0*/  UIADD3 UR14, UR17, 0x40, UR12 ;  /* 0x00000040110e7890 */ /* 0x000fe4000fffe00c */
[----:B------:R-:W-:Y:S02]  /*4af0*/  UIADD3 UR12, UR12, 0x40, URZ ;  /* 0x000000400c0c7890 */ /* 0x000fe4000fffe03f */
[----:B--2---:R-:W2:Y:S01]  /*4b00*/  LDL R117, [R1+0x4] ;  /* 0x0000040001757983 */ /* 0x004ea20000100800 */
[----:B------:R-:W-:Y:S04]  /*4b10*/  UIADD3 UR14, UR14, -UR16, URZ ;  /* 0x800000100e0e7290 */ /* 0x000fe8000fffe03f */
[----:B----4-:R-:W2:Y:S01]  /*4b20*/  LDL R116, [R1+0x8] ;  /* 0x0000080001747983 */ /* 0x010ea20000100800 */
[----:B------:R-:W-:Y:S04]  /*4b30*/  UISETP.GE.AND UP0, UPT, UR13, UR14, UPT ;  /* 0x0000000e0d00728c */ /* 0x000fe8000bf06270 */
[----:B------:R-:W-:Y:S01]  /*4b40*/  UISETP.LT.AND UP0, UPT, UR12, UR16, UP0 ;  /* 0x000000100c00728c */ /* 0x000fe20008701270 */
[----:B------:R-:W2:Y:S05]  /*4b50*/  LDL R197, [R1+0x28] ;  /* 0x0000280001c57983 */ /* 0x000eaa0000100800 */
[----:B------:R-:W-:Y:S01]  /*4b60*/  PLOP3.LUT P0, PT, PT, PT, UP0, 0x80, 0x0 ;  /* 0x000000000000781c */ /* 0x000fe20003f0f008 */
[----:B------:R-:W2:Y:S01]  /*4b70*/  LDL R196, [R1+0x24] ;  /* 0x0000240001c47983 */ /* 0x000ea20000100800 */
[----:B------:R-:W-:Y:S01]  /*4b80*/  UISETP.GT.AND UP0, UPT, UR7, UR15, UPT ;  /* 0x0000000f0700728c */ /* 0x000fe2000bf04270 */
[----:B------:R-:W-:Y:S04]  /*4b90*/  DEPBAR.LE SB0, 0x0 ;  /* 0x000080000000791a */ /* 0x000fe80000000000 */
[----:B------:R-:W-:Y:S06]  /*4ba0*/  BAR.SYNC.DEFER_BLOCKING 0x0 ;  /* 0x0000000000007b1d */ /* 0x000fec0000010000 */
[----:B------:R-:W-:Y:S05]  /*4bb0*/  LDSM.16.M88.4 R16, [R218] ;  /* 0x00000000da10783b */ /* 0x000fea0000000200 */
[----:B-1----:R-:W1:Y:S05]  /*4bc0*/  LDSM.16.M88.4 R8, [R2+0x10000] ;  /* 0x010000000208783b */ /* 0x002e6a0000000200 */
[----:B------:R-:W1:Y:S05]  /*4bd0*/  LDSM.16.M88.4 R84, [R2+0x10800] ;  /* 0x010800000254783b */ /* 0x000e6a0000000200 */
[----:B------:R-:W-:Y:S05]  /*4be0*/  LDSM.16.M88.4 R88, [R219] ;  /* 0x00000000db58783b */ /* 0x000fea0000000200 */
[----:B------:R-:W1:Y:S05]  /*4bf0*/  LDSM.16.M88.4 R92, [R3+0x10000] ;  /* 0x01000000035c783b */ /* 0x000e6a0000000200 */
[----:B------:R-:W1:Y:S05]  /*4c00*/  LDSM.16.M88.4 R96, [R3+0x10800] ;  /* 0x010800000360783b */ /* 0x000e6a0000000200 */
[----:B------:R-:W-:Y:S05]  /*4c10*/  LDSM.16.M88.4 R100, [R223] ;  /* 0x00000000df64783b */ /* 0x000fea0000000200 */
[----:B------:R-:W1:Y:S05]  /*4c20*/  LDSM.16.M88.4 R104, [R217+0x10000] ;  /* 0x01000000d968783b */ /* 0x000e6a0000000200 */
[----:B------:R-:W1:Y:S02]  /*4c30*/  LDSM.16.M88.4 R108, [R217+0x10800] ;  /* 0x01080000d96c783b */ /* 0x000e640000000200 */
[C---:B-1----:R-:W-:Y:S03]  /*4c40*/  HMMA.16816.F32.BF16 R4, R16.reuse, R8, RZ ;  /* 0x000000081004723c */ /* 0x042fe600000418ff */
[----:B------:R-:W-:Y:S05]  /*4c50*/  LDSM.16.M88.4 R112, [R216+0x10800] ;  /* 0x01080000d870783b */ /* 0x000fea0000000200 */
[C---:B------:R-:W-:Y:S08]  /*4c60*/  HMMA.16816.F32.BF16 R8, R16.reuse, R10, RZ ;  /* 0x0000000a1008723c */ /* 0x040ff000000418ff */
[C---:B------:R-:W-:Y:S08]  /*4c70*/  HMMA.16816.F32.BF16 R12, R16.reuse, R84, RZ ;  /* 0x00000054100c723c */ /* 0x040ff000000418ff */
[----:B------:R-:W-:Y:S01]  /*4c80*/  HMMA.16816.F32.BF16 R16, R16, R86, RZ ;  /* 0x000000561010723c */ /* 0x000fe200000418ff */
[----:B------:R-:W-:Y:S07]  /*4c90*/  LDSM.16.M88.4 R84, [R222] ;  /* 0x00000000de54783b */ /* 0x000fee0000000200 */
[C---:B------:R-:W-:Y:S08]  /*4ca0*/  HMMA.16816.F32.BF16 R4, R88.reuse, R92, R4 ;  /* 0x0000005c5804723c */ /* 0x040ff00000041804 */
[C---:B------:R-:W-:Y:S01]  /*4cb0*/  HMMA.16816.F32.BF16 R8, R88.reuse, R94, R8 ;  /* 0x0000005e5808723c */ /* 0x040fe20000041808 */
[----:B------:R-:W1:Y:S07]  /*4cc0*/  LDSM.16.M88.4 R92, [R216+0x10000] ;  /* 0x01000000d85c783b */ /* 0x000e6e0000000200 */
[C---:B------:R-:W-:Y:S08]  /*4cd0*/  HMMA.16816.F32.BF16 R12, R88.reuse, R96, R12 ;  /* 0x00000060580c723c */ /* 0x040ff0000004180c */
[----:B------:R-:W-:Y:S01]  /*4ce0*/  HMMA.16816.F32.BF16 R16, R88, R98, R16 ;  /* 0x000000625810723c */ /* 0x000fe20000041810 */
[----:B------:R-:W-:Y:S05]  /*4cf0*/  LDSM.16.M88.4 R88, [R218+0x2000] ;  /* 0x00200000da58783b */ /* 0x000fea0000000200 */
[----:B------:R-:W1:Y:S02]  /*4d00*/  LDSM.16.M88.4 R96, [R2+0x12000] ;  /* 0x012000000260783b */ /* 0x000e640000000200 */
[C---:B------:R-:W-:Y:S08]  /*4d10*/  HMMA.16816.F32.BF16 R4, R100.reuse, R104, R4 ;  /* 0x000000686404723c */ /* 0x040ff00000041804 */
[C---:B------:R-:W-:Y:S01]  /*4d20*/  HMMA.16816.F32.BF16 R8, R100.reuse, R106, R8 ;  /* 0x0000006a6408723c */ /* 0x040fe20000041808 */
[----:B------:R-:W1:Y:S07]  /*4d30*/  LDSM.16.M88.4 R104, [R2+0x12800] ;  /* 0x012800000268783b */ /* 0x000e6e0000000200 */
        /* <DEDUP_REMOVED lines=72> */
[----:B------:R-:W2:Y:S07]  /*51c0*/  LDSM.16.M88.4 R84, [R217+0x16800] ;  /* 0x01680000d954783b */ /* 0x000eae0000000200 */
[C---:B-1----:R-:W-:Y:S08]  /*51d0*/  HMMA.16816.F32.BF16 R4, R88.reuse, R100, R4 ;  /* 0x000000645804723c */ /* 0x042ff00000041804 */
[C---:B------:R-:W-:Y:S01]  /*51e0*/  HMMA.16816.F32.BF16 R8, R88.reuse, R102, R8 ;  /* 0x000000665808723c */ /* 0x040fe20000041808 */
[----:B------:R-:W1:Y:S07]  /*51f0*/  LDSM.16.M88.4 R100, [R222+0x6000] ;  /* 0x00600000de64783b */ /* 0x000e6e0000000200 */
[C---:B------:R-:W-:Y:S08]  /*5200*/  HMMA.16816.F32.BF16 R12, R88.reuse, R104, R12 ;  /* 0x00000068580c723c */ /* 0x040ff0000004180c */
[----:B------:R-:W-:Y:S01]  /*5210*/  HMMA.16816.F32.BF16 R16, R88, R106, R16 ;  /* 0x0000006a5810723c */ /* 0x000fe20000041810 */
[----:B------:R-:W4:Y:S06]  /*5220*/  LDL R91, [R1+0x18] ;  /* 0x00001800015b7983 */ /* 0x000f2c0000100800 */
[----:B------:R-:W-:Y:S01]  /*5230*/  FMUL.FTZ R89, R241, 1.4426950216293334961 ;  /* 0x3fb8aa3bf1597820 */ /* 0x000fe20000410000 */
[C---:B---3--:R-:W-:Y:S05]  /*5240*/  HMMA.16816.F32.BF16 R4, R92.reuse, R96, R4 ;  /* 0x000000605c04723c */ /* 0x048fea0000041804 */
[----:B------:R-:W-:Y:S03]  /*5250*/  FSEL R89, R89, RZ, P1 ;  /* 0x000000ff59597208 */ /* 0x000fe60000800000 */
[C---:B------:R-:W-:Y:S08]  /*5260*/  HMMA.16816.F32.BF16 R8, R92.reuse, R98, R8 ;  /* 0x000000625c08723c */ /* 0x040ff00000041808 */
[C---:B--2---:R-:W-:Y:S07]  /*5270*/  HMMA.16816.F32.BF16 R12, R92.reuse, R84, R12 ;  /* 0x000000545c0c723c */ /* 0x044fee000004180c */
[----:B------:R-:W-:Y:S01]  /*5280*/  MOV R84, UR16 ;  /* 0x0000001000547c02 */ /* 0x000fe20008000f00 */
[----:B------:R-:W-:Y:S01]  /*5290*/  HMMA.16816.F32.BF16 R16, R92, R86, R16 ;  /* 0x000000565c10723c */ /* 0x000fe20000041810 */
[----:B------:R-:W2:Y:S03]  /*52a0*/  LDL R94, [R1+0xc] ;  /* 0x00000c00015e7983 */ /* 0x000ea60000100800 */
[----:B------:R-:W-:Y:S02]  /*52b0*/  IADD3 R84, R84, -UR17, R118 ;  /* 0x8000001154547c10 */ /* 0x000fe4000fffe076 */
[----:B------:R-:W3:Y:S02]  /*52c0*/  LDL R93, [R1+0x10] ;  /* 0x00001000015d7983 */ /* 0x000ee40000100800 */
[C---:B-1----:R-:W-:Y:S03]  /*52d0*/  HMMA.16816.F32.BF16 R4, R100.reuse, R108, R4 ;  /* 0x0000006c6404723c */ /* 0x042fe60000041804 */
[----:B------:R-:W3:Y:S02]  /*52e0*/  LDL R92, [R1+0x14] ;  /* 0x00001400015c7983 */ /* 0x000ee40000100800 */
[----:B------:R-:W-:Y:S03]  /*52f0*/  @!P0 IADD3 R88, R84, UR13, RZ ;  /* 0x0000000d54588c10 */ /* 0x000fe6000fffe0ff */
[C---:B------:R-:W-:Y:S01]  /*5300*/  HMMA.16816.F32.BF16 R8, R100.reuse, R110, R8 ;  /* 0x0000006e6408723c */ /* 0x040fe20000041808 */
[----:B------:R-:W1:Y:S03]  /*5310*/  LDSM.16.M88.4 R84, [R216+0x16800] ;  /* 0x01680000d854783b */ /* 0x000e660000000200 */
[C---:B------:R-:W-:Y:S02]  /*5320*/  @!P0 IMNMX R90, R88.reuse, UR16, PT ;  /* 0x00000010585a8c17 */ /* 0x040fe4000b800200 */
[----:B------:R-:W-:Y:S02]  /*5330*/  @!P0 IADD3 R88, R88, 0x8, RZ ;  /* 0x0000000858588810 */ /* 0x000fe40007ffe0ff */
[-C--:B------:R-:W-:Y:S02]  /*5340*/  @!P0 ISETP.GE.AND P2, PT, R246, R90.reuse, PT ;  /* 0x0000005af600820c */ /* 0x080fe40003f46270 */
[----:B------:R-:W-:Y:S02]  /*5350*/  @!P0 ISETP.GE.AND P1, PT, R247, R90, PT ;  /* 0x0000005af700820c */ /* 0x000fe40003f26270 */
[----:B------:R-:W-:Y:S04]  /*5360*/  @!P0 IMNMX R88, R88, UR16, PT ;  /* 0x0000001058588c17 */ /* 0x000fe8000b800200 */
[C---:B------:R-:W-:Y:S02]  /*5370*/  FFMA.FTZ R4, R117.reuse, UR6, R4 ;  /* 0x0000000675047c23 */ /* 0x040fe40008010004 */
[----:B------:R-:W-:Y:S02]  /*5380*/  FFMA.FTZ R5, R116, UR6, R5 ;  /* 0x0000000674057c23 */ /* 0x000fe40008010005 */
[----:B------:R-:W-:Y:S01]  /*5390*/  FFMA.FTZ R6, R117, UR6, R6 ;  /* 0x0000000675067c23 */ /* 0x000fe20008010006 */
[----:B------:R-:W-:Y:S01]  /*53a0*/  @!P0 FSEL R4, R4, -INF , !P2 ;  /* 0xff80000004048808 */ /* 0x000fe20005000000 */
[----:B------:R-:W-:Y:S01]  /*53b0*/  FFMA.FTZ R7, R116, UR6, R7 ;  /* 0x0000000674077c23 */ /* 0x000fe20008010007 */
[----:B------:R-:W-:Y:S02]  /*53c0*/  @!P0 ISETP.GE.AND P2, PT, R246, R88, PT ;  /* 0x00000058f600820c */ /* 0x000fe40003f46270 */
[----:B------:R-:W-:Y:S01]  /*53d0*/  @!P0 FSEL R5, R5, -INF , !P1 ;  /* 0xff80000005058808 */ /* 0x000fe20004800000 */
[--C-:B------:R-:W-:Y:S01]  /*53e0*/  FFMA.FTZ R4, R4, c[0x0][0x23c], -R89.reuse ;  /* 0x00008f0004047a23 */ /* 0x100fe20000010859 */
[----:B------:R-:W-:Y:S02]  /*53f0*/  FSETP.NEU.FTZ.AND P1, PT, R242, -INF , PT ;  /* 0xff800000f200780b */ /* 0x000fe40003f3d000 */
[----:B------:R-:W-:Y:S01]  /*5400*/  @!P0 FSEL R6, R6, -INF , !P2 ;  /* 0xff80000006068808 */ /* 0x000fe20005000000 */
[----:B------:R1:W-:Y:S01]  /*5410*/  MUFU.EX2 R129, R4 ;  /* 0x0000000400817308 */ /* 0x0003e20000000800 */
[----:B------:R-:W-:Y:S01]  /*5420*/  FFMA.FTZ R5, R5, c[0x0][0x23c], -R89 ;  /* 0x00008f0005057a23 */ /* 0x000fe20000010859 */
[----:B------:R-:W-:Y:S08]  /*5430*/  @!P0 ISETP.GE.AND P2, PT, R252, R90, PT ;  /* 0x0000005afc00820c */ /* 0x000ff00003f46270 */
[----:B------:R1:W-:Y:S02]  /*5440*/  MUFU.EX2 R127, R5 ;  /* 0x00000005007f7308 */ /* 0x0003e40000000800 */
[C---:B-1----:R-:W-:Y:S08]  /*5450*/  HMMA.16816.F32.BF16 R12, R100.reuse, R84, R12 ;  /* 0x00000054640c723c */ /* 0x042ff0000004180c */
[----:B------:R-:W-:Y:S04]  /*5460*/  HMMA.16816.F32.BF16 R16, R100, R86, R16 ;  /* 0x000000566410723c */ /* 0x000fe80000041810 */
[----:B------:R-:W-:Y:S05]  /*5470*/  FMUL.FTZ R4, R242, 1.4426950216293334961 ;  /* 0x3fb8aa3bf2047820 */ /* 0x000fea0000410000 */
[----:B------:R-:W-:Y:S02]  /*5480*/  FSEL R4, R4, RZ, P1 ;  /* 0x000000ff04047208 */ /* 0x000fe40000800000 */
[----:B------:R-:W-:Y:S01]  /*5490*/  @!P0 ISETP.GE.AND P1, PT, R247, R88, PT ;  /* 0x00000058f700820c */ /* 0x000fe20003f26270 */
[----:B------:R-:W3:Y:S02]  /*54a0*/  LDL R5, [R1] ;  /* 0x0000000001057983 */ /* 0x000ee40000100800 */
[--C-:B------:R-:W-:Y:S01]  /*54b0*/  FFMA.FTZ R6, R6, c[0x0][0x23c], -R4.reuse ;  /* 0x00008f0006067a23 */ /* 0x100fe20000010804 */
[----:B------:R-:W-:Y:S02]  /*54c0*/  @!P0 FSEL R7, R7, -INF , !P1 ;  /* 0xff80000007078808 */ /* 0x000fe40004800000 */
[-C--:B------:R-:W-:Y:S01]  /*54d0*/  @!P0 ISETP.GE.AND P1, PT, R248, R90.reuse, PT ;  /* 0x0000005af800820c */ /* 0x080fe20003f26270 */
[----:B------:R1:W-:Y:S02]  /*54e0*/  MUFU.EX2 R131, R6 ;  /* 0x0000000600837308 */ /* 0x0003e40000000800 */
[----:B------:R-:W-:Y:S08]  /*54f0*/  FFMA.FTZ R7, R7, c[0x0][0x23c], -R4 ;  /* 0x00008f0007077a23 */ /* 0x000ff00000010804 */
[----:B------:R1:W-:Y:S02]  /*5500*/  MUFU.EX2 R130, R7 ;  /* 0x0000000700827308 */ /* 0x0003e40000000800 */
[----:B-1----:R-:W3:Y:S05]  /*5510*/  LDL R6, [R1+0x20] ;  /* 0x0000200001067983 */ /* 0x002eea0000100800 */
[----:B------:R-:W3:Y:S01]  /*5520*/  LDL R7, [R1+0x1c] ;  /* 0x00001c0001077983 */ /* 0x000ee20000100800 */
[C---:B----4-:R-:W-:Y:S02]  /*5530*/  FFMA.FTZ R13, R91.reuse, UR6, R13 ;  /* 0x000000065b0d7c23 */ /* 0x050fe4000801000d */
[----:B------:R-:W-:Y:S02]  /*5540*/  FFMA.FTZ R15, R91, UR6, R15 ;  /* 0x000000065b0f7c23 */ /* 0x000fe4000801000f */
[C---:B--2---:R-:W-:Y:S02]  /*5550*/  FFMA.FTZ R8, R94.reuse, UR6, R8 ;  /* 0x000000065e087c23 */ /* 0x044fe40008010008 */
[----:B------:R-:W-:Y:S02]  /*5560*/  FFMA.FTZ R10, R94, UR6, R10 ;  /* 0x000000065e0a7c23 */ /* 0x000fe4000801000a */
[C---:B---3--:R-:W-:Y:S01]  /*5570*/  FFMA.FTZ R9, R93.reuse, UR6, R9 ;  /* 0x000000065d097c23 */ /* 0x048fe20008010009 */
[----:B------:R-:W-:Y:S01]  /*5580*/  @!P0 FSEL R8, R8, -INF , !P1 ;  /* 0xff80000008088808 */ /* 0x000fe20004800000 */
[----:B------:R-:W-:Y:S01]  /*5590*/  FFMA.FTZ R11, R93, UR6, R11 ;  /* 0x000000065d0b7c23 */ /* 0x000fe2000801000b */
[----:B------:R-:W-:Y:S01]  /*55a0*/  @!P0 ISETP.GE.AND P1, PT, R249, R90, PT ;  /* 0x0000005af900820c */ /* 0x000fe20003f26270 */
[C---:B------:R-:W-:Y:S03]  /*55b0*/  FFMA.FTZ R12, R92.reuse, UR6, R12 ;  /* 0x000000065c0c7c23 */ /* 0x040fe6000801000c */
[----:B------:R-:W-:Y:S01]  /*55c0*/  @!P0 FSEL R9, R9, -INF , !P1 ;  /* 0xff80000009098808 */ /* 0x000fe20004800000 */
[----:B------:R-:W-:Y:S01]  /*55d0*/  FFMA.FTZ R14, R92, UR6, R14 ;  /* 0x000000065c0e7c23 */ /* 0x000fe2000801000e */
[-C--:B------:R-:W-:Y:S01]  /*55e0*/  @!P0 ISETP.GE.AND P1, PT, R248, R88.reuse, PT ;  /* 0x00000058f800820c */ /* 0x080fe20003f26270 */
[--C-:B------:R-:W-:Y:S02]  /*55f0*/  FFMA.FTZ R8, R8, c[0x0][0x23c], -R89.reuse ;  /* 0x00008f0008087a23 */ /* 0x100fe40000010859 */
[--C-:B------:R-:W-:Y:S01]  /*5600*/  FFMA.FTZ R9, R9, c[0x0][0x23c], -R89.reuse ;  /* 0x00008f0009097a23 */ /* 0x100fe20000010859 */
[----:B------:R-:W-:Y:S01]  /*5610*/  @!P0 FSEL R10, R10, -INF , !P1 ;  /* 0xff8000000a0a8808 */ /* 0x000fe20004800000 */
[----:B------:R-:W-:Y:S01]  /*5620*/  MUFU.EX2 R125, R8 ;  /* 0x00000008007d7308 */ /* 0x000fe20000000800 */
[----:B------:R-:W-:Y:S03]  /*5630*/  @!P0 ISETP.GE.AND P1, PT, R249, R88, PT ;  /* 0x00000058f900820c */ /* 0x000fe60003f26270 */
[--C-:B------:R-:W-:Y:S01]  /*5640*/  FFMA.FTZ R10, R10, c[0x0][0x23c], -R4.reuse ;  /* 0x00008f000a0a7a23 */ /* 0x100fe20000010804 */
[----:B------:R-:W-:Y:S02]  /*5650*/  @!P0 FSEL R11, R11, -INF , !P1 ;  /* 0xff8000000b0b8808 */ /* 0x000fe40004800000 */
[-C--:B------:R-:W-:Y:S03]  /*5660*/  @!P0 ISETP.GE.AND P1, PT, R250, R90.reuse, PT ;  /* 0x0000005afa00820c */ /* 0x080fe60003f26270 */
[--C-:B------:R-:W-:Y:S01]  /*5670*/  FFMA.FTZ R11, R11, c[0x0][0x23c], -R4.reuse ;  /* 0x00008f000b0b7a23 */ /* 0x100fe20000010804 */
[----:B------:R-:W-:Y:S01]  /*5680*/  @!P0 FSEL R12, R12, -INF , !P1 ;  /* 0xff8000000c0c8808 */ /* 0x000fe20004800000 */
[----:B------:R-:W-:Y:S01]  /*5690*/  MUFU.EX2 R123, R9 ;  /* 0x00000009007b7308 */ /* 0x000fe20000000800 */
[----:B------:R-:W-:Y:S03]  /*56a0*/  @!P0 ISETP.GE.AND P1, PT, R251, R90, PT ;  /* 0x0000005afb00820c */ /* 0x000fe60003f26270 */
[--C-:B------:R-:W-:Y:S01]  /*56b0*/  FFMA.FTZ R12, R12, c[0x0][0x23c], -R89.reuse ;  /* 0x00008f000c0c7a23 */ /* 0x100fe20000010859 */
[----:B------:R-:W-:Y:S02]  /*56c0*/  @!P0 FSEL R13, R13, -INF , !P1 ;  /* 0xff8000000d0d8808 */ /* 0x000fe40004800000 */
[-C--:B------:R-:W-:Y:S03]  /*56d0*/  @!P0 ISETP.GE.AND P1, PT, R250, R88.reuse, PT ;  /* 0x00000058fa00820c */ /* 0x080fe60003f26270 */
[----:B------:R-:W-:Y:S01]  /*56e0*/  MUFU.EX2 R128, R10 ;  /* 0x0000000a00807308 */ /* 0x000fe20000000800 */
[----:B------:R-:W-:Y:S01]  /*56f0*/  @!P0 FSEL R14, R14, -INF , !P1 ;  /* 0xff8000000e0e8808 */ /* 0x000fe20004800000 */
[----:B------:R-:W-:Y:S01]  /*5700*/  FFMA.FTZ R13, R13, c[0x0][0x23c], -R89 ;  /* 0x00008f000d0d7a23 */ /* 0x000fe20000010859 */
[----:B------:R-:W-:Y:S03]  /*5710*/  @!P0 ISETP.GE.AND P1, PT, R251, R88, PT ;  /* 0x00000058fb00820c */ /* 0x000fe60003f26270 */
[--C-:B------:R-:W-:Y:S01]  /*5720*/  FFMA.FTZ R14, R14, c[0x0][0x23c], -R4.reuse ;  /* 0x00008f000e0e7a23 */ /* 0x100fe20000010804 */
[----:B------:R-:W-:Y:S03]  /*5730*/  @!P0 FSEL R15, R15, -INF , !P1 ;  /* 0xff8000000f0f8808 */ /* 0x000fe60004800000 */
[----:B------:R-:W1:Y:S02]  /*5740*/  MUFU.EX2 R126, R11 ;  /* 0x0000000b007e7308 */ /* 0x000e640000000800 */
[----:B------:R-:W-:Y:S08]  /*5750*/  FFMA.FTZ R15, R15, c[0x0][0x23c], -R4 ;  /* 0x00008f000f0f7a23 */ /* 0x000ff00000010804 */
[----:B------:R-:W-:Y:S10]  /*5760*/  MUFU.EX2 R120, R12 ;  /* 0x0000000c00787308 */ /* 0x000ff40000000800 */
[----:B------:R-:W2:Y:S01]  /*5770*/  MUFU.EX2 R118, R13 ;  /* 0x0000000d00767308 */ /* 0x000ea20000000800 */
[----:B-1----:R-:W-:Y:S02]  /*5780*/  F2FP.BF16.PACK_AB R8, R126, R128 ;  /* 0x000000807e08723e */ /* 0x002fe400000010ff */
[----:B------:R-:W-:Y:S07]  /*5790*/  @!P0 ISETP.GE.AND P1, PT, R5, R90, PT ;  /* 0x0000005a0500820c */ /* 0x000fee0003f26270 */
[----:B------:R-:W-:Y:S10]  /*57a0*/  MUFU.EX2 R124, R14 ;  /* 0x0000000e007c7308 */ /* 0x000ff40000000800 */
[----:B------:R-:W1:Y:S01]  /*57b0*/  MUFU.EX2 R122, R15 ;  /* 0x0000000f007a7308 */ /* 0x000e620000000800 */
[C---:B------:R-:W-:Y:S02]  /*57c0*/  FFMA.FTZ R17, R6.reuse, UR6, R17 ;  /* 0x0000000606117c23 */ /* 0x040fe40008010011 */
[----:B------:R-:W-:Y:S01]  /*57d0*/  FFMA.FTZ R19, R6, UR6, R19 ;  /* 0x0000000606137c23 */ /* 0x000fe20008010013 */
[----:B------:R-:W-:Y:S02]  /*57e0*/  F2FP.BF16.PACK_AB R6, R127, R129 ;  /* 0x000000817f06723e */ /* 0x000fe400000010ff */
[----:B------:R-:W-:Y:S02]  /*57f0*/  @!P0 FSEL R17, R17, -INF , !P1 ;  /* 0xff80000011118808 */ /* 0x000fe40004800000 */
[----:B------:R-:W-:Y:S01]  /*5800*/  @!P0 ISETP.GE.AND P1, PT, R252, R88, PT ;  /* 0x00000058fc00820c */ /* 0x000fe20003f26270 */
[----:B------:R1:W-:Y:S01]  /*5810*/  STS [R235+0x22000], R6 ;  /* 0x02200006eb007388 */ /* 0x0003e20000000800 */
[C---:B------:R-:W-:Y:S02]  /*5820*/  FFMA.FTZ R18, R7.reuse, UR6, R18 ;  /* 0x0000000607127c23 */ /* 0x040fe40008010012 */
[----:B------:R-:W-:Y:S01]  /*5830*/  FFMA.FTZ R16, R7, UR6, R16 ;  /* 0x0000000607107c23 */ /* 0x000fe20008010010 */
[----:B--2---:R-:W-:Y:S02]  /*5840*/  F2FP.BF16.PACK_AB R7, R118, R120 ;  /* 0x000000787607723e */ /* 0x004fe400000010ff */
[----:B------:R-:W-:Y:S02]  /*5850*/  @!P0 FSEL R18, R18, -INF , !P1 ;  /* 0xff80000012128808 */ /* 0x000fe40004800000 */
[----:B------:R-:W-:Y:S02]  /*5860*/  @!P0 ISETP.GE.AND P1, PT, R5, R88, PT ;  /* 0x000000580500820c */ /* 0x000fe40003f26270 */
[----:B------:R-:W-:Y:S01]  /*5870*/  F2FP.BF16.PACK_AB R5, R130, R131 ;  /* 0x000000838205723e */ /* 0x000fe200000010ff */
[--C-:B------:R-:W-:Y:S01]  /*5880*/  FFMA.FTZ R18, R18, c[0x0][0x23c], -R4.reuse ;  /* 0x00008f0012127a23 */ /* 0x100fe20000010804 */
[----:B------:R-:W-:Y:S02]  /*5890*/  @!P0 FSEL R19, R19, -INF , !P1 ;  /* 0xff80000013138808 */ /* 0x000fe40004800000 */
[----:B------:R-:W-:Y:S01]  /*58a0*/  @!P0 FSEL R16, R16, -INF , !P2 ;  /* 0xff80000010108808 */ /* 0x000fe20005000000 */
[----:B------:R2:W-:Y:S01]  /*58b0*/  STS [R235+0x22400], R5 ;  /* 0x02240005eb007388 */ /* 0x0005e20000000800 */
[----:B------:R-:W-:Y:S01]  /*58c0*/  MUFU.EX2 R121, R18 ;  /* 0x0000001200797308 */ /* 0x000fe20000000800 */
[----:B------:R-:W-:Y:S01]  /*58d0*/  FFMA.FTZ R4, R19, c[0x0][0x23c], -R4 ;  /* 0x00008f0013047a23 */ /* 0x000fe20000010804 */
[----:B------:R-:W-:Y:S01]  /*58e0*/  PLOP3.LUT P1, PT, PT, PT, UP0, 0x80, 0x0 ;  /* 0x000000000000781c */ /* 0x000fe20003f2f008 */
[--C-:B------:R-:W-:Y:S01]  /*58f0*/  FFMA.FTZ R16, R16, c[0x0][0x23c], -R89.reuse ;  /* 0x00008f0010107a23 */ /* 0x100fe20000010859 */
[----:B------:R-:W-:Y:S01]  /*5900*/  STS [R240+0x22400], R8 ;  /* 0x02240008f0007388 */ /* 0x000fe20000000800 */
[----:B------:R-:W-:Y:S01]  /*5910*/  FFMA.FTZ R89, R17, c[0x0][0x23c], -R89 ;  /* 0x00008f0011597a23 */ /* 0x000fe20000010859 */
[----:B-1----:R-:W-:Y:S04]  /*5920*/  F2FP.BF16.PACK_AB R6, R122, R124 ;  /* 0x0000007c7a06723e */ /* 0x002fe800000010ff */
[----:B------:R1:W-:Y:S10]  /*5930*/  MUFU.EX2 R119, R4 ;  /* 0x0000000400777308 */ /* 0x0003f40000000800 */
[----:B------:R-:W-:Y:S10]  /*5940*/  MUFU.EX2 R117, R16 ;  /* 0x0000001000757308 */ /* 0x000ff40000000800 */
[----:B------:R-:W2:Y:S01]  /*5950*/  MUFU.EX2 R116, R89 ;  /* 0x0000005900747308 */ /* 0x000ea20000000800 */
[----:B-1----:R-:W-:Y:S05]  /*5960*/  F2FP.BF16.PACK_AB R4, R123, R125 ;  /* 0x0000007d7b04723e */ /* 0x002fea00000010ff */
[----:B------:R1:W-:Y:S05]  /*5970*/  STS [R240+0x22000], R4 ;  /* 0x02200004f0007388 */ /* 0x0003ea0000000800 */
[----:B------:R-:W-:Y:S05]  /*5980*/  STS [R238+0x22000], R7 ;  /* 0x02200007ee007388 */ /* 0x000fea0000000800 */
        /* <DEDUP_REMOVED lines=42> */
[----:B------:R-:W-:Y:S02]  /*5c30*/  MOV R196, c[0x0][0x22c] ;  /* 0x00008b0000c47a02 */ /* 0x000fe40000000f00 */
[C---:B--2---:R-:W-:Y:S01]  /*5c40*/  HMMA.16816.F32.BF16 R4, R88.reuse, R96, R4 ;  /* 0x000000605804723c */ /* 0x044fe20000041804 */
[----:B------:R2:W4:Y:S04]  /*5c50*/  LDG.E R114, [R112.64] ;  /* 0x0000000470727981 */ /* 0x000528000c1e1900 */
[----:B------:R-:W-:Y:S03]  /*5c60*/  IMAD R196, R196, c[0x0][0x1c0], RZ ;  /* 0x00007000c4c47a24 */ /* 0x000fe600078e02ff */
[C---:B------:R-:W-:Y:S01]  /*5c70*/  HMMA.16816.F32.BF16 R8, R88.reuse, R98, R8 ;  /* 0x000000625808723c */ /* 0x040fe20000041808 */
[----:B------:R-:W2:Y:S03]  /*5c80*/  LDSM.16.M88.4 R96, [R223+0xa000] ;  /* 0x00a00000df60783b */ /* 0x000ea60000000200 */
[----:B------:R-:W-:Y:S04]  /*5c90*/  LEA R196, -R196, RZ, 0x6 ;  /* 0x000000ffc4c47211 */ /* 0x000fe800078e31ff */
[C---:B---3--:R-:W-:Y:S04]  /*5ca0*/  HMMA.16816.F32.BF16 R12, R88.reuse, R100, R12 ;  /* 0x00000064580c723c */ /* 0x048fe8000004180c */
[C---:B------:R-:W-:Y:S04]  /*5cb0*/  LEA R228, P0, R196.reuse, R228, 0x2 ;  /* 0x000000e4c4e47211 */ /* 0x040fe800078010ff */
[----:B------:R-:W-:Y:S01]  /*5cc0*/  HMMA.16816.F32.BF16 R16, R88, R102, R16 ;  /* 0x000000665810723c */ /* 0x000fe20000041810 */
[----:B------:R-:W3:Y:S03]  /*5cd0*/  LDSM.16.M88.4 R88, [R217+0x1a800] ;  /* 0x01a80000d958783b */ /* 0x000ee60000000200 */
[----:B------:R-:W-:Y:S02]  /*5ce0*/  LEA.HI.X.SX32 R229, R196, R229, 0x2, P0 ;  /* 0x000000e5c4e57211 */ /* 0x000fe400000f16ff */
        /* <DEDUP_REMOVED lines=213> */
[----:B------:R-:W-:Y:S01]  /*6a40*/  IMAD.MOV.U32 R4, RZ, RZ, R232 ;  /* 0x000000ffff047224 */ /* 0x000fe200078e00e8 */
[----:B------:R-:W-:Y:S01]  /*6a50*/  ISETP.GE.AND P4, PT, R244, c[0x0][0x220], PT ;  /* 0x00008800f4007a0c */ /* 0x000fe20003f86270 */
[----:B------:R-:W-:Y:S01]  /*6a60*/  IMAD.U32 R8, R15, -0x40, RZ ;  /* 0xffffffc00f087824 */ /* 0x000fe200078e00ff */
[----:B------:R-:W-:Y:S01]  /*6a70*/  ISETP.GE.AND P3, PT, R243, c[0x0][0x220], PT ;  /* 0x00008800f3007a0c */ /* 0x000fe20003f66270 */
[----:B------:R-:W-:Y:S01]  /*6a80*/  IMAD.MOV.U32 R5, RZ, RZ, R234 ;  /* 0x000000ffff057224 */ /* 0x000fe200078e00ea */
[----:B------:R-:W-:Y:S01]  /*6a90*/  ISETP.GE.AND P2, PT, R245, c[0x0][0x220], PT ;  /* 0x00008800f5007a0c */ /* 0x000fe20003f46270 */
[----:B------:R-:W-:Y:S01]  /*6aa0*/  IMAD.MOV.U32 R16, RZ, RZ, c[0x0][0x374] ;  /* 0x0000dd00ff107624 */ /* 0x000fe200078e00ff */
[C---:B------:R-:W-:Y:S02]  /*6ab0*/  LEA R4, P0, R8.reuse, R4, 0x1 ;  /* 0x0000000408047211 */ /* 0x040fe400078008ff */
[----:B------:R-:W-:Y:S02]  /*6ac0*/  SHF.R.S32.HI R7, RZ, 0x1f, R8 ;  /* 0x0000001fff077819 */ /* 0x000fe40000011408 */
[----:B------:R-:W-:Y:S01]  /*6ad0*/  LEA.HI.X.SX32 R5, R8, R5, 0x1, P0 ;  /* 0x0000000508057211 */ /* 0x000fe200000f0eff */
[----:B------:R1:W-:Y:S01]  /*6ae0*/  @P5 STS.128 [R230+0x8000], RZ ;  /* 0x008000ffe6005388 */ /* 0x0003e20000000c00 */
        /* <DEDUP_REMOVED lines=52> */
.L_x_307:
        /* <DEDUP_REMOVED lines=28> */
[----:B------:R-:W2:Y:S07]  /*6ff0*/  LDL R197, [R1+0x28] ;  /* 0x0000280001c57983 */ /* 0x000eae0000100800 */
[-C--:B------:R-:W-:Y:S08]  /*7000*/  HMMA.16816.F32.BF16 R124, R124, R198.reuse, RZ ;  /* 0x000000c67c7c723c */ /* 0x080ff000000418ff */
[----:B------:R-:W-:Y:S08]  /*7010*/  HMMA.16816.F32.BF16 R128, R128, R198, RZ ;  /* 0x000000c68080723c */ /* 0x000ff000000418ff */
[-C--:B------:R-:W-:Y:S08]  /*7020*/  HMMA.16816.F32.BF16 R4, R200, R204.reuse, R4 ;  /* 0x000000ccc804723c */ /* 0x080ff00000041804 */
[C---:B------:R-:W-:Y:S08]  /*7030*/  HMMA.16816.F32.BF16 R8, R208.reuse, R204, R8 ;  /* 0x000000ccd008723c */ /* 0x040ff00000041808 */
[-C--:B------:R-:W-:Y:S08]  /*7040*/  HMMA.16816.F32.BF16 R12, R208, R206.reuse, R12 ;  /* 0x000000ced00c723c */ /* 0x080ff0000004180c */
[C---:B------:R-:W-:Y:S08]  /*7050*/  HMMA.16816.F32.BF16 R16, R200.reuse, R206, R16 ;  /* 0x000000cec810723c */ /* 0x040ff00000041810 */
[-C--:B-1----:R-:W-:Y:S08]  /*7060*/  HMMA.16816.F32.BF16 R84, R200, R212.reuse, R84 ;  /* 0x000000d4c854723c */ /* 0x082ff00000041854 */
[C---:B------:R-:W-:Y:S08]  /*7070*/  HMMA.16816.F32.BF16 R88, R208.reuse, R212, R88 ;  /* 0x000000d4d058723c */ /* 0x040ff00000041858 */
[-C--:B------:R-:W-:Y:S08]  /*7080*/  HMMA.16816.F32.BF16 R92, R208, R214.reuse, R92 ;  /* 0x000000d6d05c723c */ /* 0x080ff0000004185c */
[C---:B------:R-:W-:Y:S04]  /*7090*/  HMMA.16816.F32.BF16 R96, R200.reuse, R214, R96 ;  /* 0x000000d6c860723c */ /* 0x040fe80000041860 */
[----:B--2---:R-:W-:Y:S02]  /*70a0*/  IMAD.MOV.U32 R205, RZ, RZ, R197 ;  /* 0x000000ffffcd7224 */ /* 0x004fe400078e00c5 */
[----:B------:R-:W1:Y:S02]  /*70b0*/  LDSM.16.MT88.4 R196, [R0+0x14800] ;  /* 0x0148000000c4783b */ /* 0x000e640000004200 */
[----:B------:R-:W-:Y:S03]  /*70c0*/  IMAD.MOV.U32 R213, RZ, RZ, R205 ;  /* 0x000000ffffd57224 */ /* 0x000fe600078e00cd */
[----:B------:R-:W2:Y:S01]  /*70d0*/  LDSM.16.MT88.4 R204, [R0+0x16800] ;  /* 0x0168000000cc783b */ /* 0x000ea20000004200 */
[-C--:B-1----:R-:W-:Y:S08]  /*70e0*/  HMMA.16816.F32.BF16 R100, R200, R196.reuse, R100 ;  /* 0x000000c4c864723c */ /* 0x082ff00000041864 */
[C---:B------:R-:W-:Y:S08]  /*70f0*/  HMMA.16816.F32.BF16 R104, R208.reuse, R196, R104 ;  /* 0x000000c4d068723c */ /* 0x040ff00000041868 */
[-C--:B------:R-:W-:Y:S08]  /*7100*/  HMMA.16816.F32.BF16 R108, R208, R198.reuse, R108 ;  /* 0x000000c6d06c723c */ /* 0x080ff0000004186c */
[C---:B------:R-:W-:Y:S01]  /*7110*/  HMMA.16816.F32.BF16 R112, R200.reuse, R198, R112 ;  /* 0x000000c6c870723c */ /* 0x040fe20000041870 */
[----:B------:R-:W-:Y:S07]  /*7120*/  LDSM.16.M88.4 R196, [R225] ;  /* 0x00000000e1c4783b */ /* 0x000fee0000000200 */
[-C--:B--2---:R-:W-:Y:S08]  /*7130*/  HMMA.16816.F32.BF16 R116, R200, R204.reuse, R116 ;  /* 0x000000ccc874723c */ /* 0x084ff00000041874 */
[C---:B------:R-:W-:Y:S07]  /*7140*/  HMMA.16816.F32.BF16 R120, R208.reuse, R204, R120 ;  /* 0x000000ccd078723c */ /* 0x040fee0000041878 */
[----:B------:R-:W-:Y:S01]  /*7150*/  IMAD.MOV.U32 R205, RZ, RZ, R213 ;  /* 0x000000ffffcd7224 */ /* 0x000fe200078e00d5 */
[-C--:B------:R-:W-:Y:S01]  /*7160*/  HMMA.16816.F32.BF16 R124, R208, R206.reuse, R124 ;  /* 0x000000ced07c723c */ /* 0x080fe2000004187c */
[----:B------:R-:W1:Y:S05]  /*7170*/  LDSM.16.MT88.4 R208, [R0+0x11000] ;  /* 0x0110000000d0783b */ /* 0x000e6a0000004200 */
[----:B------:R-:W2:Y:S02]  /*7180*/  LDSM.16.M88.4 R212, [R225+0x1000] ;  /* 0x00100000e1d4783b */ /* 0x000ea40000000200 */
[----:B------:R-:W-:Y:S03]  /*7190*/  HMMA.16816.F32.BF16 R128, R200, R206, R128 ;  /* 0x000000cec880723c */ /* 0x000fe60000041880 */
[----:B------:R-:W3:Y:S05]  /*71a0*/  LDSM.16.MT88.4 R200, [R0+0x13000] ;  /* 0x0130000000c8783b */ /* 0x000eea0000004200 */
[-C--:B-1----:R-:W-:Y:S08]  /*71b0*/  HMMA.16816.F32.BF16 R4, R196, R208.reuse, R4 ;  /* 0x000000d0c404723c */ /* 0x082ff00000041804 */
[C---:B--2---:R-:W-:Y:S07]  /*71c0*/  HMMA.16816.F32.BF16 R8, R212.reuse, R208, R8 ;  /* 0x000000d0d408723c */ /* 0x044fee0000041808 */
[----:B------:R-:W-:Y:S01]  /*71d0*/  IMAD.MOV.U32 R209, RZ, RZ, R205 ;  /* 0x000000ffffd17224 */ /* 0x000fe200078e00cd */
[-C--:B------:R-:W-:Y:S01]  /*71e0*/  HMMA.16816.F32.BF16 R12, R212, R210.reuse, R12 ;  /* 0x000000d2d40c723c */ /* 0x080fe2000004180c */
[----:B------:R-:W1:Y:S07]  /*71f0*/  LDSM.16.MT88.4 R204, [R0+0x15000] ;  /* 0x0150000000cc783b */ /* 0x000e6e0000004200 */
[C---:B------:R-:W-:Y:S08]  /*7200*/  HMMA.16816.F32.BF16 R16, R196.reuse, R210, R16 ;  /* 0x000000d2c410723c */ /* 0x040ff00000041810 */
[-C--:B---3--:R-:W-:Y:S08]  /*7210*/  HMMA.16816.F32.BF16 R84, R196, R200.reuse, R84 ;  /* 0x000000c8c454723c */ /* 0x088ff00000041854 */
[C---:B------:R-:W-:Y:S07]  /*7220*/  HMMA.16816.F32.BF16 R88, R212.reuse, R200, R88 ;  /* 0x000000c8d458723c */ /* 0x040fee0000041858 */
[----:B------:R-:W-:Y:S01]  /*7230*/  IMAD.MOV.U32 R201, RZ, RZ, R209 ;  /* 0x000000ffffc97224 */ /* 0x000fe200078e00d1 */
[-C--:B------:R-:W-:Y:S01]  /*7240*/  HMMA.16816.F32.BF16 R92, R212, R202.reuse, R92 ;  /* 0x000000cad45c723c */ /* 0x080fe2000004185c */
[----:B------:R-:W2:Y:S07]  /*7250*/  LDSM.16.MT88.4 R208, [R0+0x17000] ;  /* 0x0170000000d0783b */ /* 0x000eae0000004200 */
[C---:B------:R-:W-:Y:S08]  /*7260*/  HMMA.16816.F32.BF16 R96, R196.reuse, R202, R96 ;  /* 0x000000cac460723c */ /* 0x040ff00000041860 */
[-C--:B-1----:R-:W-:Y:S08]  /*7270*/  HMMA.16816.F32.BF16 R100, R196, R204.reuse, R100 ;  /* 0x000000ccc464723c */ /* 0x082ff00000041864 */
[C---:B------:R-:W-:Y:S08]  /*7280*/  HMMA.16816.F32.BF16 R104, R212.reuse, R204, R104 ;  /* 0x000000ccd468723c */ /* 0x040ff00000041868 */
[-C--:B------:R-:W-:Y:S08]  /*7290*/  HMMA.16816.F32.BF16 R108, R212, R206.reuse, R108 ;  /* 0x000000ced46c723c */ /* 0x080ff0000004186c */
[C---:B------:R-:W-:Y:S01]  /*72a0*/  HMMA.16816.F32.BF16 R112, R196.reuse, R206, R112 ;  /* 0x000000cec470723c */ /* 0x040fe20000041870 */
[----:B------:R-:W-:Y:S07]  /*72b0*/  LDSM.16.MT88.4 R204, [R0+0x11800] ;  /* 0x0118000000cc783b */ /* 0x000fee0000004200 */
[-C--:B--2---:R-:W-:Y:S08]  /*72c0*/  HMMA.16816.F32.BF16 R116, R196, R208.reuse, R116 ;  /* 0x000000d0c474723c */ /* 0x084ff00000041874 */
[C---:B------:R-:W-:Y:S07]  /*72d0*/  HMMA.16816.F32.BF16 R120, R212.reuse, R208, R120 ;  /* 0x000000d0d478723c */ /* 0x040fee0000041878 */
[----:B------:R-:W-:Y:S01]  /*72e0*/  IMAD.MOV.U32 R209, RZ, RZ, R201 ;  /* 0x000000ffffd17224 */ /* 0x000fe200078e00c9 */
[-C--:B------:R-:W-:Y:S01]  /*72f0*/  HMMA.16816.F32.BF16 R124, R212, R210.reuse, R124 ;  /* 0x000000d2d47c723c */ /* 0x080fe2000004187c */
[----:B------:R-:W1:Y:S05]  /*7300*/  LDSM.16.M88.4 R200, [R226] ;  /* 0x00000000e2c8783b */ /* 0x000e6a0000000200 */
[----:B------:R-:W2:Y:S02]  /*7310*/  LDSM.16.M88.4 R212, [R226+0x1000] ;  /* 0x00100000e2d4783b */ /* 0x000ea40000000200 */
[----:B------:R-:W-:Y:S03]  /*7320*/  HMMA.16816.F32.BF16 R128, R196, R210, R128 ;  /* 0x000000d2c480723c */ /* 0x000fe60000041880 */
[----:B------:R-:W3:Y:S05]  /*7330*/  LDSM.16.MT88.4 R196, [R0+0x13800] ;  /* 0x0138000000c4783b */ /* 0x000eea0000004200 */
[-C--:B-1----:R-:W-:Y:S08]  /*7340*/  HMMA.16816.F32.BF16 R4, R200, R204.reuse, R4 ;  /* 0x000000ccc804723c */ /* 0x082ff00000041804 */
[C---:B--2---:R-:W-:Y:S08]  /*7350*/  HMMA.16816.F32.BF16 R8, R212.reuse, R204, R8 ;  /* 0x000000ccd408723c */ /* 0x044ff00000041808 */
[-C--:B------:R-:W-:Y:S08]  /*7360*/  HMMA.16816.F32.BF16 R12, R212, R206.reuse, R12 ;  /* 0x000000ced40c723c */ /* 0x080ff0000004180c */
[C---:B------:R-:W-:Y:S01]  /*7370*/  HMMA.16816.F32.BF16 R16, R200.reuse, R206, R16 ;  /* 0x000000cec810723c */ /* 0x040fe20000041810 */
[----:B------:R-:W1:Y:S07]  /*7380*/  LDSM.16.MT88.4 R204, [R0+0x15800] ;  /* 0x0158000000cc783b */ /* 0x000e6e0000004200 */
[-C--:B---3--:R-:W-:Y:S08]  /*7390*/  HMMA.16816.F32.BF16 R84, R200, R196.reuse, R84 ;  /* 0x000000c4c854723c */ /* 0x088ff00000041854 */
[C---:B------:R-:W-:Y:S07]  /*73a0*/  HMMA.16816.F32.BF16 R88, R212.reuse, R196, R88 ;  /* 0x000000c4d458723c */ /* 0x040fee0000041858 */
[----:B------:R-:W-:Y:S01]  /*73b0*/  IMAD.MOV.U32 R197, RZ, RZ, R209 ;  /* 0x000000ffffc57224 */ /* 0x000fe200078e00d1 */
[-C--:B------:R-:W-:Y:S01]  /*73c0*/  HMMA.16816.F32.BF16 R92, R212, R198.reuse, R92 ;  /* 0x000000c6d45c723c */ /* 0x080fe2000004185c */
[----:B------:R-:W2:Y:S03]  /*73d0*/  LDSM.16.MT88.4 R208, [R0+0x17800] ;  /* 0x0178000000d0783b */ /* 0x000ea60000004200 */
[----:B------:R-:W-:Y:S01]  /*73e0*/  @P1 IADD3 R196, P0, R197, UR9, RZ ;  /* 0x00000009c5c41c10 */ /* 0x000fe2000ff1e0ff */
[----:B------:R-:W-:Y:S03]  /*73f0*/  @UP0 UMOV UR9, UR13 ;  /* 0x0000000d00090c82 */ /* 0x000fe60008000000 */
[C---:B------:R-:W-:Y:S01]  /*7400*/  HMMA.16816.F32.BF16 R96, R200.reuse, R198, R96 ;  /* 0x000000c6c860723c */ /* 0x040fe20000041860 */
[----:B------:R-:W3:Y:S07]  /*7410*/  LDL R199, [R1+0x24] ;  /* 0x0000240001c77983 */ /* 0x000eee0000100800 */
[-C--:B-1----:R-:W-:Y:S08]  /*7420*/  HMMA.16816.F32.BF16 R100, R200, R204.reuse, R100 ;  /* 0x000000ccc864723c */ /* 0x082ff00000041864 */
[C---:B------:R-:W-:Y:S08]  /*7430*/  HMMA.16816.F32.BF16 R104, R212.reuse, R204, R104 ;  /* 0x000000ccd468723c */ /* 0x040ff00000041868 */
[-C--:B------:R-:W-:Y:S08]  /*7440*/  HMMA.16816.F32.BF16 R108, R212, R206.reuse, R108 ;  /* 0x000000ced46c723c */ /* 0x080ff0000004186c */
[C---:B------:R-:W-:Y:S07]  /*7450*/  HMMA.16816.F32.BF16 R112, R200.reuse, R206, R112 ;  /* 0x000000cec870723c */ /* 0x040fee0000041870 */
[----:B------:R-:W-:Y:S01]  /*7460*/  IMAD.MOV.U32 R207, RZ, RZ, c[0x0][0x22c] ;  /* 0x00008b00ffcf7624 */ /* 0x000fe200078e00ff */
[-C--:B--2---:R-:W-:Y:S04]  /*7470*/  HMMA.16816.F32.BF16 R116, R200, R208.reuse, R116 ;  /* 0x000000d0c874723c */ /* 0x084fe80000041874 */
[----:B------:R-:W-:Y:S04]  /*7480*/  IMAD R207, R207, c[0x0][0x1c0], RZ ;  /* 0x00007000cfcf7a24 */ /* 0x000fe800078e02ff */
[C---:B------:R-:W-:Y:S04]  /*7490*/  HMMA.16816.F32.BF16 R120, R212.reuse, R208, R120 ;  /* 0x000000d0d478723c */ /* 0x040fe80000041878 */
[C---:B------:R-:W-:Y:S02]  /*74a0*/  IMAD.SHL.U32 R204, R207.reuse, 0x8, RZ ;  /* 0x00000008cfcc7824 */ /* 0x040fe400078e00ff */
[----:B------:R-:W-:Y:S02]  /*74b0*/  IMAD.SHL.U32 R205, R207, 0x10, RZ ;  /* 0x00000010cfcd7824 */ /* 0x000fe400078e00ff */
[-C--:B------:R-:W-:Y:S04]  /*74c0*/  HMMA.16816.F32.BF16 R124, R212, R210.reuse, R124 ;  /* 0x000000d2d47c723c */ /* 0x080fe8000004187c */
[-C--:B------:R-:W-:Y:S01]  /*74d0*/  LEA R198, P2, R205, R228.reuse, 0x2 ;  /* 0x000000e4cdc67211 */ /* 0x080fe200078410ff */
[C---:B------:R-:W-:Y:S03]  /*74e0*/  IMAD R206, R207.reuse, 0x28, RZ ;  /* 0x00000028cfce7824 */ /* 0x040fe600078e02ff */
[----:B------:R-:W-:Y:S07]  /*74f0*/  HMMA.16816.F32.BF16 R128, R200, R210, R128 ;  /* 0x000000d2c880723c */ /* 0x000fee0000041880 */
[C---:B------:R-:W-:Y:S02]  /*7500*/  IMAD R201, R207.reuse, 0x18, RZ ;  /* 0x00000018cfc97824 */ /* 0x040fe400078e02ff */
[C---:B------:R-:W-:Y:S03]  /*7510*/  IMAD.SHL.U32 R203, R207.reuse, 0x20, RZ ;  /* 0x00000020cfcb7824 */ /* 0x040fe600078e00ff */
[----:B------:R-:W-:Y:S01]  /*7520*/  IMAD R202, R207, 0x30, RZ ;  /* 0x00000030cfca7824 */ /* 0x000fe200078e02ff */
[----:B---3--:R-:W-:Y:S01]  /*7530*/  @P1 IADD3.X R197, R199, UR8, RZ, P0, !PT ;  /* 0x00000008c7c51c10 */ /* 0x008fe200087fe4ff */
[----:B------:R-:W-:Y:S01]  /*7540*/  @UP0 UMOV UR8, UR12 ;  /* 0x0000000c00080c82 */ /* 0x000fe20008000000 */
[-C--:B------:R-:W-:Y:S02]  /*7550*/  LEA.HI.X.SX32 R199, R205, R229.reuse, 0x2, P2 ;  /* 0x000000e5cdc77211 */ /* 0x080fe400010f16ff */
[-C--:B------:R-:W-:Y:S01]  /*7560*/  LEA R200, P2, R203, R228.reuse, 0x2 ;  /* 0x000000e4cbc87211 */ /* 0x080fe200078410ff */
[----:B------:R1:W5:Y:S05]  /*7570*/  @P1 LDG.E R241, [R196.64+-0x100] ;  /* 0xffff0004c4f11981 */ /* 0x00036a000c1e1900 */
[----:B------:R1:W5:Y:S05]  /*7580*/  @P1 LDG.E R242, [R196.64+-0xe0] ;  /* 0xffff2004c4f21981 */ /* 0x00036a000c1e1900 */
[----:B------:R2:W-:Y:S01]  /*7590*/  RED.E.ADD.F32.FTZ.RN.STRONG.GPU [R228.64], R4 ;  /* 0x00000004e400798e */ /* 0x0005e2000c10e784 */
[CC--:B-1----:R-:W-:Y:S04]  /*75a0*/  LEA R196, P0, R204.reuse, R228.reuse, 0x2 ;  /* 0x000000e4ccc47211 */ /* 0x0c2fe800078010ff */
[-C--:B------:R-:W-:Y:S02]  /*75b0*/  LEA.HI.X.SX32 R197, R204, R229.reuse, 0x2, P0 ;  /* 0x000000e5ccc57211 */ /* 0x080fe400000f16ff */
[CC--:B--2---:R-:W-:Y:S03]  /*75c0*/  LEA R4, P0, R201.reuse, R228.reuse, 0x2 ;  /* 0x000000e4c9047211 */ /* 0x0c4fe600078010ff */
[----:B------:R1:W-:Y:S05]  /*75d0*/  RED.E.ADD.F32.FTZ.RN.STRONG.GPU [R196.64], R5 ;  /* 0x00000005c400798e */ /* 0x0003ea000c10e784 */
[----:B------:R2:W-:Y:S01]  /*75e0*/  RED.E.ADD.F32.FTZ.RN.STRONG.GPU [R198.64], R6 ;  /* 0x00000006c600798e */ /* 0x0005e2000c10e784 */
[-C--:B-1----:R-:W-:Y:S02]  /*75f0*/  LEA.HI.X.SX32 R5, R201, R229.reuse, 0x2, P0 ;  /* 0x000000e5c9057211 */ /* 0x082fe400000f16ff */
[-C--:B------:R-:W-:Y:S03]  /*7600*/  LEA.HI.X.SX32 R201, R203, R229.reuse, 0x2, P2 ;  /* 0x000000e5cbc97211 */ /* 0x080fe600010f16ff */
[----:B------:R1:W-:Y:S01]  /*7610*/  RED.E.ADD.F32.FTZ.RN.STRONG.GPU [R4.64], R7 ;  /* 0x000000070400798e */ /* 0x0003e2000c10e784 */
[CC--:B--2---:R-:W-:Y:S04]  /*7620*/  LEA R198, P0, R206.reuse, R228.reuse, 0x2 ;  /* 0x000000e4cec67211 */ /* 0x0c4fe800078010ff */
[----:B------:R-:W-:Y:S01]  /*7630*/  RED.E.ADD.F32.FTZ.RN.STRONG.GPU [R200.64], R8 ;  /* 0x00000008c800798e */ /* 0x000fe2000c10e784 */
[-C--:B------:R-:W-:Y:S05]  /*7640*/  LEA.HI.X.SX32 R199, R206, R229.reuse, 0x2, P0 ;  /* 0x000000e5cec77211 */ /* 0x080fea00000f16ff */
[----:B------:R2:W-:Y:S01]  /*7650*/  RED.E.ADD.F32.FTZ.RN.STRONG.GPU [R198.64], R9 ;  /* 0x00000009c600798e */ /* 0x0005e2000c10e784 */
[CC--:B-1----:R-:W-:Y:S01]  /*7660*/  LEA R4, P2, R202.reuse, R228.reuse, 0x2 ;  /* 0x000000e4ca047211 */ /* 0x0c2fe200078410ff */
        /* <DEDUP_REMOVED lines=289> */
[----:B------:R-:W-:Y:S02]  /*8880*/  LEA.HI.X.SX32 R5, R7, R5, 0x1, P0 ;  /* 0x0000000507057211 */ /* 0x000fe400000f0eff */
[C---:B------:R-:W-:Y:S04]  /*8890*/  LEA R6, P1, R15.reuse, R7, 0x5 ;  /* 0x000000070f067211 */ /* 0x040fe800078228ff */
[CC--:B------:R-:W-:Y:S02]  /*88a0*/  @!P4 LEA R12, P6, R6.reuse, R231.reuse, 0x1 ;  /* 0x000000e7060cc211 */ /* 0x0c0fe400078c08ff */
[C-C-:B------:R-:W-:Y:S01]  /*88b0*/  LEA.HI.X R7, R15.reuse, R8, R16.reuse, 0x5, P1 ;  /* 0x000000080f077211 */ /* 0x140fe200008f2c10 */
[----:B------:R1:W-:Y:S01]  /*88c0*/  @P5 STS.128 [R230], RZ ;  /* 0x000000ffe6005388 */ /* 0x0003e20000000c00 */
[C---:B------:R-:W-:Y:S02]  /*88d0*/  @!P3 LEA R10, P1, R6.reuse, R231, 0x1 ;  /* 0x000000e7060ab211 */ /* 0x040fe400078208ff */
[CCC-:B------:R-:W-:Y:S01]  /*88e0*/  @!P4 LEA.HI.X R13, R6.reuse, R233.reuse, R7.reuse, 0x1, P6 ;  /* 0x000000e9060dc211 */ /* 0x1c0fe200030f0c07 */
[----:B------:R-:W-:Y:S01]  /*88f0*/  @!PT LDS RZ, [RZ] ;  /* 0x00000000fffff984 */ /* 0x000fe20000000800 */
[----:B------:R-:W-:Y:S01]  /*8900*/  @!PT LDS RZ, [RZ] ;  /* 0x00000000fffff984 */ /* 0x000fe20000000800 */
[----:B------:R-:W-:Y:S01]  /*8910*/  @!PT LDS RZ, [RZ] ;  /* 0x00000000fffff984 */ /* 0x000fe20000000800 */
[----:B------:R1:W-:Y:S01]  /*8920*/  @!P5 LDGSTS.E.BYPASS.LTC128B.128 [R230], [R4.64] ;  /* 0x0000000004e6dfae */ /* 0x0003e2000b901d44 */
        /* <DEDUP_REMOVED lines=43> */
.L_x_308:
[----:B------:R-:W-:Y:S02]  /*8be0*/  UISETP.GT.AND UP0, UPT, UR7, UR15, UPT ;  /* 0x0000000f0700728c */ /* 0x000fe4000bf04270 */
[----:B------:R-:W-:Y:S04]  /*8bf0*/  UIADD3 UR7, UR7, -0x1, URZ ;  /* 0xffffffff07077890 */ /* 0x000fe8000fffe03f */
[----:B------:R-:W-:Y:S11]  /*8c00*/  PLOP3.LUT P0, PT, PT, PT, UP0, 0x80, 0x0 ;  /* 0x000000000000781c */ /* 0x000ff60003f0f008 */
[----:B------:R-:W-:Y:S02]  /*8c10*/  @!UPT UIADD3 URZ, URZ, URZ, URZ ;  /* 0x0000003f3f3ff290 */ /* 0x000fe4000fffe03f */
[----:B------:R-:W-:-:S05]  /*8c20*/  @P0 BRA `(.L_x_309) ;  /* 0xffffbe6000000947 */ /* 0x000fca000383ffff */
[----:B------:R-:W2:Y:S04]  /*8c30*/  LDL R93, [R1+0x2c] ;  /* 0x00002c00015d7983 */ /* 0x000ea80000100800 */
[----:B------:R-:W3:Y:S01]  /*8c40*/  LDL R92, [R1+0x30] ;  /* 0x00003000015c7983 */ /* 0x000ee20000100800 */
        /* <DEDUP_REMOVED lines=76> */
[----:B-1----:R-:W-:Y:S01]  /*9110*/  FMUL.FTZ R15, R177, c[0x0][0x2e0] ;  /* 0x0000b800b10f7a20 */ /* 0x002fe20000410000 */
        /* <DEDUP_REMOVED lines=52> */
[----:B------:R-:W-:-:S02]  /*9460*/  F2FP.BF16.PACK_AB R5, R5, R188 ;  /* 0x000000bc0505723e */ /* 0x000fc400000010ff */
[----:B------:R-:W-:Y:S02]  /*9470*/  PLOP3.LUT P0, PT, PT, PT, UP0, 0x80, 0x0 ;  /* 0x000000000000781c */ /* 0x000fe40003f0f008 */
[----:B------:R-:W-:Y:S01]  /*9480*/  F2FP.BF16.PACK_AB R4, R4, R190 ;  /* 0x000000be0404723e */ /* 0x000fe200000010ff */
[----:B------:R-:W-:-:S04]  /*9490*/  @UP0 UIADD3 UR8, UR22, UR28, URZ ;  /* 0x0000001c16080290 */ /* 0x000fc8000fffe03f */
[----:B------:R-:W-:-:S04]  /*94a0*/  @UP0 UIMAD.WIDE.U32 UR6, UR8, UR10, URZ ;  /* 0x0000000a080602a5 */ /* 0x000fc8000f8e003f */
[----:B------:R-:W-:-:S03]  /*94b0*/  @UP0 UIMAD UR14, UR8, UR11, UR7 ;  /* 0x0000000b080e02a4 */ /* 0x000fc6000f8e0207 */
[----:B------:R-:W-:Y:S01]  /*94c0*/  @UP0 UMOV UR13, UR6 ;  /* 0x00000006000d0c82 */ /* 0x000fe20008000000 */
[----:B--2---:R1:W-:Y:S04]  /*94d0*/  STS [R93], R35 ;  /* 0x000000235d007388 */ /* 0x0043e80000000800 */
[----:B------:R1:W-:Y:S04]  /*94e0*/  STS [R93+0x400], R34 ;  /* 0x000400225d007388 */ /* 0x0003e80000000800 */
[----:B---3--:R1:W-:Y:S04]  /*94f0*/  STS [R92], R31 ;  /* 0x0000001f5c007388 */ /* 0x0083e80000000800 */
        /* <DEDUP_REMOVED lines=74> */
.L_x_310:
        /* <DEDUP_REMOVED lines=18> */
.L_x_311:
[----:B------:R-:W-:Y:S01]  /*9ac0*/  BAR.SYNC.DEFER_BLOCKING 0x0 ;  /* 0x0000000000007b1d */ /* 0x000fe20000010000 */
[----:B------:R-:W-:Y:S01]  /*9ad0*/  USHF.L.U32 UR6, UR23, 0x6, URZ ;  /* 0x0000000617067899 */ /* 0x000fe2000800063f */
[--C-:B-1----:R-:W-:Y:S01]  /*9ae0*/  SHF.R.S32.HI R7, RZ, 0x1f, R236.reuse ;  /* 0x0000001fff077819 */ /* 0x102fe200000114ec */
[----:B------:R-:W-:Y:S02]  /*9af0*/  IMAD.MOV.U32 R6, RZ, RZ, R236 ;  /* 0x000000ffff067224 */ /* 0x000fe400078e00ec */
[----:B------:R-:W-:Y:S01]  /*9b00*/  USHF.R.S32.HI UR10, URZ, 0x1f, UR6 ;  /* 0x0000001f3f0a7899 */ /* 0x000fe20008011406 */
[----:B------:R-:W1:Y:S01]  /*9b10*/  S2R R80, SR_TID.X ;  /* 0x0000000000507919 */ /* 0x000e620000002100 */
[----:B------:R-:W-:Y:S01]  /*9b20*/  ULDC.64 UR8, c[0x0][0x3a0] ;  /* 0x0000e80000087ab9 */ /* 0x000fe20000000a00 */
[----:B------:R-:W-:Y:S01]  /*9b30*/  IMAD.U32 R13, RZ, RZ, UR6 ;  /* 0x00000006ff0d7e24 */ /* 0x000fe2000f8e00ff */
[----:B------:R-:W-:Y:S01]  /*9b40*/  UIMAD UR7, UR10, UR8, URZ ;  /* 0x000000080a0772a4 */ /* 0x000fe2000f8e023f */
[----:B------:R-:W2:Y:S01]  /*9b50*/  S2R R81, SR_TID.X ;  /* 0x0000000000517919 */ /* 0x000ea20000002100 */
[----:B------:R-:W-:Y:S01]  /*9b60*/  BSSY B0, `(.L_x_312) ;  /* 0x0000033000007945 */ /* 0x000fe20003800000 */
[----:B------:R-:W-:Y:S01]  /*9b70*/  IMAD.WIDE.U32 R4, R13, c[0x0][0x3a0], R6 ;  /* 0x0000e8000d047a25 */ /* 0x000fe200078e0006 */
[----:B------:R-:W-:-:S02]  /*9b80*/  UIMAD UR8, UR6, UR9, UR7 ;  /* 0x00000009060872a4 */ /* 0x000fc4000f8e0207 */
[----:B------:R-:W-:Y:S02]  /*9b90*/  UIMAD UR7, UR23, -0x40, UR16 ;  /* 0xffffffc0170778a4 */ /* 0x000fe4000f8e0210 */
[----:B------:R-:W-:Y:S02]  /*9ba0*/  IADD3 R4, P0, R4, UR13, RZ ;  /* 0x0000000d04047c10 */ /* 0x000fe4000ff1e0ff */
[----:B------:R-:W-:Y:S01]  /*9bb0*/  IMAD.U32 R8, RZ, RZ, UR8 ;  /* 0x00000008ff087e24 */ /* 0x000fe2000f8e00ff */
[----:B------:R-:W-:Y:S02]  /*9bc0*/  ULDC.64 UR8, c[0x0][0x3b8] ;  /* 0x0000ee0000087ab9 */ /* 0x000fe40000000a00 */
[----:B------:R-:W-:Y:S01]  /*9bd0*/  UIMAD UR8, UR58, UR8, URZ ;  /* 0x000000083a0872a4 */ /* 0x000fe2000f8e023f */
[----:B------:R3:W4:Y:S01]  /*9be0*/  LDS.128 R44, [R230+0x11000] ;  /* 0x01100000e62c7984 */ /* 0x0007220000000c00 */
[----:B------:R-:W-:Y:S01]  /*9bf0*/  IADD3.X R5, R5, UR14, R8, P0, !PT ;  /* 0x0000000e05057c10 */ /* 0x000fe200087fe408 */
[----:B------:R-:W-:Y:S01]  /*9c00*/  IMAD.U32 R8, RZ, RZ, UR35 ;  /* 0x00000023ff087e24 */ /* 0x000fe2000f8e00ff */
[----:B------:R-:W-:Y:S01]  /*9c10*/  UIMAD UR8, UR35, UR9, UR8 ;  /* 0x00000009230872a4 */ /* 0x000fe2000f8e0208 */
[----:B------:R3:W3:Y:S01]  /*9c20*/  LDS.128 R40, [R230+0x13000] ;  /* 0x01300000e6287984 */ /* 0x0006e20000000c00 */
[----:B-1----:R-:W-:Y:S01]  /*9c30*/  SHF.R.S32.HI R80, RZ, 0x1f, R80 ;  /* 0x0000001fff507819 */ /* 0x002fe20000011450 */
[----:B------:R-:W-:-:S02]  /*9c40*/  IMAD.WIDE.U32 R8, R8, c[0x0][0x3b8], R4 ;  /* 0x0000ee0008087a25 */ /* 0x000fc400078e0004 */
[----:B------:R1:W1:Y:S01]  /*9c50*/  LDS.128 R36, [R230+0x15000] ;  /* 0x01500000e6247984 */ /* 0x0002620000000c00 */
[----:B--2---:R-:W-:-:S03]  /*9c60*/  LEA.HI R80, R80, R81, RZ, 0x3 ;  /* 0x0000005150507211 */ /* 0x004fc600078f18ff */
[----:B------:R2:W1:Y:S01]  /*9c70*/  LDS.128 R32, [R230+0x17000] ;  /* 0x01700000e6207984 */ /* 0x0004620000000c00 */
[----:B------:R-:W-:Y:S02]  /*9c80*/  IADD3 R12, R9, UR8, RZ ;  /* 0x00000008090c7c10 */ /* 0x000fe4000fffe0ff */
[----:B------:R-:W-:Y:S01]  /*9c90*/  SHF.R.S32.HI R80, RZ, 0x3, R80 ;  /* 0x00000003ff507819 */ /* 0x000fe20000011450 */
[----:B------:R2:W1:Y:S03]  /*9ca0*/  LDS.128 R60, [R230+0x18000] ;  /* 0x01800000e63c7984 */ /* 0x0004660000000c00 */
[----:B------:R-:W-:Y:S01]  /*9cb0*/  ISETP.GE.AND P5, PT, R80, UR7, PT ;  /* 0x0000000750007c0c */ /* 0x000fe2000bfa6270 */
[----:B------:R2:W1:Y:S01]  /*9cc0*/  LDS.128 R76, [R230+0x19000] ;  /* 0x01900000e64c7984 */ /* 0x0004620000000c00 */
[----:B------:R-:W-:-:S03]  /*9cd0*/  SHF.R.S32.HI R14, RZ, 0x1f, R80 ;  /* 0x0000001fff0e7819 */ /* 0x000fc60000011450 */
        /* <DEDUP_REMOVED lines=8> */
[----:B------:R-:W3:Y:S01]  /*9d60*/  LDS.128 R28, [R230+0x12000] ;  /* 0x01200000e61c7984 */ /* 0x000ee20000000c00 */
[----:B------:R-:W-:Y:S01]  /*9d70*/  IMAD.MOV.U32 R4, RZ, RZ, R8 ;  /* 0x000000ffff047224 */ /* 0x000fe200078e0008 */
[----:B------:R-:W-:Y:S01]  /*9d80*/  ISETP.GE.AND P2, PT, R244, c[0x0][0x220], PT ;  /* 0x00008800f4007a0c */ /* 0x000fe20003f46270 */
[----:B------:R-:W-:Y:S01]  /*9d90*/  IMAD.MOV.U32 R5, RZ, RZ, R12 ;  /* 0x000000ffff057224 */ /* 0x000fe200078e000c */
[----:B------:R-:W4:Y:S01]  /*9da0*/  LDS.128 R24, [R230+0x14000] ;  /* 0x01400000e6187984 */ /* 0x000f220000000c00 */
[----:B------:R-:W-:Y:S01]  /*9db0*/  IMAD R15, R14, c[0x0][0x3a0], RZ ;  /* 0x0000e8000e0f7a24 */ /* 0x000fe200078e02ff */
[----:B------:R-:W-:Y:S01]  /*9dc0*/  ISETP.GE.AND P1, PT, R243, c[0x0][0x220], PT ;  /* 0x00008800f3007a0c */ /* 0x000fe20003f26270 */
[----:B------:R-:W-:Y:S01]  /*9dd0*/  IMAD.WIDE.U32 R10, R80, c[0x0][0x3a0], R4 ;  /* 0x0000e800500a7a25 */ /* 0x000fe200078e0004 */
[----:B------:R-:W2:Y:S01]  /*9de0*/  LDS.128 R20, [R230+0x16000] ;  /* 0x01600000e6147984 */ /* 0x000ea20000000c00 */
[----:B------:R-:W-:-:S02]  /*9df0*/  ISETP.GE.AND P0, PT, R245, c[0x0][0x220], PT ;  /* 0x00008800f5007a0c */ /* 0x000fc40003f06270 */
[----:B------:R-:W-:Y:S01]  /*9e00*/  IMAD R4, R80, c[0x0][0x3a4], R15 ;  /* 0x0000e90050047a24 */ /* 0x000fe200078e020f */
[----:B------:R-:W1:Y:S03]  /*9e10*/  @!P3 LDS.128 R16, [R230+0x10000] ;  /* 0x01000000e610b984 */ /* 0x000e660000000c00 */
[----:B------:R-:W-:Y:S01]  /*9e20*/  IMAD.IADD R5, R4, 0x1, R11 ;  /* 0x0000000104057824 */ /* 0x000fe200078e020b */
[----:B------:R-:W-:-:S04]  /*9e30*/  LEA R4, P4, R10, c[0x0][0x340], 0x1 ;  /* 0x0000d0000a047a11 */ /* 0x000fc800078808ff */
[----:B------:R-:W-:-:S05]  /*9e40*/  LEA.HI.X R5, R10, c[0x0][0x344], R5, 0x1, P4 ;  /* 0x0000d1000a057a11 */ /* 0x000fca00020f0c05 */
[----:B---3--:R3:W-:Y:S04]  /*9e50*/  @!P2 STG.E.128 [R4.64+0x80], R28 ;  /* 0x0000801c0400a986 */ /* 0x0087e8000c101d04 */
[----:B----4-:R3:W-:Y:S04]  /*9e60*/  @!P1 STG.E.128 [R4.64+0x100], R24 ;  /* 0x0001001804009986 */ /* 0x0107e8000c101d04 */
[----:B--2---:R3:W-:Y:S04]  /*9e70*/  @!P0 STG.E.128 [R4.64+0x180], R20 ;  /* 0x0001801404008986 */ /* 0x0047e8000c101d04 */
[----:B-1----:R3:W-:Y:S02]  /*9e80*/  @!P3 STG.E.128 [R4.64], R16 ;  /* 0x000000100400b986 */ /* 0x0027e4000c101d04 */
.L_x_313:
[----:B---34-:R-:W-:Y:S05]  /*9e90*/  BSYNC B0 ;  /* 0x0000000000007941 */ /* 0x018fea0003800000 */
.L_x_312:
[----:B------:R-:W-:Y:S01]  /*9ea0*/  IADD3 R4, R80, 0x20, RZ ;  /* 0x0000002050047810 */ /* 0x000fe20007ffe0ff */
        /* <DEDUP_REMOVED lines=18> */
[----:B-1----:R3:W-:Y:S04]  /*9fd0*/  @!P1 STG.E.128 [R4.64+0x100], R36 ;  /* 0x0001002404009986 */ /* 0x0027e8000c101d04 */
[----:B------:R3:W-:Y:S02]  /*9fe0*/  @!P0 STG.E.128 [R4.64+0x180], R32 ;  /* 0x0001802004008986 */ /* 0x0007e4000c101d04 */
.L_x_315:
[----:B------:R-:W-:Y:S05]  /*9ff0*/  BSYNC B0 ;  /* 0x0000000000007941 */ /* 0x000fea0003800000 */
.L_x_314:
[----:B------:R-:W-:Y:S01]  /*a000*/  ULDC.64 UR8, c[0x0][0x3a8] ;  /* 0x0000ea0000087ab9 */ /* 0x000fe20000000a00 */
[----:B------:R-:W-:Y:S01]  /*a010*/  IMAD.WIDE.U32 R6, R13, c[0x0][0x3a8], R6 ;  /* 0x0000ea000d067a25 */ /* 0x000fe200078e0006 */
[----:B------:R-:W-:Y:S01]  /*a020*/  UIMAD UR7, UR10, UR8, URZ ;  /* 0x000000080a0772a4 */ /* 0x000fe2000f8e023f */
[----:B------:R-:W-:Y:S03]  /*a030*/  BSSY B0, `(.L_x_316) ;  /* 0x000001c000007945 */ /* 0x000fe60003800000 */
[----:B------:R-:W-:Y:S01]  /*a040*/  UIMAD UR6, UR6, UR9, UR7 ;  /* 0x00000009060672a4 */ /* 0x000fe2000f8e0207 */
[----:B------:R-:W-:-:S05]  /*a050*/  IADD3 R6, P0, R6, UR11, RZ ;  /* 0x0000000b06067c10 */ /* 0x000fca000ff1e0ff */
[----:B---3--:R-:W-:Y:S01]  /*a060*/  IMAD.U32 R4, RZ, RZ, UR6 ;  /* 0x00000006ff047e24 */ /* 0x008fe2000f8e00ff */
        /* <DEDUP_REMOVED lines=20> */
[----:B-1----:R1:W-:Y:S04]  /*a1b0*/  @!P3 STG.E.128 [R4.64], R60 ;  /* 0x0000003c0400b986 */ /* 0x0023e8000c101d04 */
[----:B------:R1:W-:Y:S04]  /*a1c0*/  @!P2 STG.E.128 [R4.64+0x80], R56 ;  /* 0x000080380400a986 */ /* 0x0003e8000c101d04 */
[----:B------:R1:W-:Y:S04]  /*a1d0*/  @!P1 STG.E.128 [R4.64+0x100], R52 ;  /* 0x0001003404009986 */ /* 0x0003e8000c101d04 */
[----:B------:R1:W-:Y:S02]  /*a1e0*/  @!P0 STG.E.128 [R4.64+0x180], R48 ;  /* 0x0001803004008986 */ /* 0x0003e4000c101d04 */
.L_x_317:
[----:B------:R-:W-:Y:S05]  /*a1f0*/  BSYNC B0 ;  /* 0x0000000000007941 */ /* 0x000fea0003800000 */
.L_x_316:
[----:B------:R-:W-:Y:S05]  /*a200*/  @P4 BRA `(.L_x_290) ;  /* 0x0000011000004947 */ /* 0x000fea0003800000 */
[----:B-1----:R-:W-:Y:S01]  /*a210*/  IADD3 R4, P0, R80, 0x20, RZ ;  /* 0x0000002050047810 */ /* 0x002fe20007f1e0ff */
[----:B------:R-:W-:Y:S01]  /*a220*/  IMAD.MOV.U32 R7, RZ, RZ, R10 ;  /* 0x000000ffff077224 */ /* 0x000fe200078e000a */
[----:B------:R-:W-:-:S02]  /*a230*/  ISETP.GE.AND P3, PT, R236, c[0x0][0x220], PT ;  /* 0x00008800ec007a0c */ /* 0x000fc40003f66270 */
        /* <DEDUP_REMOVED lines=14> */
.L_x_290:
[----:B------:R-:W-:Y:S05]  /*a320*/  BSYNC B1 ;  /* 0x0000000000017941 */ /* 0x000fea0003800000 */
.L_x_276:
        /* <DEDUP_REMOVED lines=12> */
.L_x_318:
[----:B------:R-:W-:Y:S05]  /*a3f0*/  EXIT ;  /* 0x000000000000794d */ /* 0x000fea0003800000 */
.L_x_320:
        /* <DEDUP_REMOVED lines=16> */
.L_x_1026:


//--------------------- .text._ZN5flash44flash_bwd_dq_dk_dv_loop_seqk_parallel_kernelI23Flash_bwd_kernel_traitsILi256ELi64ELi64ELi8ELi4ELi2ELi2ELb0ELb0EN7cutlass10bfloat16_tE19Flash_kernel_traitsILi256ELi64ELi64ELi8ES3_EELb0ELb1ELb0ELb0ELb0ELb0ELb0EEEvNS_16Flash_bwd_paramsE --------------------------
	.section	.text._ZN5flash44flash_bwd_dq_dk_dv_loop_seqk_parallel_kernelI23Flash_bwd_kernel_traitsILi256ELi64ELi64ELi8ELi4ELi2ELi2ELb0ELb0EN7cutlass10bfloat16_tE19Flash_kernel_traitsILi256ELi64ELi64ELi8ES3_EELb0ELb1ELb0ELb0ELb0ELb0ELb0EEEvNS_16Flash_bwd_paramsE,"ax",@progbits
	.sectioninfo	@"SHI_REGISTERS=255"
	.align	128
        .global         _ZN5flash44flash_bwd_dq_dk_dv_loop_seqk_parallel_kernelI23Flash_bwd_kernel_traitsILi256ELi64ELi64ELi8ELi4ELi2ELi2ELb0ELb0EN7cutlass10bfloat16_tE19Flash_kernel_traitsILi256ELi64ELi64ELi8ES3_EELb0ELb1ELb0ELb0ELb0ELb0ELb0EEEvNS_16Flash_bwd_paramsE
        .type           _ZN5flash44flash_bwd_dq_dk_dv_loop_seqk_parallel_kernelI23Flash_bwd_kernel_traitsILi256ELi64ELi64ELi8ELi4ELi2ELi2ELb0ELb0EN7cutlass10bfloat16_tE19Flash_kernel_traitsILi256ELi64ELi64ELi8ES3_EELb0ELb1ELb0ELb0ELb0ELb0ELb0EEEvNS_16Flash_bwd_paramsE,@function
        .size           _ZN5flash44flash_bwd_dq_dk_dv_loop_seqk_parallel_kernelI23Flash_bwd_kernel_traitsILi256ELi64ELi64ELi8ELi4ELi2ELi2ELb0ELb0EN7cutlass10bfloat16_tE19Flash_kernel_traitsILi256ELi64ELi64ELi8ES3_EELb0ELb1ELb0ELb0ELb0ELb0ELb0EEEvNS_16Flash_bwd_paramsE,(.L_x_1027 - _ZN5flash44flash_bwd_dq_dk_dv_loop_seqk_parallel_kernelI23Flash_bwd_kernel_traitsILi256ELi64ELi64ELi8ELi4ELi2ELi2ELb0ELb0EN7cutlass10bfloat16_tE19Flash_kernel_traitsILi256ELi64ELi64ELi8ES3_EELb0ELb1ELb0ELb0ELb0ELb0ELb0EEEvNS_16Flash_bwd_paramsE)
        .other          _ZN5flash44flash_bwd_dq_dk_dv_loop_seqk_parallel_kernelI23Flash_bwd_kernel_traitsILi256ELi64ELi64ELi8ELi4ELi2ELi2ELb0ELb0EN7cutlass10bfloat16_tE19Flash_kernel_traitsILi256ELi64ELi64ELi8ES3_EELb0ELb1ELb0ELb0ELb0ELb0ELb0EEEvNS_16Flash_bwd_paramsE,@"STO_CUDA_ENTRY STV_DEFAULT"
_ZN5flash44flash_bwd_dq_dk_dv_loop_seqk_parallel_kernelI23Flash_bwd_kernel_traitsILi256ELi64ELi64ELi8ELi4ELi2ELi2ELb0ELb0EN7cutlass10bfloat16_tE19Flash_kernel_traitsILi256ELi64ELi64ELi8ES3_EELb0ELb1ELb0ELb0ELb0ELb0ELb0EEEvNS_16Flash_bwd_paramsE:
.text._ZN5flash44flash_bwd_dq_dk_dv_loop_seqk_parallel_kernelI23Flash_bwd_kernel_traitsILi256ELi64ELi64ELi8ELi4ELi2ELi2ELb0ELb0EN7cutlass10bfloat16_tE19Flash_kernel_traitsILi256ELi64ELi64ELi8ES3_EELb0ELb1ELb0ELb0ELb0ELb0ELb0EEEvNS_16Flash_bwd_paramsE:
        /* <DEDUP_REMOVED lines=12> */
[----:B------:R-:W2:Y:S01]  /*00c0*/  S2UR UR34, SR_CTAID.Y ;  /* 0x00000000002279c3 */ /* 0x000ea20000002600 */
[----:B------:R-:W-:Y:S01]  /*00d0*/  ULDC UR14, c[0x0][0x224] ;  /* 0x00008900000e7ab9 */ /* 0x000fe20000000800 */
[----:B------:R-:W-:Y:S01]  /*00e0*/  IMAD.MOV.U32 R216, RZ, RZ, 0x20 ;  /* 0x00000020ffd87424 */ /* 0x000fe200078e00ff */
[----:B------:R-:W-:Y:S01]  /*00f0*/  USHF.R.S32.HI UR7, URZ, 0x1f, UR14 ;  /* 0x0000001f3f077899 */ /* 0x000fe2000801140e */
[----:B------:R-:W-:Y:S01]  /*0100*/  IMAD.MOV.U32 R217, RZ, RZ, 0x40 ;  /* 0x00000040ffd97424 */ /* 0x000fe200078e00ff */
[----:B------:R-:W-:Y:S01]  /*0110*/  ULDC.U8 UR9, c[0x0][0x328] ;  /* 0x0000ca0000097ab9 */ /* 0x000fe20000000000 */
[----:B------:R-:W-:Y:S01]  /*0120*/  IMAD.MOV.U32 R248, RZ, RZ, -0x10 ;  /* 0xfffffff0fff87424 */ /* 0x000fe200078e00ff */
[----:B------:R-:W-:Y:S01]  /*0130*/  UISETP.NE.AND UP5, UPT, UR9, URZ, UPT ;  /* 0x0000003f0900728c */ /* 0x000fe2000bfa5270 */
[----:B------:R-:W3:Y:S01]  /*0140*/  S2UR UR35, SR_CTAID.Z ;  /* 0x00000000002379c3 */ /* 0x000ee20000002700 */
[----:B------:R-:W-:-:S02]  /*0150*/  ULDC UR47, c[0x0][0x22c] ;  /* 0x00008b00002f7ab9 */ /* 0x000fc40000000800 */
[----:B------:R-:W-:Y:S02]  /*0160*/  ULDC UR38, c[0x0][0x1c0] ;  /* 0x0000700000267ab9 */ /* 0x000fe40000000800 */
[----:B------:R-:W-:Y:S02]  /*0170*/  ULDC UR12, c[0x0][0x1c0] ;  /* 0x00007000000c7ab9 */ /* 0x000fe40000000800 */
[----:B------:R-:W-:Y:S02]  /*0180*/  UIMAD.WIDE UR38, UR47, UR38, URZ ;  /* 0x000000262f2672a5 */ /* 0x000fe4000f8e023f */
[----:B------:R-:W-:Y:S02]  /*0190*/  UMOV UR8, 0x80 ;  /* 0x0000008000087882 */ /* 0x000fe40000000000 */
[----:B------:R-:W-:Y:S02]  /*01a0*/  ULDC UR6, c[0x0][0x210] ;  /* 0x0000840000067ab9 */ /* 0x000fe40000000800 */
[----:B------:R-:W-:Y:S01]  /*01b0*/  ULDC UR56, c[0x0][0x234] ;  /* 0x00008d0000387ab9 */ /* 0x000fe20000000800 */
[----:B-1----:R-:W-:Y:S01]  /*01c0*/  SHF.R.S32.HI R13, RZ, 0x1f, R14 ;  /* 0x0000001fff0d7819 */ /* 0x002fe2000001140e */
[----:B--2---:R-:W-:-:S02]  /*01d0*/  UIMAD.WIDE.U32 UR44, UR34, UR14, URZ ;  /* 0x0000000e222c72a5 */ /* 0x004fc4000f8e003f */
[----:B------:R-:W-:Y:S01]  /*01e0*/  USHF.L.U32 UR14, UR34, 0x7, URZ ;  /* 0x00000007220e7899 */ /* 0x000fe2000800063f */
[CC--:B------:R-:W-:Y:S01]  /*01f0*/  LEA.HI R2, R13.reuse, R14.reuse, RZ, 0x5 ;  /* 0x0000000e0d027211 */ /* 0x0c0fe200078f28ff */
[----:B------:R-:W-:Y:S01]  /*0200*/  ULDC UR13, c[0x0][0x1c0] ;  /* 0x00007000000d7ab9 */ /* 0x000fe20000000800 */
[----:B------:R-:W-:Y:S01]  /*0210*/  LEA.HI R4, R13, R14, RZ, 0x4 ;  /* 0x0000000e0d047211 */ /* 0x000fe200078f20ff */
[----:B------:R-:W-:Y:S01]  /*0220*/  ULDC UR11, c[0x0][0x1c0] ;  /* 0x00007000000b7ab9 */ /* 0x000fe20000000800 */
[--C-:B------:R-:W-:Y:S01]  /*0230*/  SHF.R.S32.HI R0, RZ, 0x5, R2.reuse ;  /* 0x00000005ff007819 */ /* 0x100fe20000011402 */
[----:B---3--:R-:W-:Y:S01]  /*0240*/  UIMAD UR48, UR35, UR47, URZ ;  /* 0x0000002f233072a4 */ /* 0x008fe2000f8e023f */
[----:B------:R-:W-:Y:S01]  /*0250*/  SHF.R.S32.HI R3, RZ, 0x1f, R2 ;  /* 0x0000001fff037819 */ /* 0x000fe20000011402 */
[----:B------:R-:W-:Y:S01]  /*0260*/  UIMAD UR47, UR47, UR12, URZ ;  /* 0x0000000c2f2f72a4 */ /* 0x000fe2000f8e023f */
[-C--:B------:R-:W-:Y:S01]  /*0270*/  LEA.HI R2, R2, R0.reuse, RZ, 0x1 ;  /* 0x0000000002027211 */ /* 0x080fe200078f08ff */
[----:B------:R-:W-:Y:S01]  /*0280*/  UIMAD UR56, UR8, UR6, UR56 ;  /* 0x00000006083872a4 */ /* 0x000fe2000f8e0238 */
[----:B------:R-:W-:Y:S01]  /*0290*/  LEA.HI R3, R3, R0, RZ, 0x2 ;  /* 0x0000000003037211 */ /* 0x000fe200078f10ff */
[----:B------:R-:W-:Y:S01]  /*02a0*/  UIMAD UR53, UR7, UR34, URZ ;  /* 0x00000022073572a4 */ /* 0x000fe2000f8e023f */
[----:B------:R-:W-:Y:S01]  /*02b0*/  LOP3.LUT R2, R2, 0xfffffffe, RZ, 0xc0, !PT ;  /* 0xfffffffe02027812 */ /* 0x000fe200078ec0ff */
[----:B------:R-:W-:Y:S01]  /*02c0*/  UIMAD UR6, UR34, UR11, UR35 ;  /* 0x0000000b220672a4 */ /* 0x000fe2000f8e0223 */
[----:B------:R-:W-:Y:S01]  /*02d0*/  LOP3.LUT R3, R3, 0xfffffffc, RZ, 0xc0, !PT ;  /* 0xfffffffc03037812 */ /* 0x000fe200078ec0ff */
[----:B------:R-:W-:Y:S01]  /*02e0*/  @!UP5 UIMAD UR7, UR34, UR13, UR35 ;  /* 0x0000000d2207d2a4 */ /* 0x000fe2000f8e0223 */
[CC--:B------:R-:W-:Y:S01]  /*02f0*/  LEA.HI R15, R13.reuse, R14.reuse, RZ, 0x2 ;  /* 0x0000000e0d0f7211 */ /* 0x0c0fe200078f10ff */
[C---:B------:R-:W-:Y:S01]  /*0300*/  IMAD.IADD R227, R0.reuse, 0x1, -R2 ;  /* 0x0000000100e37824 */ /* 0x040fe200078e0a02 */
[CC--:B------:R-:W-:Y:S01]  /*0310*/  LEA.HI R11, R13.reuse, R14.reuse, RZ, 0x3 ;  /* 0x0000000e0d0b7211 */ /* 0x0c0fe200078f18ff */
[----:B------:R-:W-:Y:S01]  /*0320*/  IMAD.IADD R233, R0, 0x1, -R3 ;  /* 0x0000000100e97824 */ /* 0x000fe200078e0a03 */
[----:B------:R-:W-:Y:S01]  /*0330*/  SHF.R.S32.HI R3, RZ, 0x4, R4 ;  /* 0x00000004ff037819 */ /* 0x000fe20000011404 */
[----:B------:R-:W-:Y:S01]  /*0340*/  USHF.L.U32 UR46, UR47, 0x6, URZ ;  /* 0x000000062f2e7899 */ /* 0x000fe2000800063f */
[--C-:B------:R-:W-:Y:S01]  /*0350*/  SHF.R.S32.HI R5, RZ, 0x2, R15.reuse ;  /* 0x00000002ff057819 */ /* 0x100fe2000001140f */
[----:B------:R-:W-:Y:S01]  /*0360*/  ULDC UR50, c[0x0][0x214] ;  /* 0x0000850000327ab9 */ /* 0x000fe20000000800 */
[----:B------:R-:W-:Y:S01]  /*0370*/  SHF.R.S32.HI R0, RZ, 0x1f, R15 ;  /* 0x0000001fff007819 */ /* 0x000fe2000001140f */
[----:B------:R-:W-:Y:S01]  /*0380*/  ULDC UR57, c[0x0][0x1c8] ;  /* 0x0000720000397ab9 */ /* 0x000fe20000000800 */
[----:B------:R-:W-:Y:S01]  /*0390*/  LEA.HI R2, R4, R3, RZ, 0x1 ;  /* 0x0000000304027211 */ /* 0x000fe200078f08ff */
[----:B------:R-:W-:Y:S01]  /*03a0*/  ULDC.U8 UR10, c[0x0][0x3d0] ;  /* 0x0000f400000a7ab9 */ /* 0x000fe20000000000 */
[----:B------:R-:W-:Y:S01]  /*03b0*/  LEA.HI R0, R0, R5, RZ, 0x3 ;  /* 0x0000000500007211 */ /* 0x000fe200078f18ff */
[----:B------:R-:W-:Y:S01]  /*03c0*/  ULDC UR51, c[0x0][0x224] ;  /* 0x0000890000337ab9 */ /* 0x000fe20000000800 */
[----:B------:R-:W-:Y:S01]  /*03d0*/  LOP3.LUT R2, R2, 0xfffffffe, RZ, 0xc0, !PT ;  /* 0xfffffffe02027812 */ /* 0x000fe200078ec0ff */
[----:B------:R-:W-:Y:S01]  /*03e0*/  @UP5 UIMAD UR55, UR34, UR50, URZ ;  /* 0x00000032223752a4 */ /* 0x000fe2000f8e023f */
[----:B------:R-:W-:Y:S01]  /*03f0*/  LOP3.LUT R0, R0, 0xfffffff8, RZ, 0xc0, !PT ;  /* 0xfffffff800007812 */ /* 0x000fe200078ec0ff */
[----:B------:R-:W-:Y:S01]  /*0400*/  UMOV UR40, URZ ;  /* 0x0000003f00287c82 */ /* 0x000fe20008000000 */
[----:B------:R-:W-:Y:S01]  /*0410*/  LEA.HI R6, R13, R14, RZ, 0x7 ;  /* 0x0000000e0d067211 */ /* 0x000fe200078f38ff */
[----:B------:R-:W-:Y:S01]  /*0420*/  IMAD.IADD R9, R3, 0x1, -R2 ;  /* 0x0000000103097824 */ /* 0x000fe200078e0a02 */
[----:B------:R-:W-:Y:S01]  /*0430*/  LOP3.LUT R2, R4, 0xfffffff0, RZ, 0xc0, !PT ;  /* 0xfffffff004027812 */ /* 0x000fe200078ec0ff */
[----:B------:R-:W-:Y:S01]  /*0440*/  IMAD.IADD R7, R5, 0x1, -R0 ;  /* 0x0000000105077824 */ /* 0x000fe200078e0a00 */
[----:B------:R-:W-:Y:S01]  /*0450*/  SHF.R.S32.HI R3, RZ, 0x3, R11 ;  /* 0x00000003ff037819 */ /* 0x000fe2000001140b */
[----:B------:R-:W-:Y:S01]  /*0460*/  ULDC.64 UR4, c[0x0][0x118] ;  /* 0x0000460000047ab9 */ /* 0x000fe20000000a00 */
[----:B------:R-:W-:Y:S01]  /*0470*/  LOP3.LUT R0, R11, 0xfffffff8, RZ, 0xc0, !PT ;  /* 0xfffffff80b007812 */ /* 0x000fe200078ec0ff */
[C---:B------:R-:W-:Y:S01]  /*0480*/  IMAD.IADD R2, R14.reuse, 0x1, -R2 ;  /* 0x000000010e027824 */ /* 0x040fe200078e0a02 */
[----:B------:R-:W-:Y:S01]  /*0490*/  SHF.R.S32.HI R6, RZ, 0x7, R6 ;  /* 0x00000007ff067819 */ /* 0x000fe20000011406 */
[----:B------:R-:W-:Y:S01]  /*04a0*/  IMAD.SHL.U32 R3, R3, 0x40, RZ ;  /* 0x0000004003037824 */ /* 0x000fe200078e00ff */
[----:B------:R-:W-:Y:S01]  /*04b0*/  UMOV UR61, 0x4 ;  /* 0x00000004003d7882 */ /* 0x000fe20000000000 */
[----:B------:R-:W-:Y:S01]  /*04c0*/  IMAD.IADD R0, R14, 0x1, -R0 ;  /* 0x000000010e007824 */ /* 0x000fe200078e0a00 */
[----:B------:R-:W-:Y:S01]  /*04d0*/  SHF.R.S32.HI R4, RZ, 0x1f, R2 ;  /* 0x0000001fff047819 */ /* 0x000fe20000011402 */
[----:B------:R-:W-:Y:S01]  /*04e0*/  ULOP3.LUT UR57, UR35, UR57, URZ, 0x3c, !UPT ;  /* 0x0000003923397292 */ /* 0x000fe2000f8e3c3f */
[----:B------:R-:W-:Y:S01]  /*04f0*/  LOP3.LUT R3, R3, 0x1c0, RZ, 0xc0, !PT ;  /* 0x000001c003037812 */ /* 0x000fe200078ec0ff */
[----:B------:R-:W-:Y:S01]  /*0500*/  IMAD.SHL.U32 R244, R0, 0x8, RZ ;  /* 0x0000000800f47824 */ /* 0x000fe200078e00ff */
[----:B------:R-:W-:Y:S01]  /*0510*/  LEA.HI R10, R4, R2, RZ, 0x3 ;  /* 0x00000002040a7211 */ /* 0x000fe200078f18ff */
[----:B------:R-:W-:Y:S01]  /*0520*/  UISETP.NE.AND UP6, UPT, UR10, URZ, UPT ;  /* 0x0000003f0a00728c */ /* 0x000fe2000bfc5270 */
[----:B------:R-:W-:Y:S01]  /*0530*/  SHF.R.U32.HI R5, RZ, 0x3, R3 ;  /* 0x00000003ff057819 */ /* 0x000fe20000011603 */
[----:B------:R-:W-:Y:S01]  /*0540*/  USHF.R.S32.HI UR58, URZ, 0x1f, UR35 ;  /* 0x0000001f3f3a7899 */ /* 0x000fe20008011423 */
[----:B------:R-:W-:Y:S01]  /*0550*/  LOP3.LUT R4, R3, 0x38, R244, 0xf8, !PT ;  /* 0x0000003803047812 */ /* 0x000fe200078ef8f4 */
[----:B------:R-:W-:Y:S01]  /*0560*/  USHF.R.S32.HI UR60, URZ, 0x1f, UR34 ;  /* 0x0000001f3f3c7899 */ /* 0x000fe20008011422 */
[----:B------:R-:W-:Y:S01]  /*0570*/  LOP3.LUT R3, R10, 0xfffffff8, RZ, 0xc0, !PT ;  /* 0xfffffff80a037812 */ /* 0x000fe200078ec0ff */
[----:B------:R-:W-:Y:S01]  /*0580*/  USHF.R.S32.HI UR59, URZ, 0x1f, UR35 ;  /* 0x0000001f3f3b7899 */ /* 0x000fe20008011423 */
[C---:B------:R-:W-:Y:S01]  /*0590*/  LOP3.LUT P4, RZ, R0.reuse, 0x4, RZ, 0xc0, !PT ;  /* 0x0000000400ff7812 */ /* 0x040fe2000788c0ff */
[----:B------:R-:W-:Y:S01]  /*05a0*/  UIMAD.WIDE.U32 UR42, UR38, UR44, URZ ;  /* 0x0000002c262a72a5 */ /* 0x000fe2000f8e003f */
        /* <DEDUP_REMOVED lines=9> */
[----:B------:R-:W-:Y:S01]  /*0640*/  UIMAD UR52, UR39, UR44, URZ ;  /* 0x0000002c273472a4 */ /* 0x000fe2000f8e023f */
[C-C-:B------:R-:W-:Y:S01]  /*0650*/  LOP3.LUT R3, R0.reuse, 0x8, R11.reuse, 0xf8, !PT ;  /* 0x0000000800037812 */ /* 0x140fe200078ef80b */
[----:B------:R-:W-:Y:S01]  /*0660*/  USHF.R.S32.HI UR54, URZ, 0x1f, UR48 ;  /* 0x0000001f3f367899 */ /* 0x000fe20008011430 */
[----:B------:R-:W-:Y:S01]  /*0670*/  SHF.R.U32.HI R220, RZ, 0x3, R0 ;  /* 0x00000003ffdc7819 */ /* 0x000fe20000011600 */
[----:B------:R-:W-:Y:S01]  /*0680*/  UIMAD UR51, UR6, UR51, URZ ;  /* 0x00000033063372a4 */ /* 0x000fe2000f8e023f */
[----:B------:R-:W-:Y:S01]  /*0690*/  LOP3.LUT R2, R0, 0x10, R2, 0xf8, !PT ;  /* 0x0000001000027812 */ /* 0x000fe200078ef802 */
[----:B------:R-:W-:Y:S01]  /*06a0*/  IMAD R0, R6, 0x800, R4 ;  /* 0x0000080006007824 */ /* 0x000fe200078e0204 */
[----:B------:R-:W-:Y:S01]  /*06b0*/  LOP3.LUT R3, R3, R220, RZ, 0x3c, !PT ;  /* 0x000000dc03037212 */ /* 0x000fe200078e3cff */
[----:B------:R-:W-:Y:S01]  /*06c0*/  @!UP5 UIMAD UR50, UR7, UR50, URZ ;  /* 0x000000320732d2a4 */ /* 0x000fe2000f8e023f */
[----:B------:R-:W-:Y:S01]  /*06d0*/  LEA.HI R5, R13, R14, RZ, 0x6 ;  /* 0x0000000e0d057211 */ /* 0x000fe200078f30ff */
[----:B------:R-:W-:Y:S01]  /*06e0*/  USHF.R.S32.HI UR49, URZ, 0x1f, UR46 ;  /* 0x0000001f3f317899 */ /* 0x000fe2000801142e */
[----:B------:R-:W-:Y:S01]  /*06f0*/  LOP3.LUT R2, R2, 0x8, R11, 0xf8, !PT ;  /* 0x0000000802027812 */ /* 0x000fe200078ef80b */
[----:B------:R-:W-:Y:S01]  /*0700*/  IMAD.IADD R3, R0, 0x1, R3 ;  /* 0x0000000100037824 */ /* 0x000fe200078e0203 */
[----:B------:R-:W-:Y:S01]  /*0710*/  SHF.R.S32.HI R0, RZ, 0x6, R5 ;  /* 0x00000006ff007819 */ /* 0x000fe20000011405 */
[----:B------:R-:W-:Y:S01]  /*0720*/  IMAD.U32 R11, RZ, RZ, UR14 ;  /* 0x0000000eff0b7e24 */ /* 0x000fe2000f8e00ff */
[----:B------:R-:W-:Y:S01]  /*0730*/  LOP3.LUT R220, R4, R2, R220, 0xf6, !PT ;  /* 0x0000000204dc7212 */ /* 0x000fe200078ef6dc */
[----:B------:R-:W-:Y:S01]  /*0740*/  IMAD.SHL.U32 R3, R3, 0x2, RZ ;  /* 0x0000000203037824 */ /* 0x000fe200078e00ff */
[----:B------:R-:W-:Y:S01]  /*0750*/  LOP3.LUT R2, R15, 0x7ffffffc, RZ, 0xc0, !PT ;  /* 0x7ffffffc0f027812 */ /* 0x000fe200078ec0ff */
[C---:B------:R-:W-:Y:S01]  /*0760*/  IMAD R4, R0.reuse, 0x200, R8 ;  /* 0x0000020000047824 */ /* 0x040fe200078e0208 */
[C---:B------:R-:W-:Y:S01]  /*0770*/  R2P PR, R7.reuse, 0x6 ;  /* 0x0000000607007804 */ /* 0x040fe20000000000 */
[----:B------:R-:W-:Y:S01]  /*0780*/  IMAD.SHL.U32 R5, R0, 0x8, RZ ;  /* 0x0000000800057824 */ /* 0x000fe200078e00ff */
[----:B------:R-:W-:Y:S01]  /*0790*/  SEL R216, R216, 0xffffffe0, !P3 ;  /* 0xffffffe0d8d87807 */ /* 0x000fe20005800000 */
[----:B------:R-:W-:Y:S01]  /*07a0*/  IMAD.SHL.U32 R0, R7, 0x40, RZ ;  /* 0x0000004007007824 */ /* 0x000fe200078e00ff */
[----:B------:R1:W-:Y:S01]  /*07b0*/  STL [R1+0x58], R4 ;  /* 0x0000580401007387 */ /* 0x0003e20000100800 */
[C---:B------:R-:W-:Y:S01]  /*07c0*/  IMAD.IADD R7, R14.reuse, 0x1, -R2 ;  /* 0x000000010e077824 */ /* 0x040fe200078e0a02 */
[----:B------:R-:W-:Y:S01]  /*07d0*/  LOP3.LUT R2, R5, 0x18, RZ, 0xc0, !PT ;  /* 0x0000001805027812 */ /* 0x000fe200078ec0ff */
[----:B------:R-:W-:Y:S01]  /*07e0*/  IMAD.SHL.U32 R14, R14, 0x2, RZ ;  /* 0x000000020e0e7824 */ /* 0x000fe200078e00ff */
[----:B------:R-:W-:Y:S01]  /*07f0*/  LOP3.LUT R0, R0, 0x1c0, RZ, 0xc0, !PT ;  /* 0x000001c000007812 */ /* 0x000fe200078ec0ff */
[----:B------:R-:W-:Y:S01]  /*0800*/  IMAD.IADD R216, R3, 0x1, R216 ;  /* 0x0000000103d87824 */ /* 0x000fe200078e02d8 */
[----:B------:R-:W-:Y:S01]  /*0810*/  SEL R217, R217, 0xffffffc0, !P4 ;  /* 0xffffffc0d9d97807 */ /* 0x000fe20006000000 */
[----:B------:R-:W-:Y:S01]  /*0820*/  IMAD.SHL.U32 R221, R220, 0x2, RZ ;  /* 0x00000002dcdd7824 */ /* 0x000fe200078e00ff */
[----:B------:R-:W-:Y:S01]  /*0830*/  SHF.R.U32.HI R5, RZ, 0x3, R0 ;  /* 0x00000003ff057819 */ /* 0x000fe20000011600 */
[----:B------:R-:W-:Y:S01]  /*0840*/  UMOV UR41, 0xffff8000 ;  /* 0xffff800000297882 */ /* 0x000fe20000000000 */
[----:B------:R-:W-:Y:S01]  /*0850*/  SEL R248, R248, 0x10, !P0 ;  /* 0x00000010f8f87807 */ /* 0x000fe20004000000 */
[----:B------:R-:W-:-:S02]  /*0860*/  IMAD R220, R220, 0x2, R217 ;  /* 0x00000002dcdc7824 */ /* 0x000fc400078e02d9 */
[----:B------:R-:W-:Y:S02]  /*0870*/  IMAD.IADD R218, R3, 0x1, R217 ;  /* 0x0000000103da7824 */ /* 0x000fe400078e02d9 */
[----:B------:R-:W-:Y:S02]  /*0880*/  IMAD.IADD R217, R217, 0x1, R216 ;  /* 0x00000001d9d97824 */ /* 0x000fe400078e02d8 */
[----:B-1----:R-:W-:Y:S02]  /*0890*/  IMAD.SHL.U32 R4, R6, 0x20, RZ ;  /* 0x0000002006047824 */ /* 0x002fe400078e00ff */
[----:B------:R-:W-:-:S03]  /*08a0*/  IMAD.SHL.U32 R6, R9, 0x20, RZ ;  /* 0x0000002009067824 */ /* 0x000fc600078e00ff */
[----:B------:R-:W-:Y:S02]  /*08b0*/  LOP3.LUT R11, R4, 0x6, R14, 0xf8, !PT ;  /* 0x00000006040b7812 */ /* 0x000fe400078ef80e */
[----:B------:R-:W-:Y:S02]  /*08c0*/  LOP3.LUT R8, R2, 0x20, R6, 0xf8, !PT ;  /* 0x0000002002087812 */ /* 0x000fe400078ef806 */
[----:B------:R-:W-:Y:S01]  /*08d0*/  LOP3.LUT R4, R0, 0x20, R4, 0xf8, !PT ;  /* 0x0000002000047812 */ /* 0x000fe200078ef804 */
[----:B------:R1:W-:Y:S01]  /*08e0*/  STL [R1+0x54], R11 ;  /* 0x0000540b01007387 */ /* 0x0003e20000100800 */
[----:B------:R-:W-:Y:S01]  /*08f0*/  LOP3.LUT R6, R5, R0, R2, 0x1e, !PT ;  /* 0x0000000005067212 */ /* 0x000fe200078e1e02 */
[----:B------:R-:W-:Y:S01]  /*0900*/  IMAD.SHL.U32 R0, R7, 0x2, RZ ;  /* 0x0000000207007824 */ /* 0x000fe200078e00ff */
[----:B------:R-:W-:Y:S01]  /*0910*/  LOP3.LUT R5, R4, R5, RZ, 0x3c, !PT ;  /* 0x0000000504057212 */ /* 0x000fe200078e3cff */
[----:B------:R-:W-:Y:S02]  /*0920*/  IMAD.SHL.U32 R4, R12, 0x40, RZ ;  /* 0x000000400c047824 */ /* 0x000fe400078e00ff */
[----:B------:R-:W-:-:S02]  /*0930*/  IMAD R2, R233, 0x400, R0 ;  /* 0x00000400e9027824 */ /* 0x000fc400078e0200 */
[----:B------:R-:W-:Y:S02]  /*0940*/  IMAD R0, R227, 0x400, R0 ;  /* 0x00000400e3007824 */ /* 0x000fe400078e0200 */
[----:B------:R-:W-:Y:S01]  /*0950*/  IMAD.IADD R246, R2, 0x1, R5 ;  /* 0x0000000102f67824 */ /* 0x000fe200078e0205 */
[----:B------:R-:W-:Y:S01]  /*0960*/  LOP3.LUT R2, R4, 0x1c0, RZ, 0xc0, !PT ;  /* 0x000001c004027812 */ /* 0x000fe200078ec0ff */
[----:B------:R-:W-:Y:S02]  /*0970*/  IMAD.IADD R7, R0, 0x1, R6 ;  /* 0x0000000100077824 */ /* 0x000fe400078e0206 */
[----:B------:R-:W-:Y:S01]  /*0980*/  IMAD.SHL.U32 R0, R9, 0x8, RZ ;  /* 0x0000000809007824 */ /* 0x000fe200078e00ff */
[----:B------:R-:W-:Y:S01]  /*0990*/  SHF.R.U32.HI R4, RZ, 0x3, R2 ;  /* 0x00000003ff047819 */ /* 0x000fe20000011602 */
[----:B------:R-:W-:Y:S02]  /*09a0*/  IMAD.SHL.U32 R5, R10, 0x40, RZ ;  /* 0x000000400a057824 */ /* 0x000fe400078e00ff */
[----:B------:R-:W-:Y:S01]  /*09b0*/  IMAD.SHL.U32 R246, R246, 0x2, RZ ;  /* 0x00000002f6f67824 */ /* 0x000fe200078e00ff */
[----:B------:R-:W-:-:S02]  /*09c0*/  LOP3.LUT R6, R2, 0x8, R0, 0xf8, !PT ;  /* 0x0000000802067812 */ /* 0x000fc400078ef800 */
[----:B------:R-:W-:Y:S01]  /*09d0*/  LOP3.LUT R0, R5, 0xfffffe00, RZ, 0xc0, !PT ;  /* 0xfffffe0005007812 */ /* 0x000fe200078ec0ff */
[----:B------:R-:W-:Y:S01]  /*09e0*/  IMAD.IADD R249, R246, 0x1, R248 ;  /* 0x00000001f6f97824 */ /* 0x000fe200078e02f8 */
[----:B------:R-:W-:Y:S02]  /*09f0*/  LOP3.LUT R2, R4, R8, R2, 0x1e, !PT ;  /* 0x0000000804027212 */ /* 0x000fe400078e1e02 */
[----:B-1----:R-:W-:Y:S01]  /*0a00*/  LEA R11, R7, 0x18000, 0x1 ;  /* 0x00018000070b7811 */ /* 0x002fe200078e08ff */
[--C-:B------:R-:W-:Y:S01]  /*0a10*/  IMAD R233, R233, 0x400, R0.reuse ;  /* 0x00000400e9e97824 */ /* 0x100fe200078e0200 */
[----:B------:R-:W-:Y:S01]  /*0a20*/  LOP3.LUT R232, R2, R0, RZ, 0xfc, !PT ;  /* 0x0000000002e87212 */ /* 0x000fe200078efcff */
[----:B------:R-:W-:Y:S01]  /*0a30*/  IMAD R227, R227, 0x400, R0 ;  /* 0x00000400e3e37824 */ /* 0x000fe200078e0200 */
[C---:B------:R-:W-:Y:S01]  /*0a40*/  IADD3 R0, R11.reuse, 0x40, RZ ;  /* 0x000000400b007810 */ /* 0x040fe20007ffe0ff */
[----:B------:R1:W-:Y:S01]  /*0a50*/  STL [R1+0x48], R11 ;  /* 0x0000480b01007387 */ /* 0x0003e20000100800 */
[----:B------:R-:W-:-:S02]  /*0a60*/  @P2 IADD3 R0, R11, -0x40, RZ ;  /* 0xffffffc00b002810 */ /* 0x000fc40007ffe0ff */
[----:B------:R-:W-:Y:S02]  /*0a70*/  LOP3.LUT R4, R6, R4, RZ, 0x3c, !PT ;  /* 0x0000000406047212 */ /* 0x000fe400078e3cff */
[C---:B------:R-:W-:Y:S01]  /*0a80*/  IADD3 R247, R246.reuse, 0x20, RZ ;  /* 0x00000020f6f77810 */ /* 0x040fe20007ffe0ff */
[----:B------:R1:W-:Y:S01]  /*0a90*/  STL [R1+0x4c], R0 ;  /* 0x00004c0001007387 */ /* 0x0003e20000100800 */
[----:B------:R-:W-:Y:S01]  /*0aa0*/  @P1 IADD3 R247, R246, -0x20, RZ ;  /* 0xffffffe0f6f71810 */ /* 0x000fe20007ffe0ff */
[----:B------:R-:W-:Y:S02]  /*0ab0*/  IMAD.IADD R227, R4, 0x1, R227 ;  /* 0x0000000104e37824 */ /* 0x000fe400078e02e3 */
[----:B------:R-:W-:Y:S02]  /*0ac0*/  IMAD.IADD R233, R233, 0x1, R4 ;  /* 0x00000001e9e97824 */ /* 0x000fe400078e0204 */
[----:B------:R-:W-:Y:S01]  /*0ad0*/  IMAD.IADD R248, R248, 0x1, R247 ;  /* 0x00000001f8f87824 */ /* 0x000fe200078e02f7 */
[----:B------:R-:W-:-:S02]  /*0ae0*/  LEA R227, R227, 0x28000, 0x1 ;  /* 0x00028000e3e37811 */ /* 0x000fc400078e08ff */
.L_x_367:
        /* <DEDUP_REMOVED lines=21> */
[----:B------:R2:W3:Y:S01]  /*0c40*/  @P2 LDG.E R8, [R4.64] ;  /* 0x0000000404082981 */ /* 0x0004e2000c1e1900 */
[----:B------:R-:W-:Y:S02]  /*0c50*/  UIADD3 UR8, UP0, UR13, UR8, URZ ;  /* 0x000000080d087290 */ /* 0x000fe4000ff1e03f */
[----:B------:R-:W-:Y:S01]  /*0c60*/  PLOP3.LUT P1, PT, PT, PT, UP4, 0x80, 0x0 ;  /* 0x000000000000781c */ /* 0x000fe20003f2f048 */
[----:B----4-:R2:W4:Y:S01]  /*0c70*/  @P2 LDG.E R2, [R4.64+0x4] ;  /* 0x0000040404022981 */ /* 0x010522000c1e1900 */
[----:B------:R-:W-:Y:S01]  /*0c80*/  UIADD3.X UR9, UR12, UR9, URZ, UP0, !UPT ;  /* 0x000000090c097290 */ /* 0x000fe200087fe43f */
[----:B------:R-:W-:Y:S01]  /*0c90*/  PLOP3.LUT P0, PT, PT, PT, UP2, 0x80, 0x0 ;  /* 0x000000000000781c */ /* 0x000fe20003f0f028 */
[----:B------:R-:W-:-:S02]  /*0ca0*/  IMAD.U32 R6, RZ, RZ, UR6 ;  /* 0x00000006ff067e24 */ /* 0x000fc4000f8e00ff */
[----:B------:R-:W-:-:S10]  /*0cb0*/  IMAD.U32 R7, RZ, RZ, UR7 ;  /* 0x00000007ff077e24 */ /* 0x000fd4000f8e00ff */
[----:B------:R-:W5:Y:S01]  /*0cc0*/  @P0 LDG.E R6, [R6.64] ;  /* 0x0000000406060981 */ /* 0x000f62000c1e1900 */
[----:B--2---:R-:W-:Y:S02]  /*0cd0*/  IMAD.U32 R4, RZ, RZ, UR8 ;  /* 0x00000008ff047e24 */ /* 0x004fe4000f8e00ff */
[----:B------:R-:W-:-:S05]  /*0ce0*/  IMAD.U32 R5, RZ, RZ, UR9 ;  /* 0x00000009ff057e24 */ /* 0x000fca000f8e00ff */
[----:B-1----:R-:W2:Y:S01]  /*0cf0*/  @!P1 LDG.E R0, [R4.64] ;  /* 0x0000000404009981 */ /* 0x002ea2000c1e1900 */
[----:B------:R-:W1:Y:S01]  /*0d00*/  S2UR UR24, SR_CTAID.X ;  /* 0x00000000001879c3 */ /* 0x000e620000002500 */
[----:B------:R-:W-:Y:S02]  /*0d10*/  UMOV UR14, 0xffffffff ;  /* 0xffffffff000e7882 */ /* 0x000fe40000000000 */
[----:B------:R-:W1:Y:S01]  /*0d20*/  S2R R27, SR_TID.X ;  /* 0x00000000001b7919 */ /* 0x000e620000002100 */
[----:B------:R-:W-:Y:S02]  /*0d30*/  UMOV UR27, 0xffffffff ;  /* 0xffffffff001b7882 */ /* 0x000fe40000000000 */
[----:B------:R-:W-:Y:S02]  /*0d40*/  ULDC UR8, c[0x0][0xc] ;  /* 0x0000030000087ab9 */ /* 0x000fe40000000800 */
[----:B------:R-:W-:Y:S02]  /*0d50*/  USHF.L.U32 UR8, UR8, 0x6, URZ ;  /* 0x0000000608087899 */ /* 0x000fe4000800063f */
[----:B------:R-:W-:-:S02]  /*0d60*/  UMOV UR17, URZ ;  /* 0x0000003f00117c82 */ /* 0x000fc40008000000 */
[----:B-1----:R-:W-:Y:S01]  /*0d70*/  USHF.L.U32 UR6, UR24, 0x6, URZ ;  /* 0x0000000618067899 */ /* 0x002fe2000800063f */
[----:B------:R-:W-:-:S03]  /*0d80*/  SHF.R.S32.HI R26, RZ, 0x1f, R27 ;  /* 0x0000001fff1a7819 */ /* 0x000fc6000001141b */
[----:B------:R-:W-:-:S03]  /*0d90*/  UIMAD UR6, UR8, UR40, UR6 ;  /* 0x00000028080672a4 */ /* 0x000fc6000f8e0206 */
[----:B------:R-:W-:Y:S01]  /*0da0*/  ULDC UR8, c[0x0][0x218] ;  /* 0x0000860000087ab9 */ /* 0x000fe20000000800 */
[----:B---3--:R-:W1:Y:S08]  /*0db0*/  @P2 R2UR UR14, R8 ;  /* 0x00000000080e23c2 */ /* 0x008e7000000e0000 */
[----:B----4-:R-:W1:Y:S08]  /*0dc0*/  @P2 R2UR UR7, R2 ;  /* 0x00000000020723c2 */ /* 0x010e7000000e0000 */
[----:B-----5:R3:W4:Y:S08]  /*0dd0*/  @P0 R2UR UR17, R6 ;  /* 0x00000000061103c2 */ /* 0x02073000000e0000 */
[----:B--2---:R2:W3:Y:S01]  /*0de0*/  @!P1 R2UR UR27, R0 ;  /* 0x00000000001b93c2 */ /* 0x0044e200000e0000 */
[----:B------:R-:W-:-:S04]  /*0df0*/  ISETP.NE.U32.AND P1, PT, RZ, c[0x0][0x248], PT ;  /* 0x00009200ff007a0c */ /* 0x000fc80003f25070 */
[----:B------:R-:W-:Y:S01]  /*0e00*/  ISETP.NE.AND.EX P1, PT, RZ, c[0x0][0x24c], PT, P1 ;  /* 0x00009300ff007a0c */ /* 0x000fe20003f25310 */
[----:B-1----:R-:W-:-:S07]  /*0e10*/  @UP1 UIADD3 UR26, UR7, -UR14, URZ ;  /* 0x8000000e071a1290 */ /* 0x002fce000fffe03f */
[----:B------:R-:W-:Y:S01]  /*0e20*/  @!UP1 ULDC UR26, c[0x0][0x214] ;  /* 0x00008500001a9ab9 */ /* 0x000fe20000000800 */
[----:B--2---:R-:W-:-:S04]  /*0e30*/  LEA.HI R0, R26, R27, RZ, 0x3 ;  /* 0x0000001b1a007211 */ /* 0x004fc800078f18ff */
[----:B------:R-:W-:Y:S01]  /*0e40*/  SHF.R.S32.HI R14, RZ, 0x3, R0 ;  /* 0x00000003ff0e7819 */ /* 0x000fe20000011400 */
[----:B------:R-:W-:-:S03]  /*0e50*/  IMAD.U32 R0, RZ, RZ, UR6 ;  /* 0x00000006ff007e24 */ /* 0x000fc6000f8e00ff */
[----:B------:R-:W-:Y:S02]  /*0e60*/  IADD3 R20, P0, R14, UR6, RZ ;  /* 0x000000060e147c10 */ /* 0x000fe4000ff1e0ff */
[----:B------:R-:W-:-:S04]  /*0e70*/  SHF.R.S32.HI R24, RZ, 0x1f, R14 ;  /* 0x0000001fff187819 */ /* 0x000fc8000001140e */
[----:B------:R-:W-:Y:S01]  /*0e80*/  LEA.HI.X.SX32 R21, R0, R24, 0x1, P0 ;  /* 0x0000001800157211 */ /* 0x000fe200000f0eff */
[----:B------:R-:W-:Y:S05]  /*0e90*/  @!P1 BRA `(.L_x_321) ;  /* 0x0000007000009947 */ /* 0x000fea0003800000 */
[----:B---34-:R-:W-:-:S13]  /*0ea0*/  PLOP3.LUT P0, PT, PT, PT, UP3, 0x80, 0x0 ;  /* 0x000000000000781c */ /* 0x018fda0003f0f038 */
[----:B------:R-:W2:Y:S04]  /*0eb0*/  @P0 LDG.E R0, [R4.64+0x4] ;  /* 0x0000040404000981 */ /* 0x000ea8000c1e1900 */
[----:B------:R-:W3:Y:S01]  /*0ec0*/  @!P0 LDG.E R4, [R4.64] ;  /* 0x0000000404048981 */ /* 0x000ee2000c1e1900 */
[----:B--2---:R-:W1:Y:S02]  /*0ed0*/  @P0 R2UR UR6, R0 ;  /* 0x00000000000603c2 */ /* 0x004e6400000e0000 */
[----:B-1----:R-:W-:-:S11]  /*0ee0*/  @UP3 UIADD3 UR8, UR6, -UR27, URZ ;  /* 0x8000001b06083290 */ /* 0x002fd6000fffe03f */
[----:B---3--:R1:W2:Y:S01]  /*0ef0*/  @!P0 R2UR UR8, R4 ;  /* 0x00000000040883c2 */ /* 0x0082a200000e0000 */
[----:B------:R-:W-:-:S07]  /*0f00*/  DEPBAR.LE SB1, 0x0, {2} ;  /* 0x000090040000791a */ /* 0x000fce0000000000 */
.L_x_321:
[----:B---34-:R-:W-:Y:S02]  /*0f10*/  ULDC.64 UR6, c[0x0][0x258] ;  /* 0x0000960000067ab9 */ /* 0x018fe40000000a00 */
        /* <DEDUP_REMOVED lines=15> */
[----:B-1----:R-:W-:-:S02]  /*1010*/  @UP2 UIADD3 UR15, UR9, -UR17, URZ ;  /* 0x80000011090f2290 */ /* 0x002fc4000fffe03f */
[----:B------:R-:W-:-:S04]  /*1020*/  @!UP2 UIADD3 UR15, UR6, UR8, -UR17 ;  /* 0x00000008060fa290 */ /* 0x000fc8000fffe811 */
[----:B------:R-:W-:-:S06]  /*1030*/  UISETP.GT.AND UP0, UPT, UR15, UR20, UPT ;  /* 0x000000140f00728c */ /* 0x000fcc000bf04270 */
[----:B------:R-:W-:-:S13]  /*1040*/  PLOP3.LUT P0, PT, PT, PT, UP0, 0x80, 0x0 ;  /* 0x000000000000781c */ /* 0x000fda0003f0f008 */
[----:B------:R-:W-:Y:S05]  /*1050*/  @!P0 BRA `(.L_x_322) ;  /* 0x00009fc000008947 */ /* 0x000fea0003800000 */
[----:B------:R-:W-:Y:S02]  /*1060*/  ULDC.64 UR12, c[0x0][0x178] ;  /* 0x00005e00000c7ab9 */ /* 0x000fe40000000a00 */
[----:B------:R-:W-:Y:S02]  /*1070*/  UISETP.NE.AND UP0, UPT, UR27, -0x1, UPT ;  /* 0xffffffff1b00788c */ /* 0x000fe4000bf05270 */
[----:B------:R-:W-:Y:S02]  /*1080*/  UIMAD UR11, UR37, UR12, URZ ;  /* 0x0000000c250b72a4 */ /* 0x000fe4000f8e023f */
[----:B------:R-:W-:Y:S02]  /*1090*/  UIADD3 UR10, UR26, 0x3f, URZ ;  /* 0x0000003f1a0a7890 */ /* 0x000fe4000fffe03f */
[----:B------:R-:W-:Y:S01]  /*10a0*/  UIMAD UR13, UR34, UR13, UR11 ;  /* 0x0000000d220d72a4 */ /* 0x000fe2000f8e020b */
[----:B------:R-:W-:Y:S01]  /*10b0*/  PLOP3.LUT P1, PT, PT, PT, UP0, 0x80, 0x0 ;  /* 0x000000000000781c */ /* 0x000fe20003f2f008 */
[----:B------:R-:W-:-:S02]  /*10c0*/  ULDC.64 UR6, c[0x0][0x190] ;  /* 0x0000640000067ab9 */ /* 0x000fc40000000a00 */
[----:B------:R-:W-:Y:S02]  /*10d0*/  USHF.R.S32.HI UR11, URZ, 0x1f, UR10 ;  /* 0x0000001f3f0b7899 */ /* 0x000fe4000801140a */
[----:B------:R-:W-:Y:S02]  /*10e0*/  UIMAD.WIDE.U32 UR8, UR14, UR6, URZ ;  /* 0x000000060e0872a5 */ /* 0x000fe4000f8e003f */
[----:B------:R-:W-:Y:S02]  /*10f0*/  UIMAD UR21, UR14, UR7, URZ ;  /* 0x000000070e1572a4 */ /* 0x000fe4000f8e023f */
[----:B------:R-:W-:Y:S02]  /*1100*/  UIMAD.WIDE.U32 UR6, UR34, UR12, URZ ;  /* 0x0000000c220672a5 */ /* 0x000fe4000f8e003f */
[----:B------:R-:W-:Y:S02]  /*1110*/  UISETP.NE.AND UP2, UPT, UR14, -0x1, UPT ;  /* 0xffffffff0e00788c */ /* 0x000fe4000bf45270 */
[----:B------:R-:W-:-:S02]  /*1120*/  ULEA.HI UR11, UR11, UR10, URZ, 0x6 ;  /* 0x0000000a0b0b7291 */ /* 0x000fc4000f8f303f */
[----:B------:R-:W-:Y:S02]  /*1130*/  @UP0 UIADD3 UR10, UR17, UR27, URZ ;  /* 0x0000001b110a0290 */ /* 0x000fe4000fffe03f */
[----:B------:R-:W-:Y:S02]  /*1140*/  ULDC.64 UR18, c[0x0][0x198] ;  /* 0x0000660000127ab9 */ /* 0x000fe40000000a00 */
[----:B------:R-:W-:Y:S02]  /*1150*/  USEL UR31, UR6, UR8, !UP2 ;  /* 0x00000008061f7287 */ /* 0x000fe4000d000000 */
[----:B------:R-:W-:Y:S02]  /*1160*/  UIADD3 UR30, UR7, UR13, URZ ;  /* 0x0000000d071e7290 */ /* 0x000fe4000fffe03f */
[----:B------:R-:W-:Y:S02]  /*1170*/  ULOP3.LUT UR8, UR11, 0xffffffc0, URZ, 0xc0, !UPT ;  /* 0xffffffc00b087892 */ /* 0x000fe4000f8ec03f */
[----:B------:R-:W-:-:S02]  /*1180*/  @UP0 UIMAD.WIDE.U32 UR6, UR10, UR18, URZ ;  /* 0x000000120a0602a5 */ /* 0x000fc4000f8e003f */
[----:B------:R-:W-:Y:S02]  /*1190*/  UIADD3 UR22, UR8, -0x40, URZ ;  /* 0xffffffc008167890 */ /* 0x000fe4000fffe03f */
[----:B------:R-:W-:Y:S02]  /*11a0*/  @UP0 UIMAD UR28, UR10, UR19, UR7 ;  /* 0x000000130a1c02a4 */ /* 0x000fe4000f8e0207 */
[----:B------:R-:W-:Y:S02]  /*11b0*/  USHF.R.S32.HI UR36, URZ, 0x6, UR11 ;  /* 0x000000063f247899 */ /* 0x000fe4000801140b */
        /* <DEDUP_REMOVED lines=16> */
.L_x_323:
[----:B------:R-:W-:Y:S01]  /*12c0*/  IABS R6, c[0x0][0x1c8] ;  /* 0x0000720000067a13 */ /* 0x000fe20000000000 */
[----:B------:R-:W-:Y:S01]  /*12d0*/  @UP0 UIADD3 UR8, UR17, UR27, URZ ;  /* 0x0000001b11080290 */ /* 0x000fe2000fffe03f */
[----:B------:R-:W-:Y:S01]  /*12e0*/  IABS R2, UR35 ;  /* 0x0000002300027c13 */ /* 0x000fe20008000000 */
        /* <DEDUP_REMOVED lines=11> */
[----:B------:R-:W-:-:S04]  /*13a0*/  IMAD R0, R0, R6, RZ ;  /* 0x0000000600007224 */ /* 0x000fc800078e02ff */
        /* <DEDUP_REMOVED lines=22> */
[----:B------:R-:W-:Y:S02]  /*1510*/  UIMAD.WIDE.U32 UR6, UR34, UR8, UR6 ;  /* 0x00000008220672a5 */ /* 0x000fe4000f8e0006 */
[----:B------:R-:W-:-:S04]  /*1520*/  UIMAD UR8, UR37, UR8, URZ ;  /* 0x00000008250872a4 */ /* 0x000fc8000f8e023f */
[----:B------:R-:W-:Y:S02]  /*1530*/  UIMAD UR8, UR34, UR9, UR8 ;  /* 0x00000009220872a4 */ /* 0x000fe4000f8e0208 */
[----:B------:R-:W-:Y:S02]  /*1540*/  UMOV UR21, UR6 ;  /* 0x0000000600157c82 */ /* 0x000fe40008000000 */
[----:B------:R-:W-:-:S03]  /*1550*/  UIADD3 UR23, UR7, UR8, URZ ;  /* 0x0000000807177290 */ /* 0x000fc6000fffe03f */
.L_x_324:
        /* <DEDUP_REMOVED lines=18> */
[----:B------:R-:W-:Y:S02]  /*1680*/  USHF.L.U32 UR10, UR34, 0x7, URZ ;  /* 0x00000007220a7899 */ /* 0x000fe4000800063f */
[----:B------:R-:W-:-:S02]  /*1690*/  UIMAD UR7, UR38, UR7, UR52 ;  /* 0x00000007260772a4 */ /* 0x000fc4000f8e0234 */
[----:B------:R-:W-:Y:S02]  /*16a0*/  USEL UR24, UR6, URZ, UP6 ;  /* 0x0000003f06187287 */ /* 0x000fe4000b000000 */
[----:B------:R-:W-:Y:S02]  /*16b0*/  UIADD3 UR12, UR43, UR7, URZ ;  /* 0x000000072b0c7290 */ /* 0x000fe4000fffe03f */
[----:B------:R-:W-:Y:S02]  /*16c0*/  UIMAD UR7, UR39, UR14, URZ ;  /* 0x0000000e270772a4 */ /* 0x000fe4000f8e023f */
[----:B------:R-:W-:Y:S02]  /*16d0*/  USHF.L.U64.HI UR6, UR34, 0x7, UR37 ;  /* 0x0000000722067899 */ /* 0x000fe40008010225 */
[----:B------:R-:W-:Y:S02]  /*16e0*/  @UP2 UIADD3 UR12, UR9, UR7, URZ ;  /* 0x00000007090c2290 */ /* 0x000fe4000fffe03f */
[----:B------:R-:W-:-:S02]  /*16f0*/  USEL UR7, UR10, URZ, UP1 ;  /* 0x0000003f0a077287 */ /* 0x000fc40008800000 */
[----:B------:R-:W-:Y:S02]  /*1700*/  USEL UR29, UR42, UR8, !UP2 ;  /* 0x000000082a1d7287 */ /* 0x000fe4000d000000 */
[----:B------:R-:W-:Y:S02]  /*1710*/  USEL UR6, UR6, URZ, UP1 ;  /* 0x0000003f06067287 */ /* 0x000fe40008800000 */
[----:B------:R-:W-:Y:S02]  /*1720*/  UIADD3 UR8, UP1, UR22, UR7, URZ ;  /* 0x0000000716087290 */ /* 0x000fe4000ff3e03f */
[----:B------:R-:W-:Y:S02]  /*1730*/  ULDC UR10, c[0x0][0x234] ;  /* 0x00008d00000a7ab9 */ /* 0x000fe40000000800 */
[----:B------:R-:W-:Y:S02]  /*1740*/  UIADD3.X UR7, UR33, UR6, URZ, UP1, !UPT ;  /* 0x0000000621077290 */ /* 0x000fe40008ffe43f */
[----:B------:R-:W-:-:S02]  /*1750*/  UIMAD UR6, UR39, UR8, URZ ;  /* 0x00000008270672a4 */ /* 0x000fc4000f8e023f */
[----:B------:R-:W-:Y:S02]  /*1760*/  USEL UR11, UR11, URZ, UP6 ;  /* 0x0000003f0b0b7287 */ /* 0x000fe4000b000000 */
        /* <DEDUP_REMOVED lines=12> */
.L_x_325:
[----:B------:R-:W-:-:S04]  /*1830*/  UMOV UR10, UR51 ;  /* 0x00000033000a7c82 */ /* 0x000fc80008000000 */
.L_x_326:
[----:B------:R-:W-:Y:S01]  /*1840*/  UIADD3 UR6, UP4, UP3, UR6, UR46, UR48 ;  /* 0x0000002e06067290 */ /* 0x000fe2000fb9e030 */
[----:B------:R-:W-:Y:S01]  /*1850*/  IMAD.U32 R2, RZ, RZ, UR5 ;  /* 0x00000005ff027e24 */ /* 0x000fe2000f8e00ff */
[----:B------:R-:W-:Y:S01]  /*1860*/  LEA.HI R23, R26, R27, RZ, 0x5 ;  /* 0x0000001b1a177211 */ /* 0x000fe200078f28ff */
[----:B------:R-:W-:Y:S01]  /*1870*/  IMAD.U32 R0, RZ, RZ, UR4 ;  /* 0x00000004ff007e24 */ /* 0x000fe2000f8e00ff */
[----:B------:R-:W-:Y:S01]  /*1880*/  UIADD3 UR32, UP2, UP1, UR24, UR6, UR29 ;  /* 0x0000000618207290 */ /* 0x000fe2000f95e01d */
[----:B------:R-:W-:Y:S01]  /*1890*/  SHF.R.S32.HI R245, RZ, 0x1f, R244 ;  /* 0x0000001ffff57819 */ /* 0x000fe200000114f4 */
[----:B------:R-:W-:Y:S01]  /*18a0*/  UIADD3.X UR6, UR9, UR49, UR54, UP4, UP3 ;  /* 0x0000003109067290 */ /* 0x000fe2000a7e6436 */
[----:B------:R-:W-:Y:S01]  /*18b0*/  SHF.R.S32.HI R19, RZ, 0x5, R23 ;  /* 0x00000005ff137819 */ /* 0x000fe20000011417 */
[----:B------:R-:W-:Y:S01]  /*18c0*/  ULDC.64 UR4, c[0x0][0x3c8] ;  /* 0x0000f20000047ab9 */ /* 0x000fe20000000a00 */
[----:B------:R-:W-:Y:S01]  /*18d0*/  IADD3 R4, P2, R244, UR18, RZ ;  /* 0x00000012f4047c10 */ /* 0x000fe2000ff5e0ff */
[----:B------:R-:W-:Y:S01]  /*18e0*/  UIADD3.X UR29, UR11, UR6, UR12, UP2, UP1 ;  /* 0x000000060b1d7290 */ /* 0x000fe200097e240c */
[----:B------:R-:W-:Y:S01]  /*18f0*/  IADD3 R12, P0, R14, UR22, RZ ;  /* 0x000000160e0c7c10 */ /* 0x000fe2000ff1e0ff */
[----:B------:R-:W-:Y:S01]  /*1900*/  IMAD.U32 R6, RZ, RZ, UR22 ;  /* 0x00000016ff067e24 */ /* 0x000fe2000f8e00ff */
[----:B------:R-:W-:Y:S01]  /*1910*/  ULDC.64 UR6, c[0x0][0x1a8] ;  /* 0x00006a0000067ab9 */ /* 0x000fe20000000a00 */
[----:B------:R-:W-:Y:S01]  /*1920*/  IADD3.X R5, R245, UR19, RZ, P2, !PT ;  /* 0x00000013f5057c10 */ /* 0x000fe200097fe4ff */
[----:B------:R-:W-:Y:S01]  /*1930*/  UIMAD UR6, UR58, UR6, URZ ;  /* 0x000000063a0672a4 */ /* 0x000fe2000f8e023f */
[----:B------:R-:W-:Y:S01]  /*1940*/  IADD3.X R13, R24, UR33, RZ, P0, !PT ;  /* 0x00000021180d7c10 */ /* 0x000fe200087fe4ff */
[----:B------:R-:W-:Y:S01]  /*1950*/  IMAD.U32 R9, RZ, RZ, UR35 ;  /* 0x00000023ff097e24 */ /* 0x000fe2000f8e00ff */
[----:B------:R-:W-:Y:S01]  /*1960*/  BSSY B1, `(.L_x_322) ;  /* 0x000096b000017945 */ /* 0x000fe20003800000 */
[----:B------:R-:W-:Y:S01]  /*1970*/  UIMAD UR14, UR35, UR7, UR6 ;  /* 0x00000007230e72a4 */ /* 0x000fe2000f8e0206 */
[----:B------:R-:W-:Y:S01]  /*1980*/  IMAD.WIDE.U32 R4, R6, c[0x0][0x370], R4 ;  /* 0x0000dc0006047a25 */ /* 0x000fe200078e0004 */
[C---:B------:R-:W-:Y:S01]  /*1990*/  IADD3 R251, R244.reuse, 0x40, RZ ;  /* 0x00000040f4fb7810 */ /* 0x040fe20007ffe0ff */
[----:B------:R-:W-:Y:S01]  /*19a0*/  ULDC.64 UR6, c[0x0][0x370] ;  /* 0x0000dc0000067ab9 */ /* 0x000fe20000000a00 */
[----:B------:R-:W-:Y:S01]  /*19b0*/  IADD3 R250, R244, 0x80, RZ ;  /* 0x00000080f4fa7810 */ /* 0x000fe20007ffe0ff */
[----:B------:R-:W-:Y:S01]  /*19c0*/  UIMAD UR6, UR33, UR6, URZ ;  /* 0x00000006210672a4 */ /* 0x000fe2000f8e023f */
[----:B------:R-:W-:Y:S01]  /*19d0*/  IMAD.WIDE.U32 R6, R12, c[0x0][0x190], R244 ;  /* 0x000064000c067a25 */ /* 0x000fe200078e00f4 */
[----:B------:R-:W-:-:S02]  /*19e0*/  IADD3 R252, R244, 0xc0, RZ ;  /* 0x000000c0f4fc7810 */ /* 0x000fc40007ffe0ff */
[----:B------:R-:W-:Y:S01]  /*19f0*/  UIMAD UR24, UR22, UR7, UR6 ;  /* 0x00000007161872a4 */ /* 0x000fe2000f8e0206 */
[----:B------:R-:W-:Y:S02]  /*1a00*/  IMAD.U32 R11, RZ, RZ, UR35 ;  /* 0x00000023ff0b7e24 */ /* 0x000fe4000f8e00ff */
[----:B------:R-:W-:Y:S02]  /*1a10*/  ULDC.64 UR6, c[0x0][0x378] ;  /* 0x0000de0000067ab9 */ /* 0x000fe40000000a00 */
[----:B------:R-:W-:Y:S01]  /*1a20*/  UIMAD UR6, UR58, UR6, URZ ;  /* 0x000000063a0672a4 */ /* 0x000fe2000f8e023f */
[----:B------:R-:W-:-:S03]  /*1a30*/  IADD3 R5, R5, UR24, RZ ;  /* 0x0000001805057c10 */ /* 0x000fc6000fffe0ff */
[----:B------:R-:W-:Y:S02]  /*1a40*/  UIMAD UR8, UR35, UR7, UR6 ;  /* 0x00000007230872a4 */ /* 0x000fe4000f8e0206 */
[----:B------:R-:W-:Y:S01]  /*1a50*/  UIADD3 UR6, UR22, UR10, URZ ;  /* 0x0000000a16067290 */ /* 0x000fe2000fffe03f */
[----:B------:R-:W-:-:S03]  /*1a60*/  IMAD.WIDE.U32 R4, R9, c[0x0][0x378], R4 ;  /* 0x0000de0009047a25 */ /* 0x000fc600078e0004 */
[----:B------:R-:W-:-:S03]  /*1a70*/  UIMAD.WIDE UR6, UR6, UR61, UR4 ;  /* 0x0000003d060672a5 */ /* 0x000fc6000f8e0204 */
[----:B------:R-:W-:-:S04]  /*1a80*/  ULDC.64 UR4, c[0x0][0x200] ;  /* 0x0000800000047ab9 */ /* 0x000fc80000000a00 */
[----:B------:R-:W-:Y:S02]  /*1a90*/  UMOV UR12, UR6 ;  /* 0x00000006000c7c82 */ /* 0x000fe40008000000 */
[----:B------:R-:W-:Y:S02]  /*1aa0*/  UIADD3 UR6, UR22, UR13, URZ ;  /* 0x0000000d16067290 */ /* 0x000fe4000fffe03f */
[----:B------:R-:W-:Y:S02]  /*1ab0*/  UMOV UR11, UR7 ;  /* 0x00000007000b7c82 */ /* 0x000fe40008000000 */
[----:B------:R-:W-:Y:S01]  /*1ac0*/  UIMAD.WIDE UR6, UR6, UR61, UR4 ;  /* 0x0000003d060672a5 */ /* 0x000fe2000f8e0204 */
[----:B------:R1:W2:Y:S01]  /*1ad0*/  R2UR UR4, R0 ;  /* 0x00000000000473c2 */ /* 0x0002a200000e0000 */
[----:B------:R-:W-:-:S05]  /*1ae0*/  ULDC UR13, c[0x0][0x2e8] ;  /* 0x0000ba00000d7ab9 */ /* 0x000fca0000000800 */
[----:B------:R-:W-:Y:S02]  /*1af0*/  UMOV UR10, UR6 ;  /* 0x00000006000a7c82 */ /* 0x000fe40008000000 */
[----:B------:R-:W-:Y:S01]  /*1b00*/  UIADD3 UR6, -UR15, UR26, UR20 ;  /* 0x0000001a0f067290 */ /* 0x000fe2000fffe114 */
[----:B------:R3:W4:Y:S01]  /*1b10*/  R2UR UR5, R2 ;  /* 0x00000000020573c2 */ /* 0x00072200000e0000 */
[----:B------:R-:W-:Y:S02]  /*1b20*/  UMOV UR9, UR7 ;  /* 0x0000000700097c82 */ /* 0x000fe40008000000 */
[----:B------:R-:W-:-:S04]  /*1b30*/  UIADD3 UR6, UR6, -UR13, URZ ;  /* 0x8000000d06067290 */ /* 0x000fc8000fffe03f */
[----:B------:R-:W-:-:S04]  /*1b40*/  USHF.R.S32.HI UR13, URZ, 0x1f, UR6 ;  /* 0x0000001f3f0d7899 */ /* 0x000fc80008011406 */
[----:B------:R-:W-:Y:S02]  /*1b50*/  ULEA.HI UR13, UR13, UR6, URZ, 0x6 ;  /* 0x000000060d0d7291 */ /* 0x000fe4000f8f303f */
[----:B------:R-:W-:Y:S01]  /*1b60*/  UIADD3 UR6, UR36, -0x1, URZ ;  /* 0xffffffff24067890 */ /* 0x000fe2000fffe03f */
[----:B-1----:R-:W-:Y:S01]  /*1b70*/  LOP3.LUT R0, R23, 0xffffffe0, RZ, 0xc0, !PT ;  /* 0xffffffe017007812 */ /* 0x002fe200078ec0ff */
[----:B------:R-:W-:-:S04]  /*1b80*/  USHF.R.S32.HI UR13, URZ, 0x6, UR13 ;  /* 0x000000063f0d7899 */ /* 0x000fc8000801140d */
[----:B------:R-:W-:Y:S01]  /*1b90*/  IMAD.IADD R15, R27, 0x1, -R0 ;  /* 0x000000011b0f7824 */ /* 0x000fe200078e0a00 */
[----:B------:R-:W-:-:S03]  /*1ba0*/  UISETP.LT.AND UP1, UPT, URZ, UR13, UPT ;  /* 0x0000000d3f00728c */ /* 0x000fc6000bf21270 */
[----:B------:R-:W-:Y:S01]  /*1bb0*/  IMAD R0, R19, UR47, R15 ;  /* 0x0000002f13007c24 */ /* 0x000fe2000f8e020f */
[----:B------:R-:W-:-:S04]  /*1bc0*/  USEL UR13, URZ, UR13, !UP1 ;  /* 0x0000000d3f0d7287 */ /* 0x000fc8000c800000 */
[----:B---3--:R-:W-:Y:S01]  /*1bd0*/  IADD3 R2, P0, R0, UR32, RZ ;  /* 0x0000002000027c10 */ /* 0x008fe2000ff1e0ff */
[----:B------:R-:W-:-:S03]  /*1be0*/  UISETP.GT.AND UP1, UPT, UR36, UR13, UPT ;  /* 0x0000000d2400728c */ /* 0x000fc6000bf24270 */
[----:B------:R-:W-:Y:S01]  /*1bf0*/  LEA.HI.X.SX32 R10, R0, UR29, 0x1, P0 ;  /* 0x0000001d000a7c11 */ /* 0x000fe200080f0eff */
[----:B------:R-:W-:Y:S01]  /*1c00*/  IMAD R0, R13, c[0x0][0x190], RZ ;  /* 0x000064000d007a24 */ /* 0x000fe200078e02ff */
[----:B------:R-:W-:Y:S01]  /*1c10*/  IADD3 R8, P0, R6, UR31, RZ ;  /* 0x0000001f06087c10 */ /* 0x000fe2000ff1e0ff */
[----:B------:R-:W-:Y:S02]  /*1c20*/  IMAD.MOV.U32 R6, RZ, RZ, R4 ;  /* 0x000000ffff067224 */ /* 0x000fe400078e0004 */
[----:B------:R-:W-:Y:S02]  /*1c30*/  IMAD R18, R12, c[0x0][0x194], R0 ;  /* 0x000065000c127a24 */ /* 0x000fe400078e0200 */
[----:B------:R-:W-:-:S03]  /*1c40*/  IMAD R0, R24, c[0x0][0x370], RZ ;  /* 0x0000dc0018007a24 */ /* 0x000fc600078e02ff */
[----:B------:R-:W-:Y:S01]  /*1c50*/  IADD3.X R9, R7, UR30, R18, P0, !PT ;  /* 0x0000001e07097c10 */ /* 0x000fe200087fe412 */
[----:B------:R-:W-:Y:S01]  /*1c60*/  IMAD R0, R14, c[0x0][0x374], R0 ;  /* 0x0000dd000e007a24 */ /* 0x000fe200078e0200 */
[C---:B------:R-:W-:Y:S02]  /*1c70*/  LEA R234, P0, R2.reuse, c[0x0][0x350], 0x2 ;  /* 0x0000d40002ea7a11 */ /* 0x040fe400078010ff */
[----:B------:R-:W-:Y:S02]  /*1c80*/  IADD3 R7, R5, UR8, RZ ;  /* 0x0000000805077c10 */ /* 0x000fe4000fffe0ff */
[----:B------:R-:W-:Y:S01]  /*1c90*/  LEA.HI.X R235, R2, c[0x0][0x354], R10, 0x2, P0 ;  /* 0x0000d50002eb7a11 */ /* 0x000fe200000f140a */
[----:B------:R-:W-:Y:S01]  /*1ca0*/  IMAD.WIDE.U32 R10, R11, c[0x0][0x1a8], R8 ;  /* 0x00006a000b0a7a25 */ /* 0x000fe200078e0008 */
[----:B------:R-:W-:-:S03]  /*1cb0*/  PLOP3.LUT P0, PT, PT, PT, UP1, 0x80, 0x0 ;  /* 0x000000000000781c */ /* 0x000fc60003f0f018 */
[----:B------:R-:W-:Y:S01]  /*1cc0*/  IMAD.WIDE.U32 R6, R14, c[0x0][0x370], R6 ;  /* 0x0000dc000e067a25 */ /* 0x000fe200078e0006 */
[----:B------:R-:W-:Y:S02]  /*1cd0*/  LEA R241, P3, R10, c[0x0][0x160], 0x1 ;  /* 0x000058000af17a11 */ /* 0x000fe400078608ff */
[----:B------:R-:W-:Y:S01]  /*1ce0*/  IADD3 R17, R11, UR14, RZ ;  /* 0x0000000e0b117c10 */ /* 0x000fe2000fffe0ff */
[----:B------:R-:W-:Y:S01]  /*1cf0*/  IMAD.IADD R2, R7, 0x1, R0 ;  /* 0x0000000107027824 */ /* 0x000fe200078e0200 */
[----:B------:R-:W-:Y:S02]  /*1d00*/  LEA R240, P2, R6, c[0x0][0x330], 0x1 ;  /* 0x0000cc0006f07a11 */ /* 0x000fe400078408ff */
[----:B------:R-:W-:Y:S02]  /*1d10*/  LEA.HI.X R242, R10, c[0x0][0x164], R17, 0x1, P3 ;  /* 0x000059000af27a11 */ /* 0x000fe400018f0c11 */
[----:B------:R-:W-:Y:S01]  /*1d20*/  LEA.HI.X R243, R6, c[0x0][0x334], R2, 0x1, P2 ;  /* 0x0000cd0006f37a11 */ /* 0x000fe200010f0c02 */
[----:B--2-4-:R-:W-:Y:S05]  /*1d30*/  @P0 BRA `(.L_x_327) ;  /* 0x0000092000000947 */ /* 0x014fea0003800000 */
[----:B------:R-:W-:Y:S02]  /*1d40*/  @UP0 UIADD3 UR8, UR17, UR27, URZ ;  /* 0x0000001b11080290 */ /* 0x000fe4000fffe03f */
[----:B------:R-:W-:-:S02]  /*1d50*/  ULDC.64 UR10, c[0x0][0x3a0] ;  /* 0x0000e800000a7ab9 */ /* 0x000fc40000000a00 */
        /* <DEDUP_REMOVED lines=16> */
.L_x_328:
        /* <DEDUP_REMOVED lines=18> */
.L_x_329:
        /* <DEDUP_REMOVED lines=25> */
[----:B------:R-:W-:Y:S01]  /*2110*/  IMAD R0, R14, c[0x0][0x3a4], R0 ;  /* 0x0000e9000e007a24 */ /* 0x000fe200078e0200 */
        /* <DEDUP_REMOVED lines=9> */
.L_x_331:
[----:B------:R-:W-:Y:S05]  /*21b0*/  BSYNC B0 ;  /* 0x0000000000007941 */ /* 0x000fea0003800000 */
.L_x_330:
        /* <DEDUP_REMOVED lines=21> */
.L_x_333:
[----:B------:R-:W-:Y:S05]  /*2310*/  BSYNC B0 ;  /* 0x0000000000007941 */ /* 0x000fea0003800000 */
.L_x_332:
        /* <DEDUP_REMOVED lines=31> */
.L_x_335:
[----:B------:R-:W-:Y:S05]  /*2510*/  BSYNC B0 ;  /* 0x0000000000007941 */ /* 0x000fea0003800000 */
.L_x_334:
[----:B------:R-:W-:Y:S05]  /*2520*/  @P4 BRA `(.L_x_336) ;  /* 0x00008ae000004947 */ /* 0x000fea0003800000 */
[----:B------:R-:W-:Y:S01]  /*2530*/  IADD3 R0, P0, R14, 0x20, RZ ;  /* 0x000000200e007810 */ /* 0x000fe20007f1e0ff */
[----:B------:R-:W-:Y:S01]  /*2540*/  IMAD.MOV.U32 R7, RZ, RZ, R2 ;  /* 0x000000ffff077224 */ /* 0x000fe200078e0002 */
[----:B------:R-:W-:-:S02]  /*2550*/  ISETP.GE.AND P1, PT, R251, c[0x0][0x220], PT ;  /* 0x00008800fb007a0c */ /* 0x000fc40003f26270 */
[----:B------:R-:W-:Y:S01]  /*2560*/  ISETP.GE.AND P2, PT, R244, c[0x0][0x220], PT ;  /* 0x00008800f4007a0c */ /* 0x000fe20003f46270 */
[----:B-1----:R-:W-:Y:S01]  /*2570*/  IMAD.X R4, RZ, RZ, R24, P0 ;  /* 0x000000ffff047224 */ /* 0x002fe200000e0618 */
        /* <DEDUP_REMOVED lines=14> */
.L_x_327:
[----:B------:R-:W2:Y:S01]  /*2660*/  LDL R28, [R1+0x58] ;  /* 0x00005800011c7983 */ /* 0x000ea20000100800 */
[----:B------:R-:W-:Y:S01]  /*2670*/  PLOP3.LUT P0, PT, PT, PT, UP6, 0x80, 0x0 ;  /* 0x000000000000781c */ /* 0x000fe20003f0f068 */
[----:B------:R-:W-:Y:S01]  /*2680*/  ULEA.HI UR7, UR6, UR6, URZ, 0x1 ;  /* 0x0000000606077291 */ /* 0x000fe2000f8f083f */
[----:B------:R-:W-:Y:S03]  /*2690*/  BSSY B0, `(.L_x_337) ;  /* 0x0000035000007945 */ /* 0x000fe60003800000 */
[----:B------:R-:W-:-:S04]  /*26a0*/  ULOP3.LUT UR7, UR7, 0xfffffffe, URZ, 0xc0, !UPT ;  /* 0xfffffffe07077892 */ /* 0x000fc8000f8ec03f */
[----:B------:R-:W-:-:S04]  /*26b0*/  UIADD3 UR7, UR6, -UR7, URZ ;  /* 0x8000000706077290 */ /* 0x000fc8000fffe03f */
[----:B------:R-:W-:Y:S02]  /*26c0*/  UISETP.NE.AND UP0, UPT, UR7, 0x1, UPT ;  /* 0x000000010700788c */ /* 0x000fe4000bf05270 */
[----:B------:R-:W-:Y:S01]  /*26d0*/  UIMAD UR7, UR6, -0x40, UR26 ;  /* 0xffffffc0060778a4 */ /* 0x000fe2000f8e021a */
[----:B------:R-:W-:Y:S05]  /*26e0*/  @P0 BAR.SYNC.DEFER_BLOCKING 0x0 ;  /* 0x0000000000000b1d */ /* 0x000fea0000010000 */
[----:B------:R-:W-:Y:S01]  /*26f0*/  ISETP.GE.AND P6, PT, R14, UR7, PT ;  /* 0x000000070e007c0c */ /* 0x000fe2000bfc6270 */
[----:B--2---:R-:W-:-:S12]  /*2700*/  IMAD.SHL.U32 R237, R28, 0x2, RZ ;  /* 0x000000021ced7824 */ /* 0x004fd800078e00ff */
[----:B------:R1:W-:Y:S04]  /*2710*/  @P6 STS.128 [R237+0x10000], RZ ;  /* 0x010000ffed006388 */ /* 0x0003e80000000c00 */
[----:B------:R1:W-:Y:S04]  /*2720*/  @P6 STS.128 [R237+0x12000], RZ ;  /* 0x012000ffed006388 */ /* 0x0003e80000000c00 */
[----:B------:R1:W-:Y:S04]  /*2730*/  @P6 STS.128 [R237+0x14000], RZ ;  /* 0x014000ffed006388 */ /* 0x0003e80000000c00 */
[----:B------:R1:W-:Y:S01]  /*2740*/  @P6 STS.128 [R237+0x16000], RZ ;  /* 0x016000ffed006388 */ /* 0x0003e20000000c00 */
[----:B------:R-:W-:Y:S05]  /*2750*/  @P6 BRA `(.L_x_338) ;  /* 0x0000028000006947 */ /* 0x000fea0003800000 */
[----:B------:R-:W-:Y:S01]  /*2760*/  MOV R5, UR19 ;  /* 0x0000001300057c02 */ /* 0x000fe20008000f00 */
[----:B------:R-:W-:Y:S01]  /*2770*/  IMAD R0, R13, c[0x0][0x370], RZ ;  /* 0x0000dc000d007a24 */ /* 0x000fe200078e02ff */
[----:B------:R-:W-:Y:S01]  /*2780*/  MOV R8, UR35 ;  /* 0x0000002300087c02 */ /* 0x000fe20008000f00 */
[----:B------:R-:W-:Y:S01]  /*2790*/  IMAD.U32 R4, RZ, RZ, UR18 ;  /* 0x00000012ff047e24 */ /* 0x000fe2000f8e00ff */
[----:B------:R-:W-:Y:S01]  /*27a0*/  ISETP.GE.AND P4, PT, R244, c[0x0][0x220], PT ;  /* 0x00008800f4007a0c */ /* 0x000fe20003f86270 */
[C---:B------:R-:W-:Y:S01]  /*27b0*/  IMAD R0, R12.reuse, c[0x0][0x374], R0 ;  /* 0x0000dd000c007a24 */ /* 0x040fe200078e0200 */
[----:B------:R-:W-:Y:S01]  /*27c0*/  ISETP.GE.AND P3, PT, R251, c[0x0][0x220], PT ;  /* 0x00008800fb007a0c */ /* 0x000fe20003f66270 */
[----:B------:R-:W-:Y:S01]  /*27d0*/  IMAD.WIDE.U32 R4, R12, c[0x0][0x370], R4 ;  /* 0x0000dc000c047a25 */ /* 0x000fe200078e0004 */
[----:B------:R-:W-:-:S02]  /*27e0*/  ISETP.GE.AND P2, PT, R250, c[0x0][0x220], PT ;  /* 0x00008800fa007a0c */ /* 0x000fc40003f46270 */
[----:B------:R-:W-:Y:S01]  /*27f0*/  ISETP.GE.AND P1, PT, R252, c[0x0][0x220], PT ;  /* 0x00008800fc007a0c */ /* 0x000fe20003f26270 */
[----:B------:R-:W-:Y:S02]  /*2800*/  IMAD.IADD R5, R5, 0x1, R0 ;  /* 0x0000000105057824 */ /* 0x000fe400078e0200 */
[----:B------:R-:W-:Y:S02]  /*2810*/  IMAD.MOV.U32 R0, RZ, RZ, 0x2 ;  /* 0x00000002ff007424 */ /* 0x000fe400078e00ff */
[----:B------:R-:W-:Y:S02]  /*2820*/  IMAD.WIDE.U32 R8, R8, c[0x0][0x378], R4 ;  /* 0x0000de0008087a25 */ /* 0x000fe400078e0004 */
[----:B------:R2:W-:Y:S02]  /*2830*/  @P4 STS.128 [R237+0x10000], RZ ;  /* 0x010000ffed004388 */ /* 0x0005e40000000c00 */
[----:B------:R-:W-:Y:S01]  /*2840*/  IMAD.WIDE R4, R244, R0, c[0x0][0x330] ;  /* 0x0000cc00f4047625 */ /* 0x000fe200078e0200 */
[----:B------:R-:W-:-:S03]  /*2850*/  IADD3 R0, R9, UR8, RZ ;  /* 0x0000000809007c10 */ /* 0x000fc6000fffe0ff */
[----:B------:R-:W-:Y:S01]  /*2860*/  @!P4 IMAD.MOV.U32 R9, RZ, RZ, R243 ;  /* 0x000000ffff09c224 */ /* 0x000fe200078e00f3 */
[----:B------:R-:W-:-:S04]  /*2870*/  LEA R4, P0, R8, R4, 0x1 ;  /* 0x0000000408047211 */ /* 0x000fc800078008ff */
        /* <DEDUP_REMOVED lines=22> */
.L_x_338:
[----:B------:R-:W-:Y:S05]  /*29e0*/  BSYNC B0 ;  /* 0x0000000000007941 */ /* 0x000fea0003800000 */
.L_x_337:
        /* <DEDUP_REMOVED lines=10> */
[----:B--2---:R-:W-:Y:S01]  /*2a90*/  IMAD.WIDE.U32 R8, R231, c[0x0][0x370], RZ ;  /* 0x0000dc00e7087a25 */ /* 0x004fe200078e00ff */
[----:B------:R-:W-:-:S02]  /*2aa0*/  ISETP.GE.AND P3, PT, R251, c[0x0][0x220], PT ;  /* 0x00008800fb007a0c */ /* 0x000fc40003f66270 */
[----:B------:R-:W-:Y:S02]  /*2ab0*/  ISETP.GE.AND P2, PT, R250, c[0x0][0x220], PT ;  /* 0x00008800fa007a0c */ /* 0x000fe40003f46270 */
[----:B------:R-:W-:Y:S01]  /*2ac0*/  IADD3 R0, P1, R6, R8, RZ ;  /* 0x0000000806007210 */ /* 0x000fe20007f3e0ff */
[----:B------:R-:W-:-:S05]  /*2ad0*/  IMAD R6, R231, c[0x0][0x374], RZ ;  /* 0x0000dd00e7067a24 */ /* 0x000fca00078e02ff */
[----:B------:R-:W-:Y:S01]  /*2ae0*/  IADD3.X R2, R2, R9, R6, P1, !PT ;  /* 0x0000000902027210 */ /* 0x000fe20000ffe406 */
[----:B---3--:R-:W-:Y:S01]  /*2af0*/  @!P4 IMAD.MOV.U32 R4, RZ, RZ, c[0x0][0x370] ;  /* 0x0000dc00ff04c624 */ /* 0x008fe200078e00ff */
        /* <DEDUP_REMOVED lines=10> */
[--C-:B------:R-:W-:Y:S02]  /*2ba0*/  @!P3 LEA.HI.X R7, R0, c[0x0][0x334], R2.reuse, 0x1, P0 ;  /* 0x0000cd000007ba11 */ /* 0x100fe400000f0c02 */
        /* <DEDUP_REMOVED lines=20> */
.L_x_340:
[----:B------:R-:W-:Y:S05]  /*2cf0*/  BSYNC B0 ;  /* 0x0000000000007941 */ /* 0x000fea0003800000 */
.L_x_339:
[----:B------:R-:W-:Y:S01]  /*2d00*/  PLOP3.LUT P0, PT, PT, PT, UP0, 0x80, 0x0 ;  /* 0x000000000000781c */ /* 0x000fe20003f0f008 */
[----:B------:R-:W-:Y:S01]  /*2d10*/  BSSY B0, `(.L_x_341) ;  /* 0x0000048000007945 */ /* 0x000fe20003800000 */
[----:B------:R-:W-:-:S04]  /*2d20*/  IADD3 R0, R28, 0x4000, RZ ;  /* 0x000040001c007810 */ /* 0x000fc80007ffe0ff */
[----:B------:R-:W-:-:S05]  /*2d30*/  SEL R0, R0, R28, !P0 ;  /* 0x0000001c00007207 */ /* 0x000fca0004000000 */
[----:B------:R-:W-:Y:S01]  /*2d40*/  IMAD.SHL.U32 R236, R0, 0x2, RZ ;  /* 0x0000000200ec7824 */ /* 0x000fe200078e00ff */
[----:B------:R-:W-:Y:S05]  /*2d50*/  @!P6 BRA `(.L_x_342) ;  /* 0x000001100000e947 */ /* 0x000fea0003800000 */
[----:B------:R1:W-:Y:S04]  /*2d60*/  STS [R236], RZ ;  /* 0x000000ffec007388 */ /* 0x0003e80000000800 */
[----:B------:R1:W-:Y:S04]  /*2d70*/  STS [R236+0x4], RZ ;  /* 0x000004ffec007388 */ /* 0x0003e80000000800 */
        /* <DEDUP_REMOVED lines=13> */
[----:B------:R1:W-:Y:S01]  /*2e50*/  STS [R236+0x600c], RZ ;  /* 0x00600cffec007388 */ /* 0x0003e20000000800 */
[----:B------:R-:W-:Y:S05]  /*2e60*/  BRA `(.L_x_343) ;  /* 0x0000032000007947 */ /* 0x000fea0003800000 */
.L_x_342:
[----:B--23--:R-:W-:Y:S01]  /*2e70*/  IMAD.U32 R4, RZ, RZ, UR31 ;  /* 0x0000001fff047e24 */ /* 0x00cfe2000f8e00ff */
[----:B------:R-:W-:Y:S01]  /*2e80*/  ISETP.GE.AND P1, PT, R244, c[0x0][0x220], PT ;  /* 0x00008800f4007a0c */ /* 0x000fe20003f26270 */
[----:B------:R-:W-:Y:S01]  /*2e90*/  IMAD.U32 R5, RZ, RZ, UR30 ;  /* 0x0000001eff057e24 */ /* 0x000fe2000f8e00ff */
[----:B------:R-:W-:Y:S01]  /*2ea0*/  MOV R0, 0x2 ;  /* 0x0000000200007802 */ /* 0x000fe20000000f00 */
[----:B------:R-:W-:Y:S01]  /*2eb0*/  IMAD.U32 R6, RZ, RZ, UR35 ;  /* 0x00000023ff067e24 */ /* 0x000fe2000f8e00ff */
[----:B------:R-:W-:Y:S01]  /*2ec0*/  ISETP.GE.AND P3, PT, R251, c[0x0][0x220], PT ;  /* 0x00008800fb007a0c */ /* 0x000fe20003f66270 */
[----:B------:R-:W-:Y:S01]  /*2ed0*/  IMAD.WIDE.U32 R4, R12, c[0x0][0x190], R4 ;  /* 0x000064000c047a25 */ /* 0x000fe200078e0004 */
[----:B------:R-:W-:-:S04]  /*2ee0*/  ISETP.GE.AND P2, PT, R250, c[0x0][0x220], PT ;  /* 0x00008800fa007a0c */ /* 0x000fc80003f46270 */
[----:B------:R-:W-:-:S03]  /*2ef0*/  IADD3 R5, R18, R5, RZ ;  /* 0x0000000512057210 */ /* 0x000fc60007ffe0ff */
[----:B------:R-:W-:Y:S01]  /*2f00*/  @!P1 IMAD.MOV.U32 R8, RZ, RZ, R241 ;  /* 0x000000ffff089224 */ /* 0x000fe200078e00f1 */
[----:B------:R-:W-:Y:S01]  /*2f10*/  @!P1 MOV R9, R242 ;  /* 0x000000f200099202 */ /* 0x000fe20000000f00 */
[----:B------:R-:W-:Y:S01]  /*2f20*/  IMAD.WIDE.U32 R6, R6, c[0x0][0x1a8], R4 ;  /* 0x00006a0006067a25 */ /* 0x000fe200078e0004 */
[----:B------:R2:W-:Y:S03]  /*2f30*/  @P1 STS [R236], RZ ;  /* 0x000000ffec001388 */ /* 0x0005e60000000800 */
[----:B------:R-:W-:Y:S01]  /*2f40*/  IMAD.WIDE R4, R244, R0, c[0x0][0x160] ;  /* 0x00005800f4047625 */ /* 0x000fe200078e0200 */
[----:B------:R2:W-:Y:S01]  /*2f50*/  @P1 STS [R236+0x4], RZ ;  /* 0x000004ffec001388 */ /* 0x0005e20000000800 */
[----:B------:R-:W-:-:S03]  /*2f60*/  IADD3 R0, R7, UR14, RZ ;  /* 0x0000000e07007c10 */ /* 0x000fc6000fffe0ff */
[----:B------:R2:W-:Y:S01]  /*2f70*/  @P1 STS [R236+0x8], RZ ;  /* 0x000008ffec001388 */ /* 0x0005e20000000800 */
[----:B------:R-:W-:-:S03]  /*2f80*/  LEA R4, P4, R6, R4, 0x1 ;  /* 0x0000000406047211 */ /* 0x000fc600078808ff */
[----:B------:R2:W-:Y:S01]  /*2f90*/  @P1 STS [R236+0xc], RZ ;  /* 0x00000cffec001388 */ /* 0x0005e20000000800 */
[----:B------:R-:W-:-:S03]  /*2fa0*/  LEA.HI.X R5, R6, R5, R0, 0x1, P4 ;  /* 0x0000000506057211 */ /* 0x000fc600020f0c00 */
[----:B------:R-:W-:Y:S01]  /*2fb0*/  @!PT LDS RZ, [RZ] ;  /* 0x00000000fffff984 */ /* 0x000fe20000000800 */
[----:B------:R-:W-:Y:S01]  /*2fc0*/  @!PT LDS RZ, [RZ] ;  /* 0x00000000fffff984 */ /* 0x000fe20000000800 */
[----:B------:R-:W-:Y:S01]  /*2fd0*/  @!PT LDS RZ, [RZ] ;  /* 0x00000000fffff984 */ /* 0x000fe20000000800 */
[----:B------:R2:W-:Y:S01]  /*2fe0*/  @!P1 LDGSTS.E.BYPASS.LTC128B.128 [R236], [R8.64] ;  /* 0x0000000008ec9fae */ /* 0x0005e2000b901d44 */
[----:B------:R-:W-:-:S03]  /*2ff0*/  ISETP.GE.AND P1, PT, R252, c[0x0][0x220], PT ;  /* 0x00008800fc007a0c */ /* 0x000fc60003f26270 */
[----:B------:R2:W-:Y:S04]  /*3000*/  @P3 STS [R236+0x2000], RZ ;  /* 0x002000ffec003388 */ /* 0x0005e80000000800 */
[----:B------:R2:W-:Y:S04]  /*3010*/  @P3 STS [R236+0x2004], RZ ;  /* 0x002004ffec003388 */ /* 0x0005e80000000800 */
[----:B------:R2:W-:Y:S04]  /*3020*/  @P3 STS [R236+0x2008], RZ ;  /* 0x002008ffec003388 */ /* 0x0005e80000000800 */
[----:B------:R2:W-:Y:S04]  /*3030*/  @P3 STS [R236+0x200c], RZ ;  /* 0x00200cffec003388 */ /* 0x0005e80000000800 */
[----:B------:R-:W-:Y:S01]  /*3040*/  @!PT LDS RZ, [RZ] ;  /* 0x00000000fffff984 */ /* 0x000fe20000000800 */
[----:B------:R-:W-:Y:S01]  /*3050*/  @!PT LDS RZ, [RZ] ;  /* 0x00000000fffff984 */ /* 0x000fe20000000800 */
[----:B------:R-:W-:Y:S01]  /*3060*/  @!PT LDS RZ, [RZ] ;  /* 0x00000000fffff984 */ /* 0x000fe20000000800 */
[----:B------:R2:W-:Y:S04]  /*3070*/  @!P3 LDGSTS.E.BYPASS.LTC128B.128 [R236+0x2000], [R4.64+0x80] ;  /* 0x0200008004ecbfae */ /* 0x0005e8000b901d44 */
        /* <DEDUP_REMOVED lines=11> */
[----:B------:R2:W-:Y:S01]  /*3130*/  @P1 STS [R236+0x600c], RZ ;  /* 0x00600cffec001388 */ /* 0x0005e20000000800 */
[----:B------:R-:W-:Y:S05]  /*3140*/  @P1 BRA `(.L_x_343) ;  /* 0x0000004000001947 */ /* 0x000fea0003800000 */
[----:B------:R-:W-:Y:S01]  /*3150*/  @!PT LDS RZ, [RZ] ;  /* 0x00000000fffff984 */ /* 0x000fe20000000800 */
[----:B------:R-:W-:Y:S01]  /*3160*/  @!PT LDS RZ, [RZ] ;  /* 0x00000000fffff984 */ /* 0x000fe20000000800 */
[----:B------:R-:W-:Y:S01]  /*3170*/  @!PT LDS RZ, [RZ] ;  /* 0x00000000fffff984 */ /* 0x000fe20000000800 */
[----:B------:R3:W-:Y:S02]  /*3180*/  LDGSTS.E.BYPASS.LTC128B.128 [R236+0x6000], [R4.64+0x180] ;  /* 0x0600018004ec7fae */ /* 0x0007e4000b901d44 */
.L_x_343:
[----:B------:R-:W-:Y:S05]  /*3190*/  BSYNC B0 ;  /* 0x0000000000007941 */ /* 0x000fea0003800000 */
.L_x_341:
[----:B------:R-:W-:Y:S01]  /*31a0*/  BSSY B0, `(.L_x_344) ;  /* 0x0000046000007945 */ /* 0x000fe20003800000 */
[----:B------:R-:W-:-:S02]  /*31b0*/  IMAD R2, R231, c[0x0][0x194], RZ ;  /* 0x00006500e7027a24 */ /* 0x000fc400078e02ff */
[----:B--2---:R-:W-:Y:S01]  /*31c0*/  IMAD.WIDE.U32 R6, R231, c[0x0][0x190], RZ ;  /* 0x00006400e7067a25 */ /* 0x004fe200078e00ff */
[----:B------:R-:W-:Y:S05]  /*31d0*/  @!P5 BRA `(.L_x_345) ;  /* 0x000001100000d947 */ /* 0x000fea0003800000 */
        /* <DEDUP_REMOVED lines=17> */
.L_x_345:
[----:B------:R-:W-:Y:S02]  /*32f0*/  ISETP.GE.AND P4, PT, R244, c[0x0][0x220], PT ;  /* 0x00008800f4007a0c */ /* 0x000fe40003f86270 */
[----:B------:R-:W-:-:S02]  /*3300*/  ISETP.GE.AND P2, PT, R250, c[0x0][0x220], PT ;  /* 0x00008800fa007a0c */ /* 0x000fc40003f46270 */
[----:B------:R-:W-:Y:S02]  /*3310*/  ISETP.GE.AND P3, PT, R251, c[0x0][0x220], PT ;  /* 0x00008800fb007a0c */ /* 0x000fe40003f66270 */
[----:B------:R-:W-:-:S04]  /*3320*/  IADD3 R0, P5, R10, R6, RZ ;  /* 0x000000060a007210 */ /* 0x000fc80007fbe0ff */
[----:B------:R-:W-:-:S03]  /*3330*/  IADD3.X R2, R17, R7, R2, P5, !PT ;  /* 0x0000000711027210 */ /* 0x000fc60002ffe402 */
[----:B---3--:R-:W-:Y:S01]  /*3340*/  @!P4 IMAD.MOV.U32 R4, RZ, RZ, c[0x0][0x190] ;  /* 0x00006400ff04c624 */ /* 0x008fe200078e00ff */
[----:B------:R2:W-:Y:S01]  /*3350*/  @P4 STS [R236+0x1000], RZ ;  /* 0x001000ffec004388 */ /* 0x0005e20000000800 */
[----:B------:R-:W-:Y:S02]  /*3360*/  @!P4 IMAD.MOV.U32 R5, RZ, RZ, c[0x0][0x194] ;  /* 0x00006500ff05c624 */ /* 0x000fe400078e00ff */
[----:B------:R-:W-:Y:S01]  /*3370*/  @!P3 LEA R6, P5, R0, c[0x0][0x160], 0x1 ;  /* 0x000058000006ba11 */ /* 0x000fe200078a08ff */
[----:B------:R2:W-:Y:S01]  /*3380*/  @P4 STS [R236+0x1004], RZ ;  /* 0x001004ffec004388 */ /* 0x0005e20000000800 */
[----:B------:R-:W-:Y:S02]  /*3390*/  @!P4 LEA R8, P1, R4, R241, 0x6 ;  /* 0x000000f10408c211 */ /* 0x000fe400078230ff */
[----:B------:R-:W-:Y:S01]  /*33a0*/  @!P3 LEA.HI.X R7, R0, c[0x0][0x164], R2, 0x1, P5 ;  /* 0x000059000007ba11 */ /* 0x000fe200028f0c02 */
[----:B------:R2:W-:Y:S01]  /*33b0*/  @P4 STS [R236+0x1008], RZ ;  /* 0x001008ffec004388 */ /* 0x0005e20000000800 */
[----:B------:R-:W-:-:S02]  /*33c0*/  @!P4 LEA.HI.X R9, R4, R242, R5, 0x6, P1 ;  /* 0x000000f20409c211 */ /* 0x000fc400008f3405 */
[C---:B------:R-:W-:Y:S01]  /*33d0*/  @!P2 LEA R4, P1, R0.reuse, c[0x0][0x160], 0x1 ;  /* 0x000058000004aa11 */ /* 0x040fe200078208ff */
[----:B------:R2:W-:Y:S03]  /*33e0*/  @P4 STS [R236+0x100c], RZ ;  /* 0x00100cffec004388 */ /* 0x0005e60000000800 */
[----:B------:R-:W-:Y:S01]  /*33f0*/  @!P2 LEA.HI.X R5, R0, c[0x0][0x164], R2, 0x1, P1 ;  /* 0x000059000005aa11 */ /* 0x000fe200008f0c02 */
[----:B------:R-:W-:Y:S01]  /*3400*/  @!PT LDS RZ, [RZ] ;  /* 0x00000000fffff984 */ /* 0x000fe20000000800 */
[----:B------:R-:W-:Y:S01]  /*3410*/  @!PT LDS RZ, [RZ] ;  /* 0x00000000fffff984 */ /* 0x000fe20000000800 */
[----:B------:R-:W-:Y:S01]  /*3420*/  @!PT LDS RZ, [RZ] ;  /* 0x00000000fffff984 */ /* 0x000fe20000000800 */
[----:B------:R2:W-:Y:S01]  /*3430*/  @!P4 LDGSTS.E.BYPASS.LTC128B.128 [R236+0x1000], [R8.64] ;  /* 0x0100000008eccfae */ /* 0x0005e2000b901d44 */
        /* <DEDUP_REMOVED lines=22> */
[----:B--2---:R-:W-:-:S04]  /*35a0*/  LEA R4, P1, R0, c[0x0][0x160], 0x1 ;  /* 0x0000580000047a11 */ /* 0x004fc800078208ff */
[----:B------:R-:W-:-:S05]  /*35b0*/  LEA.HI.X R5, R0, c[0x0][0x164], R2, 0x1, P1 ;  /* 0x0000590000057a11 */ /* 0x000fca00008f0c02 */
[----:B------:R-:W-:Y:S01]  /*35c0*/  @!PT LDS RZ, [RZ] ;  /* 0x00000000fffff984 */ /* 0x000fe20000000800 */
[----:B------:R-:W-:Y:S01]  /*35d0*/  @!PT LDS RZ, [RZ] ;  /* 0x00000000fffff984 */ /* 0x000fe20000000800 */
[----:B------:R-:W-:Y:S01]  /*35e0*/  @!PT LDS RZ, [RZ] ;  /* 0x00000000fffff984 */ /* 0x000fe20000000800 */
[----:B------:R2:W-:Y:S04]  /*35f0*/  LDGSTS.E.BYPASS.LTC128B.128 [R236+0x7000], [R4.64+0x180] ;  /* 0x0700018004ec7fae */ /* 0x0005e8000b901d44 */
.L_x_346:
[----:B------:R-:W-:Y:S05]  /*3600*/  BSYNC B0 ;  /* 0x0000000000007941 */ /* 0x000fea0003800000 */
.L_x_344:
[----:B------:R-:W-:Y:S02]  /*3610*/  SHF.R.S32.HI R2, RZ, 0x1f, R23 ;  /* 0x0000001fff027819 */ /* 0x000fe40000011417 */
[----:B------:R-:W-:Y:S01]  /*3620*/  SHF.R.S32.HI R0, RZ, 0x1f, R15 ;  /* 0x0000001fff007819 */ /* 0x000fe2000001140f */
[----:B------:R-:W-:Y:S01]  /*3630*/  UIADD3 UR8, -UR20, UR15, URZ ;  /* 0x0000000f14087290 */ /* 0x000fe2000fffe13f */
[----:B------:R-:W-:Y:S01]  /*3640*/  LEA.HI R2, R2, R19, RZ, 0x2 ;  /* 0x0000001302027211 */ /* 0x000fe200078f10ff */
[----:B------:R-:W-:Y:S01]  /*3650*/  ULDC.64 UR18, c[0x0][0x198] ;  /* 0x0000660000127ab9 */ /* 0x000fe20000000a00 */
[----:B------:R-:W-:Y:S02]  /*3660*/  LEA.HI R0, R0, R15, RZ, 0x2 ;  /* 0x0000000f00007211 */ /* 0x000fe400078f10ff */
[----:B------:R-:W-:Y:S02]  /*3670*/  LOP3.LUT R2, R2, 0xfffffffc, RZ, 0xc0, !PT ;  /* 0xfffffffc02027812 */ /* 0x000fe400078ec0ff */
[----:B------:R-:W-:-:S03]  /*3680*/  SHF.R.S32.HI R0, RZ, 0x2, R0 ;  /* 0x00000002ff007819 */ /* 0x000fc60000011400 */
[----:B------:R-:W-:-:S04]  /*3690*/  IMAD.IADD R2, R19, 0x1, -R2 ;  /* 0x0000000113027824 */ /* 0x000fc800078e0a02 */
[----:B------:R-:W-:-:S04]  /*36a0*/  IMAD R18, R2, 0x10, R0 ;  /* 0x0000001002127824 */ /* 0x000fc800078e0200 */
[C---:B--23--:R-:W-:Y:S01]  /*36b0*/  IMAD.SHL.U32 R4, R18.reuse, 0x4, RZ ;  /* 0x0000000412047824 */ /* 0x04cfe200078e00ff */
[C---:B------:R-:W-:Y:S02]  /*36c0*/  IADD3 R2, R18.reuse, 0x8, RZ ;  /* 0x0000000812027810 */ /* 0x040fe40007ffe0ff */
[----:B------:R-:W-:Y:S02]  /*36d0*/  SHF.R.S32.HI R0, RZ, 0x1f, R18 ;  /* 0x0000001fff007819 */ /* 0x000fe40000011412 */
[----:B------:R-:W-:Y:S01]  /*36e0*/  ISETP.GE.AND P3, PT, R18, UR7, PT ;  /* 0x0000000712007c0c */ /* 0x000fe2000bf66270 */
[----:B------:R2:W-:Y:S01]  /*36f0*/  STL [R1+0x44], R4 ;  /* 0x0000440401007387 */ /* 0x0005e20000100800 */
[----:B------:R-:W-:Y:S01]  /*3700*/  ISETP.GE.AND P2, PT, R2, UR7, PT ;  /* 0x0000000702007c0c */ /* 0x000fe2000bf46270 */
[----:B------:R-:W-:Y:S01]  /*3710*/  IMAD.MOV.U32 R2, RZ, RZ, 0x7f800000 ;  /* 0x7f800000ff027424 */ /* 0x000fe200078e00ff */
[----:B------:R-:W-:Y:S01]  /*3720*/  SHF.L.U64.HI R6, R18, 0x2, R0 ;  /* 0x0000000212067819 */ /* 0x000fe20000010200 */
[----:B------:R-:W-:Y:S01]  /*3730*/  IMAD.MOV.U32 R0, RZ, RZ, 0x7f800000 ;  /* 0x7f800000ff007424 */ /* 0x000fe200078e00ff */
[----:B--2---:R-:W-:-:S02]  /*3740*/  IADD3 R4, P1, R4, UR10, RZ ;  /* 0x0000000a04047c10 */ /* 0x004fc4000ff3e0ff */
[----:B------:R-:W-:Y:S01]  /*3750*/  ISETP.GE.AND P6, PT, R14, UR8, PT ;  /* 0x000000080e007c0c */ /* 0x000fe2000bfc6270 */
[----:B------:R-:W-:Y:S01]  /*3760*/  USHF.R.S32.HI UR7, URZ, 0x1f, UR20 ;  /* 0x0000001f3f077899 */ /* 0x000fe20008011414 */
[----:B------:R-:W-:Y:S01]  /*3770*/  IADD3.X R5, R6, UR9, RZ, P1, !PT ;  /* 0x0000000906057c10 */ /* 0x000fe20008ffe4ff */
[----:B------:R-:W-:Y:S01]  /*3780*/  IMAD.U32 R19, RZ, RZ, UR20 ;  /* 0x00000014ff137e24 */ /* 0x000fe2000f8e00ff */
[----:B------:R-:W-:Y:S04]  /*3790*/  STL [R1+0x40], R6 ;  /* 0x0000400601007387 */ /* 0x000fe80000100800 */
[----:B------:R2:W3:Y:S04]  /*37a0*/  @!P3 LDG.E R2, [R4.64] ;  /* 0x000000040402b981 */ /* 0x0004e8000c1e1900 */
[----:B------:R2:W5:Y:S01]  /*37b0*/  @!P2 LDG.E R0, [R4.64+0x20] ;  /* 0x000020040400a981 */ /* 0x000562000c1e1900 */
[----:B------:R-:W-:Y:S01]  /*37c0*/  UIMAD UR14, UR7, UR18, URZ ;  /* 0x00000012070e72a4 */ /* 0x000fe2000f8e023f */
[----:B------:R-:W-:Y:S02]  /*37d0*/  BSSY B0, `(.L_x_347) ;  /* 0x000003e000007945 */ /* 0x000fe40003800000 */
[----:B------:R-:W-:Y:S01]  /*37e0*/  @P6 STS.128 [R237+0x18000], RZ ;  /* 0x018000ffed006388 */ /* 0x000fe20000000c00 */
[----:B------:R-:W-:-:S03]  /*37f0*/  UIMAD UR14, UR20, UR19, UR14 ;  /* 0x00000013140e72a4 */ /* 0x000fc6000f8e020e */
[----:B------:R-:W-:Y:S04]  /*3800*/  @P6 STS.128 [R237+0x1a000], RZ ;  /* 0x01a000ffed006388 */ /* 0x000fe80000000c00 */
[----:B------:R-:W-:Y:S04]  /*3810*/  @P6 STS.128 [R237+0x1c000], RZ ;  /* 0x01c000ffed006388 */ /* 0x000fe80000000c00 */
[----:B------:R-:W-:Y:S01]  /*3820*/  @P6 STS.128 [R237+0x1e000], RZ ;  /* 0x01e000ffed006388 */ /* 0x000fe20000000c00 */
[----:B--2---:R-:W-:-:S05]  /*3830*/  IMAD.WIDE.U32 R4, R19, c[0x0][0x198], R244 ;  /* 0x0000660013047a25 */ /* 0x004fca00078e00f4 */
[----:B------:R-:W-:Y:S01]  /*3840*/  IADD3 R4, P1, R4, UR25, RZ ;  /* 0x0000001904047c10 */ /* 0x000fe2000ff3e0ff */
[----:B---3--:R-:W-:Y:S04]  /*3850*/  STL [R1], R2 ;  /* 0x0000000201007387 */ /* 0x008fe80000100800 */
[----:B-----5:R2:W-:Y:S02]  /*3860*/  STL [R1+0x4], R0 ;  /* 0x0000040001007387 */ /* 0x0205e40000100800 */
[----:B--2---:R-:W-:-:S05]  /*3870*/  IMAD.U32 R0, RZ, RZ, UR14 ;  /* 0x0000000eff007e24 */ /* 0x004fca000f8e00ff */
        /* <DEDUP_REMOVED lines=11> */
[----:B------:R-:W-:Y:S02]  /*3930*/  IMAD R0, R21, c[0x0][0x198], RZ ;  /* 0x0000660015007a24 */ /* 0x000fe400078e02ff */
[----:B------:R-:W-:-:S04]  /*3940*/  IMAD.WIDE.U32 R4, R20, c[0x0][0x198], R4 ;  /* 0x0000660014047a25 */ /* 0x000fc800078e0004 */
[----:B------:R-:W-:Y:S02]  /*3950*/  IMAD R2, R20, c[0x0][0x19c], R0 ;  /* 0x0000670014027a24 */ /* 0x000fe400078e0200 */
[----:B------:R-:W-:Y:S01]  /*3960*/  @!P4 MOV R6, R10 ;  /* 0x0000000a0006c202 */ /* 0x000fe20000000f00 */
[----:B------:R-:W-:Y:S01]  /*3970*/  @!P4 IMAD R0, R24, c[0x0][0x198], RZ ;  /* 0x000066001800ca24 */ /* 0x000fe200078e02ff */
[----:B------:R2:W-:Y:S01]  /*3980*/  @P4 STS.128 [R237+0x18000], RZ ;  /* 0x018000ffed004388 */ /* 0x0005e20000000c00 */
[----:B------:R-:W-:Y:S01]  /*3990*/  @!P4 IMAD.MOV.U32 R7, RZ, RZ, R17 ;  /* 0x000000ffff07c224 */ /* 0x000fe200078e0011 */
[----:B------:R-:W-:Y:S01]  /*39a0*/  IADD3 R5, R5, R2, RZ ;  /* 0x0000000205057210 */ /* 0x000fe20007ffe0ff */
[C---:B------:R-:W-:Y:S02]  /*39b0*/  @!P4 IMAD R0, R14.reuse, c[0x0][0x19c], R0 ;  /* 0x000067000e00ca24 */ /* 0x040fe400078e0200 */
[----:B------:R-:W-:-:S04]  /*39c0*/  @!P4 IMAD.WIDE.U32 R8, R14, c[0x0][0x198], R6 ;  /* 0x000066000e08ca25 */ /* 0x000fc800078e0006 */
[----:B------:R-:W-:Y:S01]  /*39d0*/  IMAD.MOV.U32 R2, RZ, RZ, 0x2 ;  /* 0x00000002ff027424 */ /* 0x000fe200078e00ff */
[----:B------:R-:W-:Y:S01]  /*39e0*/  @!P4 IADD3 R0, R9, R0, RZ ;  /* 0x000000000900c210 */ /* 0x000fe20007ffe0ff */
[----:B------:R-:W-:Y:S01]  /*39f0*/  IMAD.WIDE.U32 R6, R16, c[0x0][0x1b0], R4 ;  /* 0x00006c0010067a25 */ /* 0x000fe200078e0004 */
[----:B------:R-:W-:-:S03]  /*3a00*/  @!P4 LEA R12, P1, R8, c[0x0][0x168], 0x1 ;  /* 0x00005a00080cca11 */ /* 0x000fc600078208ff */
[----:B------:R-:W-:Y:S01]  /*3a10*/  IMAD.WIDE R4, R244, R2, c[0x0][0x168] ;  /* 0x00005a00f4047625 */ /* 0x000fe200078e0202 */
[----:B------:R-:W-:Y:S02]  /*3a20*/  @!P4 LEA.HI.X R13, R8, c[0x0][0x16c], R0, 0x1, P1 ;  /* 0x00005b00080dca11 */ /* 0x000fe400008f0c00 */
[----:B------:R-:W-:Y:S02]  /*3a30*/  ISETP.GE.AND P1, PT, R252, c[0x0][0x220], PT ;  /* 0x00008800fc007a0c */ /* 0x000fe40003f26270 */
[----:B------:R-:W-:Y:S01]  /*3a40*/  IADD3 R0, R15, R7, RZ ;  /* 0x000000070f007210 */ /* 0x000fe20007ffe0ff */
[----:B------:R-:W-:Y:S01]  /*3a50*/  @!PT LDS RZ, [RZ] ;  /* 0x00000000fffff984 */ /* 0x000fe20000000800 */
[----:B------:R-:W-:Y:S01]  /*3a60*/  @!PT LDS RZ, [RZ] ;  /* 0x00000000fffff984 */ /* 0x000fe20000000800 */
[----:B------:R-:W-:Y:S01]  /*3a70*/  @!PT LDS RZ, [RZ] ;  /* 0x00000000fffff984 */ /* 0x000fe20000000800 */
[----:B------:R2:W-:Y:S01]  /*3a80*/  @!P4 LDGSTS.E.BYPASS.LTC128B.128 [R237+0x18000], [R12.64] ;  /* 0x180000000cedcfae */ /* 0x0005e2000b901d44 */
        /* <DEDUP_REMOVED lines=18> */
.L_x_348:
[----:B------:R-:W-:Y:S05]  /*3bb0*/  BSYNC B0 ;  /* 0x0000000000007941 */ /* 0x000fea0003800000 */
.L_x_347:
        /* <DEDUP_REMOVED lines=9> */
[----:B------:R-:W-:Y:S01]  /*3c50*/  MOV R4, UR25 ;  /* 0x0000001900047c02 */ /* 0x000fe20008000f00 */
[----:B------:R-:W-:Y:S01]  /*3c60*/  IMAD.MOV.U32 R11, RZ, RZ, R17 ;  /* 0x000000ffff0b7224 */ /* 0x000fe200078e0011 */
[----:B------:R-:W-:Y:S01]  /*3c70*/  ISETP.GE.AND P4, PT, R244, c[0x0][0x220], PT ;  /* 0x00008800f4007a0c */ /* 0x000fe20003f86270 */
[----:B------:R-:W-:Y:S01]  /*3c80*/  IMAD.X R2, RZ, RZ, R21, P1 ;  /* 0x000000ffff027224 */ /* 0x000fe200008e0615 */
[----:B------:R-:W-:Y:S01]  /*3c90*/  MOV R8, 0x2 ;  /* 0x0000000200087802 */ /* 0x000fe20000000f00 */
[----:B------:R-:W-:Y:S01]  /*3ca0*/  IMAD.WIDE.U32 R4, R0, c[0x0][0x198], R4 ;  /* 0x0000660000047a25 */ /* 0x000fe200078e0004 */
[----:B------:R-:W-:-:S03]  /*3cb0*/  ISETP.GE.AND P3, PT, R251, c[0x0][0x220], PT ;  /* 0x00008800fb007a0c */ /* 0x000fc60003f66270 */
[----:B------:R-:W-:-:S04]  /*3cc0*/  IMAD R2, R2, c[0x0][0x198], RZ ;  /* 0x0000660002027a24 */ /* 0x000fc800078e02ff */
[----:B------:R-:W-:Y:S01]  /*3cd0*/  IMAD R2, R0, c[0x0][0x19c], R2 ;  /* 0x0000670000027a24 */ /* 0x000fe200078e0202 */
[----:B------:R-:W-:Y:S01]  /*3ce0*/  IADD3 R0, P1, R14, 0x20, RZ ;  /* 0x000000200e007810 */ /* 0x000fe20007f3e0ff */
[----:B------:R2:W-:Y:S03]  /*3cf0*/  @P4 STS.128 [R237+0x19000], RZ ;  /* 0x019000ffed004388 */ /* 0x0005e60000000c00 */
[----:B------:R-:W-:Y:S01]  /*3d00*/  IADD3 R5, R5, R2, RZ ;  /* 0x0000000205057210 */ /* 0x000fe20007ffe0ff */
[----:B------:R-:W-:Y:S02]  /*3d10*/  IMAD.X R2, RZ, RZ, R24, P1 ;  /* 0x000000ffff027224 */ /* 0x000fe400008e0618 */
[----:B------:R-:W-:-:S04]  /*3d20*/  IMAD.WIDE.U32 R10, R0, c[0x0][0x198], R10 ;  /* 0x00006600000a7a25 */ /* 0x000fc800078e000a */
[----:B------:R-:W-:Y:S02]  /*3d30*/  IMAD R2, R2, c[0x0][0x198], RZ ;  /* 0x0000660002027a24 */ /* 0x000fe400078e02ff */
[----:B------:R-:W-:-:S04]  /*3d40*/  IMAD.WIDE.U32 R6, R16, c[0x0][0x1b0], R4 ;  /* 0x00006c0010067a25 */ /* 0x000fc800078e0004 */
[----:B------:R-:W-:Y:S01]  /*3d50*/  IMAD.WIDE R4, R244, R8, c[0x0][0x168] ;  /* 0x00005a00f4047625 */ /* 0x000fe200078e0208 */
[----:B------:R-:W-:-:S03]  /*3d60*/  @!P4 LEA R8, P1, R10, c[0x0][0x168], 0x1 ;  /* 0x00005a000a08ca11 */ /* 0x000fc600078208ff */
[----:B------:R-:W-:Y:S01]  /*3d70*/  IMAD R0, R0, c[0x0][0x19c], R2 ;  /* 0x0000670000007a24 */ /* 0x000fe200078e0202 */
[----:B------:R-:W-:Y:S02]  /*3d80*/  IADD3 R2, R15, R7, RZ ;  /* 0x000000070f027210 */ /* 0x000fe40007ffe0ff */
[----:B------:R-:W-:Y:S01]  /*3d90*/  LEA R4, P2, R6, R4, 0x1 ;  /* 0x0000000406047211 */ /* 0x000fe200078408ff */
[----:B------:R-:W-:-:S03]  /*3da0*/  IMAD.IADD R0, R11, 0x1, R0 ;  /* 0x000000010b007824 */ /* 0x000fc600078e0200 */
[----:B------:R-:W-:Y:S02]  /*3db0*/  LEA.HI.X R5, R6, R5, R2, 0x1, P2 ;  /* 0x0000000506057211 */ /* 0x000fe400010f0c02 */
[----:B------:R-:W-:Y:S02]  /*3dc0*/  ISETP.GE.AND P2, PT, R250, c[0x0][0x220], PT ;  /* 0x00008800fa007a0c */ /* 0x000fe40003f46270 */
[----:B------:R-:W-:Y:S02]  /*3dd0*/  @!P4 LEA.HI.X R9, R10, c[0x0][0x16c], R0, 0x1, P1 ;  /* 0x00005b000a09ca11 */ /* 0x000fe400008f0c00 */
[----:B------:R-:W-:-:S03]  /*3de0*/  ISETP.GE.AND P1, PT, R252, c[0x0][0x220], PT ;  /* 0x00008800fc007a0c */ /* 0x000fc60003f26270 */
        /* <DEDUP_REMOVED lines=20> */
.L_x_350:
[----:B------:R-:W-:Y:S05]  /*3f30*/  BSYNC B0 ;  /* 0x0000000000007941 */ /* 0x000fea0003800000 */
.L_x_349:
        /* <DEDUP_REMOVED lines=62> */
.L_x_352:
[----:B------:R-:W-:Y:S05]  /*4320*/  BSYNC B0 ;  /* 0x0000000000007941 */ /* 0x000fea0003800000 */
.L_x_351:
        /* <DEDUP_REMOVED lines=27> */
[----:B------:R-:W-:Y:S02]  /*44e0*/  @!P4 LEA R8, P6, R10, c[0x0][0x170], 0x1 ;  /* 0x00005c000a08ca11 */ /* 0x000fe400078c08ff */
[----:B------:R-:W-:Y:S01]  /*44f0*/  IADD3 R0, R11, R0, RZ ;  /* 0x000000000b007210 */ /* 0x000fe20007ffe0ff */
        /* <DEDUP_REMOVED lines=25> */
.L_x_354:
[----:B------:R-:W-:Y:S05]  /*4690*/  BSYNC B0 ;  /* 0x0000000000007941 */ /* 0x000fea0003800000 */
.L_x_353:
[----:B------:R-:W-:Y:S01]  /*46a0*/  LEA.HI R0, R26, R27, RZ, 0x4 ;  /* 0x0000001b1a007211 */ /* 0x000fe200078f20ff */
[----:B--23--:R-:W-:Y:S01]  /*46b0*/  IMAD.U32 R4, RZ, RZ, UR26 ;  /* 0x0000001aff047e24 */ /* 0x00cfe2000f8e00ff */
[----:B------:R-:W-:Y:S01]  /*46c0*/  IADD3 R5, R18, 0x1, RZ ;  /* 0x0000000112057810 */ /* 0x000fe20007ffe0ff */
[----:B------:R-:W0:Y:S01]  /*46d0*/  LDGDEPBAR ;  /* 0x00000000000079af */ /* 0x000e220000000000 */
[----:B------:R-:W-:Y:S01]  /*46e0*/  LOP3.LUT R0, R0, 0xfffffff0, RZ, 0xc0, !PT ;  /* 0xfffffff000007812 */ /* 0x000fe200078ec0ff */
[----:B------:R-:W-:Y:S01]  /*46f0*/  IMAD.SHL.U32 R222, R233, 0x2, RZ ;  /* 0x00000002e9de7824 */ /* 0x000fe200078e00ff */
[----:B------:R-:W-:Y:S01]  /*4700*/  MOV R226, 0x40 ;  /* 0x0000004000e27802 */ /* 0x000fe20000000f00 */
[----:B------:R-:W-:Y:S01]  /*4710*/  UIADD3 UR14, UR26, 0x40, UR20 ;  /* 0x000000401a0e7890 */ /* 0x000fe2000fffe014 */
[----:B------:R-:W-:Y:S01]  /*4720*/  IMAD.MOV.U32 R238, RZ, RZ, R236 ;  /* 0x000000ffffee7224 */ /* 0x000fe200078e00ec */
[----:B------:R-:W-:Y:S01]  /*4730*/  CS2R R190, SRZ ;  /* 0x0000000000be7805 */ /* 0x000fe2000001ff00 */
[----:B------:R-:W-:Y:S01]  /*4740*/  IMAD.IADD R0, R27, 0x1, -R0 ;  /* 0x000000011b007824 */ /* 0x000fe200078e0a00 */
[----:B------:R-:W-:Y:S01]  /*4750*/  CS2R R188, SRZ ;  /* 0x0000000000bc7805 */ /* 0x000fe2000001ff00 */
[----:B------:R-:W-:Y:S01]  /*4760*/  CS2R R194, SRZ ;  /* 0x0000000000c27805 */ /* 0x000fe2000001ff00 */
[----:B------:R-:W-:Y:S01]  /*4770*/  CS2R R192, SRZ ;  /* 0x0000000000c07805 */ /* 0x000fe2000001ff00 */
[----:B------:R-:W-:Y:S01]  /*4780*/  CS2R R186, SRZ ;  /* 0x0000000000ba7805 */ /* 0x000fe2000001ff00 */
[----:B------:R-:W-:Y:S01]  /*4790*/  SHF.R.S32.HI R2, RZ, 0x1f, R0 ;  /* 0x0000001fff027819 */ /* 0x000fe20000011400 */
[----:B------:R-:W-:Y:S01]  /*47a0*/  CS2R R184, SRZ ;  /* 0x0000000000b87805 */ /* 0x000fe2000001ff00 */
[----:B------:R-:W-:Y:S01]  /*47b0*/  CS2R R182, SRZ ;  /* 0x0000000000b67805 */ /* 0x000fe2000001ff00 */
[----:B------:R-:W-:Y:S01]  /*47c0*/  CS2R R180, SRZ ;  /* 0x0000000000b47805 */ /* 0x000fe2000001ff00 */
[----:B------:R-:W-:Y:S01]  /*47d0*/  LEA.HI R2, R2, R0, RZ, 0x3 ;  /* 0x0000000002027211 */ /* 0x000fe200078f18ff */
[----:B------:R-:W-:Y:S01]  /*47e0*/  CS2R R174, SRZ ;  /* 0x0000000000ae7805 */ /* 0x000fe2000001ff00 */
[----:B------:R-:W-:Y:S01]  /*47f0*/  CS2R R172, SRZ ;  /* 0x0000000000ac7805 */ /* 0x000fe2000001ff00 */
[----:B------:R-:W-:Y:S01]  /*4800*/  CS2R R178, SRZ ;  /* 0x0000000000b27805 */ /* 0x000fe2000001ff00 */
[----:B------:R-:W-:Y:S01]  /*4810*/  LOP3.LUT R2, R2, 0xfffffff8, RZ, 0xc0, !PT ;  /* 0xfffffff802027812 */ /* 0x000fe200078ec0ff */
[----:B------:R-:W-:Y:S01]  /*4820*/  CS2R R176, SRZ ;  /* 0x0000000000b07805 */ /* 0x000fe2000001ff00 */
[----:B------:R-:W-:Y:S01]  /*4830*/  CS2R R170, SRZ ;  /* 0x0000000000aa7805 */ /* 0x000fe2000001ff00 */
[----:B------:R-:W-:Y:S01]  /*4840*/  CS2R R168, SRZ ;  /* 0x0000000000a87805 */ /* 0x000fe2000001ff00 */
[----:B------:R-:W-:Y:S01]  /*4850*/  CS2R R166, SRZ ;  /* 0x0000000000a67805 */ /* 0x000fe2000001ff00 */
[----:B------:R-:W-:Y:S01]  /*4860*/  IMAD.IADD R0, R0, 0x1, -R2 ;  /* 0x0000000100007824 */ /* 0x000fe200078e0a02 */
[----:B------:R-:W-:Y:S01]  /*4870*/  IADD3 R2, R5, UR15, -R4 ;  /* 0x0000000f05027c10 */ /* 0x000fe2000fffe804 */
[----:B------:R-:W-:Y:S01]  /*4880*/  CS2R R164, SRZ ;  /* 0x0000000000a47805 */ /* 0x000fe2000001ff00 */
[----:B------:R-:W-:Y:S01]  /*4890*/  CS2R R158, SRZ ;  /* 0x00000000009e7805 */ /* 0x000fe2000001ff00 */
[----:B------:R-:W-:Y:S01]  /*48a0*/  CS2R R156, SRZ ;  /* 0x00000000009c7805 */ /* 0x000fe2000001ff00 */
[----:B------:R-:W-:Y:S01]  /*48b0*/  R2P PR, R0, 0x6 ;  /* 0x0000000600007804 */ /* 0x000fe20000000000 */
[----:B------:R2:W-:Y:S01]  /*48c0*/  STL [R1+0x50], R2 ;  /* 0x0000500201007387 */ /* 0x0005e20000100800 */
[----:B------:R-:W-:Y:S01]  /*48d0*/  IADD3 R0, R232, 0x4000, RZ ;  /* 0x00004000e8007810 */ /* 0x000fe20007ffe0ff */
[----:B------:R-:W-:Y:S01]  /*48e0*/  CS2R R162, SRZ ;  /* 0x0000000000a27805 */ /* 0x000fe2000001ff00 */
[----:B------:R-:W-:Y:S01]  /*48f0*/  CS2R R160, SRZ ;  /* 0x0000000000a07805 */ /* 0x000fe2000001ff00 */
[----:B------:R-:W-:Y:S01]  /*4900*/  SEL R231, R231, 0xffffffe0, !P1 ;  /* 0xffffffe0e7e77807 */ /* 0x000fe20004800000 */
[----:B------:R-:W-:Y:S01]  /*4910*/  CS2R R154, SRZ ;  /* 0x00000000009a7805 */ /* 0x000fe2000001ff00 */
[----:B------:R-:W-:Y:S01]  /*4920*/  SEL R0, R0, R232, !P0 ;  /* 0x000000e800007207 */ /* 0x000fe20004000000 */
[----:B------:R-:W-:Y:S01]  /*4930*/  CS2R R152, SRZ ;  /* 0x0000000000987805 */ /* 0x000fe2000001ff00 */
[----:B------:R-:W-:Y:S01]  /*4940*/  SEL R226, R226, 0xffffffc0, !P2 ;  /* 0xffffffc0e2e27807 */ /* 0x000fe20005000000 */
[----:B------:R-:W-:Y:S01]  /*4950*/  IMAD.IADD R223, R231, 0x1, R222 ;  /* 0x00000001e7df7824 */ /* 0x000fe200078e02de */
[----:B------:R-:W-:Y:S01]  /*4960*/  IADD3 R228, R227, R231, RZ ;  /* 0x000000e7e3e47210 */ /* 0x000fe20007ffe0ff */
        /* <DEDUP_REMOVED lines=18> */
[----:B------:R-:W-:Y:S01]  /*4a90*/  SEL R2, R2, R233, !P0 ;  /* 0x000000e902027207 */ /* 0x000fe20004000000 */
[----:B------:R-:W-:Y:S01]  /*4aa0*/  CS2R R68, SRZ ;  /* 0x0000000000447805 */ /* 0x000fe2000001ff00 */
[----:B------:R-:W-:Y:S01]  /*4ab0*/  CS2R R62, SRZ ;  /* 0x00000000003e7805 */ /* 0x000fe2000001ff00 */
[----:B------:R-:W-:Y:S01]  /*4ac0*/  CS2R R60, SRZ ;  /* 0x00000000003c7805 */ /* 0x000fe2000001ff00 */
[----:B------:R-:W-:Y:S01]  /*4ad0*/  CS2R R66, SRZ ;  /* 0x0000000000427805 */ /* 0x000fe2000001ff00 */
[----:B------:R-:W-:Y:S01]  /*4ae0*/  IMAD.SHL.U32 R219, R2, 0x2, RZ ;  /* 0x0000000202db7824 */ /* 0x000fe200078e00ff */
[----:B------:R-:W-:Y:S01]  /*4af0*/  SHF.L.U32 R2, R0, 0x1, RZ ;  /* 0x0000000100027819 */ /* 0x000fe200000006ff */
[----:B------:R-:W-:Y:S01]  /*4b00*/  IMAD.MOV.U32 R0, RZ, RZ, c[0x0][0x22c] ;  /* 0x00008b00ff007624 */ /* 0x000fe200078e00ff */
[----:B------:R-:W-:Y:S01]  /*4b10*/  CS2R R64, SRZ ;  /* 0x0000000000407805 */ /* 0x000fe2000001ff00 */
[----:B------:R-:W-:Y:S01]  /*4b20*/  CS2R R58, SRZ ;  /* 0x00000000003a7805 */ /* 0x000fe2000001ff00 */
[----:B------:R-:W-:Y:S01]  /*4b30*/  CS2R R56, SRZ ;  /* 0x0000000000387805 */ /* 0x000fe2000001ff00 */
[----:B------:R-:W-:Y:S01]  /*4b40*/  IMAD R0, R0, c[0x0][0x1c0], RZ ;  /* 0x0000700000007a24 */ /* 0x000fe200078e02ff */
[----:B------:R-:W-:Y:S01]  /*4b50*/  CS2R R54, SRZ ;  /* 0x0000000000367805 */ /* 0x000fe2000001ff00 */
[----:B------:R-:W-:Y:S01]  /*4b60*/  CS2R R52, SRZ ;  /* 0x0000000000347805 */ /* 0x000fe2000001ff00 */
[----:B------:R-:W-:Y:S01]  /*4b70*/  CS2R R46, SRZ ;  /* 0x00000000002e7805 */ /* 0x000fe2000001ff00 */
[C---:B------:R-:W-:Y:S01]  /*4b80*/  IMAD.SHL.U32 R239, R0.reuse, 0x8, RZ ;  /* 0x0000000800ef7824 */ /* 0x040fe200078e00ff */
[----:B------:R-:W-:Y:S01]  /*4b90*/  SHF.L.U32 R10, R0, 0x4, RZ ;  /* 0x00000004000a7819 */ /* 0x000fe200000006ff */
[----:B------:R-:W-:Y:S01]  /*4ba0*/  CS2R R44, SRZ ;  /* 0x00000000002c7805 */ /* 0x000fe2000001ff00 */
[----:B------:R-:W-:Y:S01]  /*4bb0*/  CS2R R50, SRZ ;  /* 0x0000000000327805 */ /* 0x000fe2000001ff00 */
[----:B------:R-:W-:Y:S01]  /*4bc0*/  CS2R R48, SRZ ;  /* 0x0000000000307805 */ /* 0x000fe2000001ff00 */
[C---:B------:R-:W-:Y:S01]  /*4bd0*/  IADD3 R9, R10.reuse, 0x20, RZ ;  /* 0x000000200a097810 */ /* 0x040fe20007ffe0ff */
[----:B------:R-:W-:Y:S01]  /*4be0*/  CS2R R42, SRZ ;  /* 0x00000000002a7805 */ /* 0x000fe2000001ff00 */
[C---:B------:R-:W-:Y:S01]  /*4bf0*/  IADD3 R8, R10.reuse, 0x40, RZ ;  /* 0x000000400a087810 */ /* 0x040fe20007ffe0ff */
[----:B------:R-:W-:Y:S01]  /*4c00*/  CS2R R40, SRZ ;  /* 0x0000000000287805 */ /* 0x000fe2000001ff00 */
[C---:B------:R-:W-:Y:S01]  /*4c10*/  IADD3 R7, R10.reuse, 0x60, RZ ;  /* 0x000000600a077810 */ /* 0x040fe20007ffe0ff */
[C---:B------:R-:W-:Y:S01]  /*4c20*/  IMAD.IADD R9, R239.reuse, 0x1, R9 ;  /* 0x00000001ef097824 */ /* 0x040fe200078e0209 */
[C---:B------:R-:W-:Y:S01]  /*4c30*/  IADD3 R6, R10.reuse, 0x80, RZ ;  /* 0x000000800a067810 */ /* 0x040fe20007ffe0ff */
[----:B------:R-:W-:Y:S01]  /*4c40*/  CS2R R38, SRZ ;  /* 0x0000000000267805 */ /* 0x000fe2000001ff00 */
[C---:B------:R-:W-:Y:S01]  /*4c50*/  IADD3 R5, R10.reuse, 0xa0, RZ ;  /* 0x000000a00a057810 */ /* 0x040fe20007ffe0ff */
[C---:B------:R-:W-:Y:S01]  /*4c60*/  IMAD.IADD R7, R239.reuse, 0x1, R7 ;  /* 0x00000001ef077824 */ /* 0x040fe200078e0207 */
[C---:B------:R-:W-:Y:S01]  /*4c70*/  IADD3 R4, R10.reuse, 0xc0, RZ ;  /* 0x000000c00a047810 */ /* 0x040fe20007ffe0ff */
[C---:B------:R-:W-:Y:S01]  /*4c80*/  IMAD.IADD R6, R239.reuse, 0x1, R6 ;  /* 0x00000001ef067824 */ /* 0x040fe200078e0206 */
[C---:B------:R-:W-:Y:S01]  /*4c90*/  IADD3 R8, R239.reuse, R8, RZ ;  /* 0x00000008ef087210 */ /* 0x040fe20007ffe0ff */
[C---:B------:R-:W-:Y:S01]  /*4ca0*/  IMAD.IADD R7, R239.reuse, 0x1, R7 ;  /* 0x00000001ef077824 */ /* 0x040fe200078e0207 */
[----:B------:R-:W-:Y:S01]  /*4cb0*/  IADD3 R0, R10, 0xe0, RZ ;  /* 0x000000e00a007810 */ /* 0x000fe20007ffe0ff */
[C---:B------:R-:W-:Y:S01]  /*4cc0*/  IMAD.IADD R4, R239.reuse, 0x1, R4 ;  /* 0x00000001ef047824 */ /* 0x040fe200078e0204 */
[C---:B------:R-:W-:Y:S01]  /*4cd0*/  IADD3 R5, R239.reuse, R5, RZ ;  /* 0x00000005ef057210 */ /* 0x040fe20007ffe0ff */
        /* <DEDUP_REMOVED lines=9> */
[----:B------:R-:W-:Y:S01]  /*4d70*/  CS2R R36, SRZ ;  /* 0x0000000000247805 */ /* 0x000fe2000001ff00 */
[C---:B------:R-:W-:Y:S01]  /*4d80*/  IMAD.IADD R8, R239.reuse, 0x1, R8 ;  /* 0x00000001ef087824 */ /* 0x040fe200078e0208 */
[----:B------:R-:W-:Y:S01]  /*4d90*/  CS2R R30, SRZ ;  /* 0x00000000001e7805 */ /* 0x000fe2000001ff00 */
[C---:B------:R-:W-:Y:S01]  /*4da0*/  IMAD.IADD R6, R239.reuse, 0x1, R6 ;  /* 0x00000001ef067824 */ /* 0x040fe200078e0206 */
[C---:B------:R-:W-:Y:S01]  /*4db0*/  IADD3 R4, R239.reuse, R4, RZ ;  /* 0x00000004ef047210 */ /* 0x040fe20007ffe0ff */
[C---:B------:R-:W-:Y:S01]  /*4dc0*/  IMAD.IADD R5, R239.reuse, 0x1, R5 ;  /* 0x00000001ef057824 */ /* 0x040fe200078e0205 */
[C---:B------:R-:W-:Y:S01]  /*4dd0*/  IADD3 R8, R239.reuse, R8, RZ ;  /* 0x00000008ef087210 */ /* 0x040fe20007ffe0ff */
[C---:B------:R-:W-:Y:S01]  /*4de0*/  IMAD.IADD R9, R239.reuse, 0x1, R9 ;  /* 0x00000001ef097824 */ /* 0x040fe200078e0209 */
[----:B------:R-:W-:Y:S01]  /*4df0*/  CS2R R28, SRZ ;  /* 0x00000000001c7805 */ /* 0x000fe2000001ff00 */
[C---:B------:R-:W-:Y:S01]  /*4e00*/  IMAD.IADD R7, R239.reuse, 0x1, R7 ;  /* 0x00000001ef077824 */ /* 0x040fe200078e0207 */
[C---:B------:R-:W-:Y:S01]  /*4e10*/  IADD3 R5, R239.reuse, R5, RZ ;  /* 0x00000005ef057210 */ /* 0x040fe20007ffe0ff */
[C---:B------:R-:W-:Y:S01]  /*4e20*/  IMAD.IADD R6, R239.reuse, 0x1, R6 ;  /* 0x00000001ef067824 */ /* 0x040fe200078e0206 */
[----:B------:R2:W-:Y:S01]  /*4e30*/  STL [R1+0x20], R9 ;  /* 0x0000200901007387 */ /* 0x0005e20000100800 */
[C---:B------:R-:W-:Y:S01]  /*4e40*/  IMAD.IADD R0, R239.reuse, 0x1, R0 ;  /* 0x00000001ef007824 */ /* 0x040fe200078e0200 */
[----:B------:R-:W-:Y:S01]  /*4e50*/  CS2R R34, SRZ ;  /* 0x0000000000227805 */ /* 0x000fe2000001ff00 */
[C---:B------:R-:W-:Y:S01]  /*4e60*/  IMAD.IADD R4, R239.reuse, 0x1, R4 ;  /* 0x00000001ef047824 */ /* 0x040fe200078e0204 */
[----:B------:R3:W-:Y:S01]  /*4e70*/  STL [R1+0x1c], R8 ;  /* 0x00001c0801007387 */ /* 0x0007e20000100800 */
[----:B------:R-:W-:Y:S01]  /*4e80*/  IMAD.IADD R0, R239, 0x1, R0 ;  /* 0x00000001ef007824 */ /* 0x000fe200078e0200 */
[----:B------:R-:W-:Y:S01]  /*4e90*/  CS2R R32, SRZ ;  /* 0x0000000000207805 */ /* 0x000fe2000001ff00 */
[----:B------:R-:W-:Y:S01]  /*4ea0*/  CS2R R26, SRZ ;  /* 0x00000000001a7805 */ /* 0x000fe2000001ff00 */
[----:B------:R5:W-:Y:S01]  /*4eb0*/  STL [R1+0x18], R7 ;  /* 0x0000180701007387 */ /* 0x000be20000100800 */
[----:B------:R-:W-:Y:S01]  /*4ec0*/  CS2R R24, SRZ ;  /* 0x0000000000187805 */ /* 0x000fe2000001ff00 */
[----:B------:R-:W-:Y:S01]  /*4ed0*/  CS2R R22, SRZ ;  /* 0x0000000000167805 */ /* 0x000fe2000001ff00 */
[----:B------:R-:W-:Y:S01]  /*4ee0*/  CS2R R20, SRZ ;  /* 0x0000000000147805 */ /* 0x000fe2000001ff00 */
[----:B------:R1:W-:Y:S01]  /*4ef0*/  STL [R1+0x14], R6 ;  /* 0x0000140601007387 */ /* 0x0003e20000100800 */
[----:B------:R-:W-:Y:S01]  /*4f00*/  IMAD.IADD R229, R227, 0x1, R226 ;  /* 0x00000001e3e57824 */ /* 0x000fe200078e02e2 */
[C---:B------:R-:W-:Y:S01]  /*4f10*/  IADD3 R225, R226.reuse, R222, RZ ;  /* 0x000000dee2e17210 */ /* 0x040fe20007ffe0ff */
[C---:B------:R-:W-:Y:S01]  /*4f20*/  IMAD.IADD R230, R226.reuse, 0x1, R228 ;  /* 0x00000001e2e67824 */ /* 0x040fe200078e02e4 */
[----:B------:R4:W-:Y:S01]  /*4f30*/  STL [R1+0x10], R5 ;  /* 0x0000100501007387 */ /* 0x0009e20000100800 */
[----:B------:R-:W-:Y:S01]  /*4f40*/  IMAD.IADD R224, R226, 0x1, R223 ;  /* 0x00000001e2e07824 */ /* 0x000fe200078e02df */
[----:B------:R-:W-:Y:S01]  /*4f50*/  UIADD3 UR14, UR14, -UR15, URZ ;  /* 0x8000000f0e0e7290 */ /* 0x000fe2000fffe03f */
[C---:B--2---:R-:W-:Y:S01]  /*4f60*/  IADD3 R9, R239.reuse, R9, RZ ;  /* 0x00000009ef097210 */ /* 0x044fe20007ffe0ff */
[----:B---3--:R-:W-:-:S04]  /*4f70*/  IMAD.IADD R8, R239, 0x1, R8 ;  /* 0x00000001ef087824 */ /* 0x008fc800078e0208 */
[----:B------:R-:W-:Y:S01]  /*4f80*/  STL [R1+0x3c], R9 ;  /* 0x00003c0901007387 */ /* 0x000fe20000100800 */
[----:B-----5:R-:W-:-:S03]  /*4f90*/  IMAD.IADD R7, R239, 0x1, R7 ;  /* 0x00000001ef077824 */ /* 0x020fc600078e0207 */
[----:B------:R2:W-:Y:S01]  /*4fa0*/  STL [R1+0xc], R4 ;  /* 0x00000c0401007387 */ /* 0x0005e20000100800 */
[----:B-1----:R-:W-:-:S03]  /*4fb0*/  IADD3 R6, R239, R6, RZ ;  /* 0x00000006ef067210 */ /* 0x002fc60007ffe0ff */
[----:B------:R-:W-:Y:S01]  /*4fc0*/  STL [R1+0x38], R8 ;  /* 0x0000380801007387 */ /* 0x000fe20000100800 */
[----:B----4-:R-:W-:-:S03]  /*4fd0*/  IMAD.IADD R5, R239, 0x1, R5 ;  /* 0x00000001ef057824 */ /* 0x010fc600078e0205 */
[----:B------:R1:W-:Y:S04]  /*4fe0*/  STL [R1+0x8], R0 ;  /* 0x0000080001007387 */ /* 0x0003e80000100800 */
[----:B------:R3:W-:Y:S04]  /*4ff0*/  STL [R1+0x34], R7 ;  /* 0x0000340701007387 */ /* 0x0007e80000100800 */
[----:B------:R3:W-:Y:S04]  /*5000*/  STL [R1+0x30], R6 ;  /* 0x0000300601007387 */ /* 0x0007e80000100800 */
[----:B------:R3:W-:Y:S01]  /*5010*/  STL [R1+0x2c], R5 ;  /* 0x00002c0501007387 */ /* 0x0007e20000100800 */
[C---:B--2---:R-:W-:Y:S01]  /*5020*/  IMAD.IADD R4, R239.reuse, 0x1, R4 ;  /* 0x00000001ef047824 */ /* 0x044fe200078e0204 */
[----:B-1----:R-:W-:-:S05]  /*5030*/  IADD3 R0, R239, R0, RZ ;  /* 0x00000000ef007210 */ /* 0x002fca0007ffe0ff */
[----:B------:R3:W-:Y:S04]  /*5040*/  STL [R1+0x24], R0 ;  /* 0x0000240001007387 */ /* 0x0007e80000100800 */
[----:B------:R3:W-:Y:S02]  /*5050*/  STL [R1+0x28], R4 ;  /* 0x0000280401007387 */ /* 0x0007e40000100800 */
.L_x_357:
[----:B------:R-:W0:Y:S01]  /*5060*/  LDGDEPBAR ;  /* 0x00000000000079af */ /* 0x000e220000000000 */
[C---:B------:R-:W-:Y:S01]  /*5070*/  IMAD.IADD R109, R219.reuse, 0x1, R231 ;  /* 0x00000001db6d7824 */ /* 0x040fe200078e02e7 */
[----:B------:R-:W-:Y:S01]  /*5080*/  USHF.L.U32 UR7, UR6, 0x6, URZ ;  /* 0x0000000606077899 */ /* 0x000fe2000800063f */
[--C-:B------:R-:W-:Y:S01]  /*5090*/  IMAD.IADD R108, R219, 0x1, R226.reuse ;  /* 0x00000001db6c7824 */ /* 0x100fe200078e02e2 */
[----:B------:R-:W-:Y:S01]  /*50a0*/  USHF.L.U32 UR8, UR16, 0x6, URZ ;  /* 0x0000000610087899 */ /* 0x000fe2000800063f */
[----:B---3--:R-:W-:Y:S01]  /*50b0*/  IMAD.IADD R0, R109, 0x1, R226 ;  /* 0x000000016d007824 */ /* 0x008fe200078e02e2 */
[----:B------:R-:W2:Y:S01]  /*50c0*/  LDL R113, [R1+0x50] ;  /* 0x0000500001717983 */ /* 0x000ea20000100800 */
[----:B------:R-:W-:Y:S02]  /*50d0*/  UISETP.GE.AND UP0, UPT, UR7, UR14, UPT ;  /* 0x0000000e0700728c */ /* 0x000fe4000bf06270 */
[----:B------:R-:W-:Y:S02]  /*50e0*/  UIADD3 UR8, UR8, 0x40, URZ ;  /* 0x0000004008087890 */ /* 0x000fe4000fffe03f */
[----:B------:R-:W3:Y:S01]  /*50f0*/  LDL R112, [R1+0x54] ;  /* 0x0000540001707983 */ /* 0x000ee20000100800 */
[----:B------:R-:W-:Y:S02]  /*5100*/  UISETP.GT.AND UP3, UPT, UR6, UR13, UPT ;  /* 0x0000000d0600728c */ /* 0x000fe4000bf64270 */
[----:B------:R-:W-:Y:S02]  /*5110*/  UISETP.LT.AND UP0, UPT, UR8, UR15, UP0 ;  /* 0x0000000f0800728c */ /* 0x000fe40008701270 */
[----:B------:R-:W4:Y:S04]  /*5120*/  LDL R111, [R1] ;  /* 0x00000000016f7983 */ /* 0x000f280000100800 */
[----:B------:R-:W-:Y:S01]  /*5130*/  PLOP3.LUT P0, PT, PT, PT, UP0, 0x80, 0x0 ;  /* 0x000000000000781c */ /* 0x000fe20003f0f008 */
[----:B------:R-:W5:Y:S01]  /*5140*/  LDL R110, [R1+0x4] ;  /* 0x00000400016e7983 */ /* 0x000f620000100800 */
[----:B------:R-:W-:Y:S04]  /*5150*/  DEPBAR.LE SB0, 0x0 ;  /* 0x000080000000791a */ /* 0x000fe80000000000 */
[----:B------:R-:W-:Y:S06]  /*5160*/  BAR.SYNC.DEFER_BLOCKING 0x0 ;  /* 0x0000000000007b1d */ /* 0x000fec0000010000 */
[----:B------:R-:W-:Y:S05]  /*5170*/  LDSM.16.M88.4 R16, [R219] ;  /* 0x00000000db10783b */ /* 0x000fea0000000200 */
[----:B------:R-:W1:Y:S05]  /*5180*/  LDSM.16.M88.4 R8, [R3+0x18000] ;  /* 0x018000000308783b */ /* 0x000e6a0000000200 */
[----:B------:R-:W1:Y:S05]  /*5190*/  LDSM.16.M88.4 R84, [R3+0x18800] ;  /* 0x018800000354783b */ /* 0x000e6a0000000200 */
[----:B------:R-:W-:Y:S05]  /*51a0*/  LDSM.16.M88.4 R88, [R109] ;  /* 0x000000006d58783b */ /* 0x000fea0000000200 */
[----:B------:R-:W1:Y:S05]  /*51b0*/  LDSM.16.M88.4 R92, [R216+0x18000] ;  /* 0x01800000d85c783b */ /* 0x000e6a0000000200 */
[----:B------:R-:W1:Y:S05]  /*51c0*/  LDSM.16.M88.4 R96, [R216+0x18800] ;  /* 0x01880000d860783b */ /* 0x000e6a0000000200 */
[----:B------:R-:W-:Y:S05]  /*51d0*/  LDSM.16.M88.4 R100, [R218+0x18000] ;  /* 0x01800000da64783b */ /* 0x000fea0000000200 */
[----:B------:R-:W-:Y:S01]  /*51e0*/  LDSM.16.M88.4 R104, [R218+0x18800] ;  /* 0x01880000da68783b */ /* 0x000fe20000000200 */
[C---:B-1----:R-:W-:Y:S08]  /*51f0*/  HMMA.16816.F32.BF16 R4, R16.reuse, R8, RZ ;  /* 0x000000081004723c */ /* 0x042ff000000418ff */
[C---:B------:R-:W-:Y:S08]  /*5200*/  HMMA.16816.F32.BF16 R8, R16.reuse, R10, RZ ;  /* 0x0000000a1008723c */ /* 0x040ff000000418ff */
[C---:B------:R-:W-:Y:S08]  /*5210*/  HMMA.16816.F32.BF16 R12, R16.reuse, R84, RZ ;  /* 0x00000054100c723c */ /* 0x040ff000000418ff */
[----:B------:R-:W-:Y:S01]  /*5220*/  HMMA.16816.F32.BF16 R16, R16, R86, RZ ;  /* 0x000000561010723c */ /* 0x000fe200000418ff */
[----:B------:R-:W1:Y:S07]  /*5230*/  LDSM.16.M88.4 R84, [R108] ;  /* 0x000000006c54783b */ /* 0x000e6e0000000200 */
[C---:B------:R-:W-:Y:S08]  /*5240*/  HMMA.16816.F32.BF16 R4, R88.reuse, R92, R4 ;  /* 0x0000005c5804723c */ /* 0x040ff00000041804 */
[C---:B------:R-:W-:Y:S01]  /*5250*/  HMMA.16816.F32.BF16 R8, R88.reuse, R94, R8 ;  /* 0x0000005e5808723c */ /* 0x040fe20000041808 */
[----:B------:R-:W-:Y:S07]  /*5260*/  LDSM.16.M88.4 R92, [R217+0x18000] ;  /* 0x01800000d95c783b */ /* 0x000fee0000000200 */
[C---:B------:R-:W-:Y:S08]  /*5270*/  HMMA.16816.F32.BF16 R12, R88.reuse, R96, R12 ;  /* 0x00000060580c723c */ /* 0x040ff0000004180c */
[----:B------:R-:W-:Y:S01]  /*5280*/  HMMA.16816.F32.BF16 R16, R88, R98, R16 ;  /* 0x000000625810723c */ /* 0x000fe20000041810 */
[----:B------:R-:W1:Y:S05]  /*5290*/  LDSM.16.M88.4 R88, [R0] ;  /* 0x000000000058783b */ /* 0x000e6a0000000200 */
[----:B------:R-:W1:Y:S02]  /*52a0*/  LDSM.16.M88.4 R96, [R217+0x18800] ;  /* 0x01880000d960783b */ /* 0x000e640000000200 */
[C---:B-1----:R-:W-:Y:S08]  /*52b0*/  HMMA.16816.F32.BF16 R4, R84.reuse, R100, R4 ;  /* 0x000000645404723c */ /* 0x042ff00000041804 */
[C---:B------:R-:W-:Y:S01]  /*52c0*/  HMMA.16816.F32.BF16 R8, R84.reuse, R102, R8 ;  /* 0x000000665408723c */ /* 0x040fe20000041808 */
[----:B------:R-:W-:Y:S07]  /*52d0*/  LDSM.16.M88.4 R100, [R3+0x1a000] ;  /* 0x01a000000364783b */ /* 0x000fee0000000200 */
[C---:B------:R-:W-:Y:S08]  /*52e0*/  HMMA.16816.F32.BF16 R12, R84.reuse, R104, R12 ;  /* 0x00000068540c723c */ /* 0x040ff0000004180c */
[----:B------:R-:W-:Y:S01]  /*52f0*/  HMMA.16816.F32.BF16 R16, R84, R106, R16 ;  /* 0x0000006a5410723c */ /* 0x000fe20000041810 */
[----:B------:R-:W1:Y:S05]  /*5300*/  LDSM.16.M88.4 R84, [R219+0x2000] ;  /* 0x00200000db54783b */ /* 0x000e6a0000000200 */
[----:B------:R-:W1:Y:S02]  /*5310*/  LDSM.16.M88.4 R104, [R3+0x1a800] ;  /* 0x01a800000368783b */ /* 0x000e640000000200 */
[C---:B------:R-:W-:Y:S08]  /*5320*/  HMMA.16816.F32.BF16 R4, R88.reuse, R92, R4 ;  /* 0x0000005c5804723c */ /* 0x040ff00000041804 */
[C---:B------:R-:W-:Y:S01]  /*5330*/  HMMA.16816.F32.BF16 R8, R88.reuse, R94, R8 ;  /* 0x0000005e5808723c */ /* 0x040fe20000041808 */
[----:B------:R-:W-:Y:S07]  /*5340*/  LDSM.16.M88.4 R92, [R216+0x1a000] ;  /* 0x01a00000d85c783b */ /* 0x000fee0000000200 */
[C---:B------:R-:W-:Y:S08]  /*5350*/  HMMA.16816.F32.BF16 R12, R88.reuse, R96, R12 ;  /* 0x00000060580c723c */ /* 0x040ff0000004180c */
[----:B------:R-:W-:Y:S01]  /*5360*/  HMMA.16816.F32.BF16 R16, R88, R98, R16 ;  /* 0x000000625810723c */ /* 0x000fe20000041810 */
[----:B------:R-:W1:Y:S05]  /*5370*/  LDSM.16.M88.4 R88, [R109+0x2000] ;  /* 0x002000006d58783b */ /* 0x000e6a0000000200 */
[----:B------:R-:W1:Y:S02]  /*5380*/  LDSM.16.M88.4 R96, [R216+0x1a800] ;  /* 0x01a80000d860783b */ /* 0x000e640000000200 */
[C---:B-1----:R-:W-:Y:S08]  /*5390*/  HMMA.16816.F32.BF16 R4, R84.reuse, R100, R4 ;  /* 0x000000645404723c */ /* 0x042ff00000041804 */
[C---:B------:R-:W-:Y:S01]  /*53a0*/  HMMA.16816.F32.BF16 R8, R84.reuse, R102, R8 ;  /* 0x000000665408723c */ /* 0x040fe20000041808 */
[----:B------:R-:W-:Y:S07]  /*53b0*/  LDSM.16.M88.4 R100, [R218+0x1a000] ;  /* 0x01a00000da64783b */ /* 0x000fee0000000200 */
[C---:B------:R-:W-:Y:S08]  /*53c0*/  HMMA.16816.F32.BF16 R12, R84.reuse, R104, R12 ;  /* 0x00000068540c723c */ /* 0x040ff0000004180c */
[----:B------:R-:W-:Y:S01]  /*53d0*/  HMMA.16816.F32.BF16 R16, R84, R106, R16 ;  /* 0x0000006a5410723c */ /* 0x000fe20000041810 */
[----:B------:R-:W1:Y:S05]  /*53e0*/  LDSM.16.M88.4 R84, [R108+0x2000] ;  /* 0x002000006c54783b */ /* 0x000e6a0000000200 */
[----:B------:R-:W2:Y:S02]  /*53f0*/  LDSM.16.M88.4 R104, [R218+0x1a800] ;  /* 0x01a80000da68783b */ /* 0x000ea40000000200 */
[C---:B------:R-:W-:Y:S08]  /*5400*/  HMMA.16816.F32.BF16 R4, R88.reuse, R92, R4 ;  /* 0x0000005c5804723c */ /* 0x040ff00000041804 */
[C---:B------:R-:W-:Y:S01]  /*5410*/  HMMA.16816.F32.BF16 R8, R88.reuse, R94, R8 ;  /* 0x0000005e5808723c */ /* 0x040fe20000041808 */
[----:B------:R-:W-:Y:S07]  /*5420*/  LDSM.16.M88.4 R92, [R217+0x1a000] ;  /* 0x01a00000d95c783b */ /* 0x000fee0000000200 */
[C---:B------:R-:W-:Y:S08]  /*5430*/  HMMA.16816.F32.BF16 R12, R88.reuse, R96, R12 ;  /* 0x00000060580c723c */ /* 0x040ff0000004180c */
[----:B------:R-:W-:Y:S01]  /*5440*/  HMMA.16816.F32.BF16 R16, R88, R98, R16 ;  /* 0x000000625810723c */ /* 0x000fe20000041810 */
[----:B------:R-:W3:Y:S05]  /*5450*/  LDSM.16.M88.4 R88, [R0+0x2000] ;  /* 0x002000000058783b */ /* 0x000eea0000000200 */
[----:B------:R-:W5:Y:S02]  /*5460*/  LDSM.16.M88.4 R96, [R217+0x1a800] ;  /* 0x01a80000d960783b */ /* 0x000f640000000200 */
[C---:B-1----:R-:W-:Y:S08]  /*5470*/  HMMA.16816.F32.BF16 R4, R84.reuse, R100, R4 ;  /* 0x000000645404723c */ /* 0x042ff00000041804 */
[C---:B------:R-:W-:Y:S01]  /*5480*/  HMMA.16816.F32.BF16 R8, R84.reuse, R102, R8 ;  /* 0x000000665408723c */ /* 0x040fe20000041808 */
[----:B------:R-:W-:Y:S07]  /*5490*/  LDSM.16.M88.4 R100, [R3+0x1c000] ;  /* 0x01c000000364783b */ /* 0x000fee0000000200 */
[C---:B--2---:R-:W-:Y:S08]  /*54a0*/  HMMA.16816.F32.BF16 R12, R84.reuse, R104, R12 ;  /* 0x00000068540c723c */ /* 0x044ff0000004180c */
[----:B------:R-:W-:Y:S01]  /*54b0*/  HMMA.16816.F32.BF16 R16, R84, R106, R16 ;  /* 0x0000006a5410723c */ /* 0x000fe20000041810 */
[----:B------:R-:W1:Y:S02]  /*54c0*/  LDSM.16.M88.4 R84, [R219+0x4000] ;  /* 0x00400000db54783b */ /* 0x000e640000000200 */
[----:B----4-:R-:W-:Y:S03]  /*54d0*/  FSETP.NEU.FTZ.AND P1, PT, R111, -INF , PT ;  /* 0xff8000006f00780b */ /* 0x010fe60003f3d000 */
[----:B------:R-:W2:Y:S02]  /*54e0*/  LDSM.16.M88.4 R104, [R3+0x1c800] ;  /* 0x01c800000368783b */ /* 0x000ea40000000200 */
[C---:B---3--:R-:W-:Y:S08]  /*54f0*/  HMMA.16816.F32.BF16 R4, R88.reuse, R92, R4 ;  /* 0x0000005c5804723c */ /* 0x048ff00000041804 */
[C---:B------:R-:W-:Y:S01]  /*5500*/  HMMA.16816.F32.BF16 R8, R88.reuse, R94, R8 ;  /* 0x0000005e5808723c */ /* 0x040fe20000041808 */
[----:B------:R-:W-:Y:S07]  /*5510*/  LDSM.16.M88.4 R92, [R216+0x1c000] ;  /* 0x01c00000d85c783b */ /* 0x000fee0000000200 */
[C---:B-----5:R-:W-:Y:S08]  /*5520*/  HMMA.16816.F32.BF16 R12, R88.reuse, R96, R12 ;  /* 0x00000060580c723c */ /* 0x060ff0000004180c */
[----:B------:R-:W-:Y:S01]  /*5530*/  HMMA.16816.F32.BF16 R16, R88, R98, R16 ;  /* 0x000000625810723c */ /* 0x000fe20000041810 */
[----:B------:R-:W3:Y:S05]  /*5540*/  LDSM.16.M88.4 R88, [R109+0x4000] ;  /* 0x004000006d58783b */ /* 0x000eea0000000200 */
[----:B------:R-:W4:Y:S02]  /*5550*/  LDSM.16.M88.4 R96, [R216+0x1c800] ;  /* 0x01c80000d860783b */ /* 0x000f240000000200 */
[C---:B-1----:R-:W-:Y:S08]  /*5560*/  HMMA.16816.F32.BF16 R4, R84.reuse, R100, R4 ;  /* 0x000000645404723c */ /* 0x042ff00000041804 */
[C---:B------:R-:W-:Y:S01]  /*5570*/  HMMA.16816.F32.BF16 R8, R84.reuse, R102, R8 ;  /* 0x000000665408723c */ /* 0x040fe20000041808 */
[----:B------:R-:W-:Y:S07]  /*5580*/  LDSM.16.M88.4 R100, [R218+0x1c000] ;  /* 0x01c00000da64783b */ /* 0x000fee0000000200 */
[C---:B--2---:R-:W-:Y:S08]  /*5590*/  HMMA.16816.F32.BF16 R12, R84.reuse, R104, R12 ;  /* 0x00000068540c723c */ /* 0x044ff0000004180c */
[----:B------:R-:W-:Y:S01]  /*55a0*/  HMMA.16816.F32.BF16 R16, R84, R106, R16 ;  /* 0x0000006a5410723c */ /* 0x000fe20000041810 */
[----:B------:R-:W1:Y:S05]  /*55b0*/  LDSM.16.M88.4 R84, [R108+0x4000] ;  /* 0x004000006c54783b */ /* 0x000e6a0000000200 */
[----:B------:R-:W2:Y:S02]  /*55c0*/  LDSM.16.M88.4 R104, [R218+0x1c800] ;  /* 0x01c80000da68783b */ /* 0x000ea40000000200 */
[C---:B---3--:R-:W-:Y:S08]  /*55d0*/  HMMA.16816.F32.BF16 R4, R88.reuse, R92, R4 ;  /* 0x0000005c5804723c */ /* 0x048ff00000041804 */
[C---:B------:R-:W-:Y:S01]  /*55e0*/  HMMA.16816.F32.BF16 R8, R88.reuse, R94, R8 ;  /* 0x0000005e5808723c */ /* 0x040fe20000041808 */
[----:B------:R-:W-:Y:S07]  /*55f0*/  LDSM.16.M88.4 R92, [R217+0x1c000] ;  /* 0x01c00000d95c783b */ /* 0x000fee0000000200 */
[C---:B----4-:R-:W-:Y:S08]  /*5600*/  HMMA.16816.F32.BF16 R12, R88.reuse, R96, R12 ;  /* 0x00000060580c723c */ /* 0x050ff0000004180c */
        /* <DEDUP_REMOVED lines=29> */
[----:B------:R3:W4:Y:S07]  /*57e0*/  LDSM.16.M88.4 R88, [R0+0x6000] ;  /* 0x006000000058783b */ /* 0x00072e0000000200 */
[C---:B-1----:R-:W-:Y:S08]  /*57f0*/  HMMA.16816.F32.BF16 R4, R84.reuse, R100, R4 ;  /* 0x000000645404723c */ /* 0x042ff00000041804 */
[C---:B------:R-:W-:Y:S01]  /*5800*/  HMMA.16816.F32.BF16 R8, R84.reuse, R102, R8 ;  /* 0x000000665408723c */ /* 0x040fe20000041808 */
[----:B---3--:R-:W-:Y:S07]  /*5810*/  IMAD.U32 R0, RZ, RZ, UR16 ;  /* 0x00000010ff007e24 */ /* 0x008fee000f8e00ff */
[C---:B--2---:R-:W-:Y:S04]  /*5820*/  HMMA.16816.F32.BF16 R12, R84.reuse, R104, R12 ;  /* 0x00000068540c723c */ /* 0x044fe8000004180c */
[----:B------:R-:W-:Y:S02]  /*5830*/  @!P0 IMAD R0, R0, 0x40, R112 ;  /* 0x0000004000008824 */ /* 0x000fe400078e0270 */
[----:B------:R-:W2:Y:S02]  /*5840*/  LDL R112, [R1+0x40] ;  /* 0x0000400001707983 */ /* 0x000ea40000100800 */
[----:B------:R-:W-:Y:S04]  /*5850*/  HMMA.16816.F32.BF16 R16, R84, R106, R16 ;  /* 0x0000006a5410723c */ /* 0x000fe80000041810 */
[----:B------:R-:W-:Y:S03]  /*5860*/  @!P0 IADD3 R97, R0, 0x1, RZ ;  /* 0x0000000100618810 */ /* 0x000fe60007ffe0ff */
[----:B------:R-:W-:Y:S01]  /*5870*/  @!P0 IADD3 R84, R113, UR7, RZ ;  /* 0x0000000771548c10 */ /* 0x000fe2000fffe0ff */
[C---:B----4-:R-:W-:Y:S05]  /*5880*/  HMMA.16816.F32.BF16 R4, R88.reuse, R92, R4 ;  /* 0x0000005c5804723c */ /* 0x050fea0000041804 */
[----:B------:R-:W-:Y:S02]  /*5890*/  @!P0 IMNMX R96, R84, UR15, PT ;  /* 0x0000000f54608c17 */ /* 0x000fe4000b800200 */
[----:B------:R-:W-:Y:S01]  /*58a0*/  FMUL.FTZ R93, R111, 1.4426950216293334961 ;  /* 0x3fb8aa3b6f5d7820 */ /* 0x000fe20000410000 */
[C---:B------:R-:W-:Y:S01]  /*58b0*/  HMMA.16816.F32.BF16 R8, R88.reuse, R94, R8 ;  /* 0x0000005e5808723c */ /* 0x040fe20000041808 */
[----:B------:R-:W3:Y:S02]  /*58c0*/  LDL R94, [R1+0x44] ;  /* 0x00004400015e7983 */ /* 0x000ee40000100800 */
[-C--:B------:R-:W-:Y:S02]  /*58d0*/  @!P0 ISETP.GE.AND P2, PT, R0, R96.reuse, PT ;  /* 0x000000600000820c */ /* 0x080fe40003f46270 */
[----:B------:R-:W-:Y:S02]  /*58e0*/  FSEL R93, R93, RZ, P1 ;  /* 0x000000ff5d5d7208 */ /* 0x000fe40000800000 */
[----:B------:R-:W-:Y:S02]  /*58f0*/  @!P0 IADD3 R92, R84, 0x8, RZ ;  /* 0x00000008545c8810 */ /* 0x000fe40007ffe0ff */
[----:B------:R-:W1:Y:S01]  /*5900*/  LDSM.16.M88.4 R84, [R217+0x1e800] ;  /* 0x01e80000d954783b */ /* 0x000e620000000200 */
[----:B------:R-:W-:Y:S02]  /*5910*/  @!P0 ISETP.GE.AND P1, PT, R97, R96, PT ;  /* 0x000000606100820c */ /* 0x000fe40003f26270 */
[----:B------:R-:W-:Y:S04]  /*5920*/  @!P0 IMNMX R92, R92, UR15, PT ;  /* 0x0000000f5c5c8c17 */ /* 0x000fe8000b800200 */
[----:B------:R-:W-:Y:S02]  /*5930*/  @!P0 FSEL R4, R4, -INF , !P2 ;  /* 0xff80000004048808 */ /* 0x000fe40005000000 */
[-C--:B------:R-:W-:Y:S02]  /*5940*/  @!P0 ISETP.GE.AND P2, PT, R0, R92.reuse, PT ;  /* 0x0000005c0000820c */ /* 0x080fe40003f46270 */
[----:B------:R-:W-:Y:S01]  /*5950*/  @!P0 FSEL R5, R5, -INF , !P1 ;  /* 0xff80000005058808 */ /* 0x000fe20004800000 */
[--C-:B------:R-:W-:Y:S01]  /*5960*/  FFMA.FTZ R4, R4, c[0x0][0x23c], -R93.reuse ;  /* 0x00008f0004047a23 */ /* 0x100fe2000001085d */
[----:B------:R-:W-:Y:S02]  /*5970*/  FSETP.NEU.FTZ.AND P1, PT, R110, -INF , PT ;  /* 0xff8000006e00780b */ /* 0x000fe40003f3d000 */
[----:B------:R-:W-:Y:S01]  /*5980*/  @!P0 FSEL R6, R6, -INF , !P2 ;  /* 0xff80000006068808 */ /* 0x000fe20005000000 */
[----:B------:R4:W-:Y:S01]  /*5990*/  MUFU.EX2 R105, R4 ;  /* 0x0000000400697308 */ /* 0x0009e20000000800 */
[--C-:B------:R-:W-:Y:S09]  /*59a0*/  FFMA.FTZ R5, R5, c[0x0][0x23c], -R93.reuse ;  /* 0x00008f0005057a23 */ /* 0x100ff2000001085d */
[----:B------:R5:W5:Y:S01]  /*59b0*/  MUFU.EX2 R109, R5 ;  /* 0x00000005006d7308 */ /* 0x000b620000000800 */
[C---:B-1----:R-:W-:Y:S03]  /*59c0*/  HMMA.16816.F32.BF16 R12, R88.reuse, R84, R12 ;  /* 0x00000054580c723c */ /* 0x042fe6000004180c */
[----:B----4-:R-:W-:Y:S05]  /*59d0*/  FMUL.FTZ R4, R110, 1.4426950216293334961 ;  /* 0x3fb8aa3b6e047820 */ /* 0x010fea0000410000 */
[----:B------:R-:W-:Y:S04]  /*59e0*/  HMMA.16816.F32.BF16 R16, R88, R86, R16 ;  /* 0x000000565810723c */ /* 0x000fe80000041810 */
[----:B------:R-:W-:Y:S02]  /*59f0*/  FSEL R4, R4, RZ, P1 ;  /* 0x000000ff04047208 */ /* 0x000fe40000800000 */
[----:B------:R-:W-:Y:S02]  /*5a00*/  @!P0 ISETP.GE.AND P1, PT, R97, R92, PT ;  /* 0x0000005c6100820c */ /* 0x000fe40003f26270 */
[----:B-----5:R-:W-:Y:S01]  /*5a10*/  @!P0 IADD3 R5, R0, 0x8, RZ ;  /* 0x0000000800058810 */ /* 0x020fe20007ffe0ff */
[--C-:B------:R-:W-:Y:S03]  /*5a20*/  FFMA.FTZ R6, R6, c[0x0][0x23c], -R4.reuse ;  /* 0x00008f0006067a23 */ /* 0x100fe60000010804 */
[----:B------:R-:W-:Y:S01]  /*5a30*/  @!P0 FSEL R7, R7, -INF , !P1 ;  /* 0xff80000007078808 */ /* 0x000fe20004800000 */
[----:B------:R1:W-:Y:S01]  /*5a40*/  MUFU.EX2 R110, R6 ;  /* 0x00000006006e7308 */ /* 0x0003e20000000800 */
[-C--:B------:R-:W-:Y:S03]  /*5a50*/  @!P0 ISETP.GE.AND P1, PT, R5, R96.reuse, PT ;  /* 0x000000600500820c */ /* 0x080fe60003f26270 */
[--C-:B------:R-:W-:Y:S01]  /*5a60*/  FFMA.FTZ R7, R7, c[0x0][0x23c], -R4.reuse ;  /* 0x00008f0007077a23 */ /* 0x100fe20000010804 */
[----:B------:R-:W-:Y:S05]  /*5a70*/  @!P0 FSEL R8, R8, -INF , !P1 ;  /* 0xff80000008088808 */ /* 0x000fea0004800000 */
[----:B------:R-:W-:Y:S01]  /*5a80*/  MUFU.EX2 R111, R7 ;  /* 0x00000007006f7308 */ /* 0x000fe20000000800 */
[--C-:B------:R-:W-:Y:S09]  /*5a90*/  FFMA.FTZ R8, R8, c[0x0][0x23c], -R93.reuse ;  /* 0x00008f0008087a23 */ /* 0x100ff2000001085d */
[----:B------:R-:W-:Y:S01]  /*5aa0*/  MUFU.EX2 R106, R8 ;  /* 0x00000008006a7308 */ /* 0x000fe20000000800 */
[----:B-1----:R-:W-:Y:S04]  /*5ab0*/  @!P0 IADD3 R6, R0, 0x9, RZ ;  /* 0x0000000900068810 */ /* 0x002fe80007ffe0ff */
[----:B------:R-:W-:Y:S04]  /*5ac0*/  @!P0 ISETP.GE.AND P1, PT, R6, R96, PT ;  /* 0x000000600600820c */ /* 0x000fe80003f26270 */
[----:B------:R-:W-:Y:S02]  /*5ad0*/  @!P0 FSEL R9, R9, -INF , !P1 ;  /* 0xff80000009098808 */ /* 0x000fe40004800000 */
[-C--:B------:R-:W-:Y:S02]  /*5ae0*/  @!P0 ISETP.GE.AND P1, PT, R5, R92.reuse, PT ;  /* 0x0000005c0500820c */ /* 0x080fe40003f26270 */
[----:B------:R-:W-:Y:S01]  /*5af0*/  @!P0 IADD3 R5, R0, 0x10, RZ ;  /* 0x0000001000058810 */ /* 0x000fe20007ffe0ff */
[--C-:B------:R-:W-:Y:S01]  /*5b00*/  FFMA.FTZ R9, R9, c[0x0][0x23c], -R93.reuse ;  /* 0x00008f0009097a23 */ /* 0x100fe2000001085d */
[----:B------:R-:W-:Y:S02]  /*5b10*/  @!P0 FSEL R10, R10, -INF , !P1 ;  /* 0xff8000000a0a8808 */ /* 0x000fe40004800000 */
[----:B------:R-:W-:Y:S01]  /*5b20*/  @!P0 ISETP.GE.AND P1, PT, R6, R92, PT ;  /* 0x0000005c0600820c */ /* 0x000fe20003f26270 */
[----:B------:R-:W1:Y:S01]  /*5b30*/  MUFU.EX2 R104, R9 ;  /* 0x0000000900687308 */ /* 0x000e620000000800 */
[----:B------:R-:W-:Y:S01]  /*5b40*/  @!P0 IADD3 R6, R0, 0x11, RZ ;  /* 0x0000001100068810 */ /* 0x000fe20007ffe0ff */
        /* <DEDUP_REMOVED lines=9> */
[-C--:B------:R-:W-:Y:S02]  /*5be0*/  @!P0 ISETP.GE.AND P1, PT, R5, R92.reuse, PT ;  /* 0x0000005c0500820c */ /* 0x080fe40003f26270 */
[----:B------:R-:W-:Y:S01]  /*5bf0*/  @!P0 IADD3 R5, R0, 0x18, RZ ;  /* 0x0000001800058810 */ /* 0x000fe20007ffe0ff */
[----:B------:R-:W4:Y:S01]  /*5c00*/  MUFU.EX2 R107, R11 ;  /* 0x0000000b006b7308 */ /* 0x000f220000000800 */
[----:B------:R-:W-:Y:S01]  /*5c10*/  @!P0 FSEL R14, R14, -INF , !P1 ;  /* 0xff8000000e0e8808 */ /* 0x000fe20004800000 */
[--C-:B------:R-:W-:Y:S01]  /*5c20*/  FFMA.FTZ R13, R13, c[0x0][0x23c], -R93.reuse ;  /* 0x00008f000d0d7a23 */ /* 0x100fe2000001085d */
[----:B------:R-:W-:Y:S02]  /*5c30*/  @!P0 ISETP.GE.AND P1, PT, R6, R92, PT ;  /* 0x0000005c0600820c */ /* 0x000fe40003f26270 */
[----:B------:R-:W-:Y:S01]  /*5c40*/  @!P0 IADD3 R0, R0, 0x19, RZ ;  /* 0x0000001900008810 */ /* 0x000fe20007ffe0ff */
[--C-:B------:R-:W-:Y:S01]  /*5c50*/  FFMA.FTZ R14, R14, c[0x0][0x23c], -R4.reuse ;  /* 0x00008f000e0e7a23 */ /* 0x100fe20000010804 */
[----:B------:R-:W-:Y:S02]  /*5c60*/  @!P0 FSEL R15, R15, -INF , !P1 ;  /* 0xff8000000f0f8808 */ /* 0x000fe40004800000 */
[-C--:B------:R-:W-:Y:S01]  /*5c70*/  @!P0 ISETP.GE.AND P1, PT, R5, R96.reuse, PT ;  /* 0x000000600500820c */ /* 0x080fe20003f26270 */
[----:B------:R-:W-:Y:S02]  /*5c80*/  MUFU.EX2 R103, R12 ;  /* 0x0000000c00677308 */ /* 0x000fe40000000800 */
[--C-:B------:R-:W-:Y:S01]  /*5c90*/  FFMA.FTZ R15, R15, c[0x0][0x23c], -R4.reuse ;  /* 0x00008f000f0f7a23 */ /* 0x100fe20000010804 */
[----:B------:R-:W-:Y:S02]  /*5ca0*/  @!P0 FSEL R16, R16, -INF , !P1 ;  /* 0xff80000010108808 */ /* 0x000fe40004800000 */
[----:B------:R-:W-:Y:S03]  /*5cb0*/  @!P0 ISETP.GE.AND P1, PT, R0, R96, PT ;  /* 0x000000600000820c */ /* 0x000fe60003f26270 */
[--C-:B------:R-:W-:Y:S01]  /*5cc0*/  FFMA.FTZ R16, R16, c[0x0][0x23c], -R93.reuse ;  /* 0x00008f0010107a23 */ /* 0x100fe2000001085d */
[----:B------:R-:W-:Y:S01]  /*5cd0*/  @!P0 FSEL R17, R17, -INF , !P1 ;  /* 0xff80000011118808 */ /* 0x000fe20004800000 */
[----:B------:R-:W5:Y:S01]  /*5ce0*/  MUFU.EX2 R100, R13 ;  /* 0x0000000d00647308 */ /* 0x000f620000000800 */
[-C--:B------:R-:W-:Y:S02]  /*5cf0*/  @!P0 ISETP.GE.AND P1, PT, R5, R92.reuse, PT ;  /* 0x0000005c0500820c */ /* 0x080fe40003f26270 */
[----:B------:R-:W-:Y:S01]  /*5d00*/  F2FP.BF16.PACK_AB R5, R109, R105 ;  /* 0x000000696d05723e */ /* 0x000fe200000010ff */
[----:B------:R-:W-:Y:S01]  /*5d10*/  FFMA.FTZ R93, R17, c[0x0][0x23c], -R93 ;  /* 0x00008f00115d7a23 */ /* 0x000fe2000001085d */
[----:B------:R-:W-:Y:S02]  /*5d20*/  @!P0 FSEL R18, R18, -INF , !P1 ;  /* 0xff80000012128808 */ /* 0x000fe40004800000 */
[----:B------:R-:W-:Y:S01]  /*5d30*/  @!P0 ISETP.GE.AND P1, PT, R0, R92, PT ;  /* 0x0000005c0000820c */ /* 0x000fe20003f26270 */
[----:B------:R5:W-:Y:S01]  /*5d40*/  STS [R246+0x2a000], R5 ;  /* 0x02a00005f6007388 */ /* 0x000be20000000800 */
[----:B-1----:R-:W-:Y:S01]  /*5d50*/  F2FP.BF16.PACK_AB R0, R104, R106 ;  /* 0x0000006a6800723e */ /* 0x002fe200000010ff */
[--C-:B------:R-:W-:Y:S01]  /*5d60*/  FFMA.FTZ R18, R18, c[0x0][0x23c], -R4.reuse ;  /* 0x00008f0012127a23 */ /* 0x100fe20000010804 */
[----:B------:R-:W-:Y:S01]  /*5d70*/  @!P0 FSEL R19, R19, -INF , !P1 ;  /* 0xff80000013138808 */ /* 0x000fe20004800000 */
[----:B------:R-:W-:Y:S01]  /*5d80*/  MUFU.EX2 R102, R14 ;  /* 0x0000000e00667308 */ /* 0x000fe20000000800 */
[----:B----4-:R-:W-:Y:S02]  /*5d90*/  F2FP.BF16.PACK_AB R7, R107, R108 ;  /* 0x0000006c6b07723e */ /* 0x010fe400000010ff */
[----:B------:R-:W-:Y:S01]  /*5da0*/  PLOP3.LUT P1, PT, PT, PT, UP3, 0x80, 0x0 ;  /* 0x000000000000781c */ /* 0x000fe20003f2f038 */
[----:B------:R-:W-:Y:S06]  /*5db0*/  FFMA.FTZ R4, R19, c[0x0][0x23c], -R4 ;  /* 0x00008f0013047a23 */ /* 0x000fec0000010804 */
[----:B------:R1:W-:Y:S01]  /*5dc0*/  MUFU.EX2 R98, R4 ;  /* 0x0000000400627308 */ /* 0x0003e20000000800 */
[----:B-----5:R-:W-:Y:S09]  /*5dd0*/  F2FP.BF16.PACK_AB R6, R100, R103 ;  /* 0x000000676406723e */ /* 0x020ff200000010ff */
[----:B------:R-:W4:Y:S10]  /*5de0*/  MUFU.EX2 R101, R15 ;  /* 0x0000000f00657308 */ /* 0x000f340000000800 */
[----:B------:R-:W-:Y:S01]  /*5df0*/  MUFU.EX2 R97, R16 ;  /* 0x0000001000617308 */ /* 0x000fe20000000800 */
[----:B-1----:R-:W-:Y:S05]  /*5e00*/  F2FP.BF16.PACK_AB R4, R111, R110 ;  /* 0x0000006e6f04723e */ /* 0x002fea00000010ff */
[----:B------:R-:W-:Y:S04]  /*5e10*/  STS [R246+0x2a400], R4 ;  /* 0x02a40004f6007388 */ /* 0x000fe80000000800 */
[----:B------:R-:W1:Y:S01]  /*5e20*/  MUFU.EX2 R99, R18 ;  /* 0x0000001200637308 */ /* 0x000e620000000800 */
[----:B------:R1:W-:Y:S01]  /*5e30*/  STS [R249+0x2a000], R0 ;  /* 0x02a00000f9007388 */ /* 0x0003e20000000800 */
[----:B----4-:R-:W-:Y:S04]  /*5e40*/  F2FP.BF16.PACK_AB R5, R101, R102 ;  /* 0x000000666505723e */ /* 0x010fe800000010ff */
[----:B------:R-:W-:Y:S04]  /*5e50*/  STS [R249+0x2a400], R7 ;  /* 0x02a40007f9007388 */ /* 0x000fe80000000800 */
[----:B------:R-:W4:Y:S01]  /*5e60*/  MUFU.EX2 R96, R93 ;  /* 0x0000005d00607308 */ /* 0x000f220000000800 */
[----:B------:R-:W-:Y:S05]  /*5e70*/  STS [R247+0x2a000], R6 ;  /* 0x02a00006f7007388 */ /* 0x000fea0000000800 */
[----:B------:R-:W-:Y:S01]  /*5e80*/  STS [R247+0x2a400], R5 ;  /* 0x02a40005f7007388 */ /* 0x000fe20000000800 */
[----:B-1----:R-:W-:Y:S02]  /*5e90*/  F2FP.BF16.PACK_AB R0, R98, R99 ;  /* 0x000000636200723e */ /* 0x002fe400000010ff */
[----:B----4-:R-:W-:Y:S03]  /*5ea0*/  F2FP.BF16.PACK_AB R4, R96, R97 ;  /* 0x000000616004723e */ /* 0x010fe600000010ff */
[----:B------:R-:W-:Y:S05]  /*5eb0*/  STS [R248+0x2a400], R0 ;  /* 0x02a40000f8007388 */ /* 0x000fea0000000800 */
[----:B------:R-:W-:Y:S05]  /*5ec0*/  STS [R248+0x2a000], R4 ;  /* 0x02a00004f8007388 */ /* 0x000fea0000000800 */
[----:B------:R-:W-:Y:S05]  /*5ed0*/  LDSM.16.M88.4 R16, [R222+0x10000] ;  /* 0x01000000de10783b */ /* 0x000fea0000000200 */
[----:B------:R-:W1:Y:S05]  /*5ee0*/  LDSM.16.M88.4 R8, [R3+0x20000] ;  /* 0x020000000308783b */ /* 0x000e6a0000000200 */
[----:B------:R-:W4:Y:S05]  /*5ef0*/  LDSM.16.M88.4 R84, [R3+0x20800] ;  /* 0x020800000354783b */ /* 0x000f2a0000000200 */
[----:B------:R-:W-:Y:S01]  /*5f00*/  LDSM.16.M88.4 R88, [R223+0x10000] ;  /* 0x01000000df58783b */ /* 0x000fe20000000200 */
[C---:B-1----:R-:W-:Y:S08]  /*5f10*/  HMMA.16816.F32.BF16 R4, R16.reuse, R8, RZ ;  /* 0x000000081004723c */ /* 0x042ff000000418ff */
[C---:B------:R-:W-:Y:S01]  /*5f20*/  HMMA.16816.F32.BF16 R8, R16.reuse, R10, RZ ;  /* 0x0000000a1008723c */ /* 0x040fe200000418ff */
[----:B---3--:R-:W-:Y:S04]  /*5f30*/  IADD3 R94, P0, R94, UR12, RZ ;  /* 0x0000000c5e5e7c10 */ /* 0x008fe8000ff1e0ff */
[----:B--2---:R-:W-:Y:S01]  /*5f40*/  IADD3.X R95, R112, UR11, RZ, P0, !PT ;  /* 0x0000000b705f7c10 */ /* 0x004fe200087fe4ff */
[----:B------:R-:W-:Y:S02]  /*5f50*/  IMAD.MOV.U32 R112, RZ, RZ, c[0x0][0x22c] ;  /* 0x00008b00ff707624 */ /* 0x000fe400078e00ff */
[C---:B----4-:R-:W-:Y:S02]  /*5f60*/  HMMA.16816.F32.BF16 R12, R16.reuse, R84, RZ ;  /* 0x00000054100c723c */ /* 0x050fe400000418ff */
[----:B------:R-:W2:Y:S02]  /*5f70*/  LDG.E R92, [R94.64] ;  /* 0x000000045e5c7981 */ /* 0x000ea4000c1e1900 */
[----:B------:R-:W-:Y:S03]  /*5f80*/  IMAD R112, R112, c[0x0][0x1c0], RZ ;  /* 0x0000700070707a24 */ /* 0x000fe600078e02ff */
[----:B------:R1:W3:Y:S01]  /*5f90*/  LDG.E R0, [R94.64+0x20] ;  /* 0x000020045e007981 */ /* 0x0002e2000c1e1900 */
[----:B------:R-:W-:Y:S01]  /*5fa0*/  HMMA.16816.F32.BF16 R16, R16, R86, RZ ;  /* 0x000000561010723c */ /* 0x000fe200000418ff */
[----:B------:R-:W-:Y:S03]  /*5fb0*/  IMAD.U32 R112, R112, -0x40, RZ ;  /* 0xffffffc070707824 */ /* 0x000fe600078e00ff */
[----:B------:R-:W4:Y:S02]  /*5fc0*/  LDSM.16.M88.4 R84, [R216+0x20000] ;  /* 0x02000000d854783b */ /* 0x000f240000000200 */
[C---:B------:R-:W-:Y:S06]  /*5fd0*/  LEA R234, P0, R112.reuse, R234, 0x2 ;  /* 0x000000ea70ea7211 */ /* 0x040fec00078010ff */
[----:B------:R-:W-:Y:S01]  /*5fe0*/  LEA.HI.X.SX32 R235, R112, R235, 0x2, P0 ;  /* 0x000000eb70eb7211 */ /* 0x000fe200000f16ff */
[C---:B----4-:R-:W-:Y:S08]  /*5ff0*/  HMMA.16816.F32.BF16 R4, R88.reuse, R84, R4 ;  /* 0x000000545804723c */ /* 0x050ff00000041804 */
[C---:B------:R-:W-:Y:S01]  /*6000*/  HMMA.16816.F32.BF16 R8, R88.reuse, R86, R8 ;  /* 0x000000565808723c */ /* 0x040fe20000041808 */
[----:B------:R-:W4:Y:S07]  /*6010*/  LDSM.16.M88.4 R84, [R216+0x20800] ;  /* 0x02080000d854783b */ /* 0x000f2e0000000200 */
[C---:B----4-:R-:W-:Y:S08]  /*6020*/  HMMA.16816.F32.BF16 R12, R88.reuse, R84, R12 ;  /* 0x00000054580c723c */ /* 0x050ff0000004180c */
[----:B------:R-:W-:Y:S01]  /*6030*/  HMMA.16816.F32.BF16 R16, R88, R86, R16 ;  /* 0x000000565810723c */ /* 0x000fe20000041810 */
[----:B------:R-:W-:Y:S05]  /*6040*/  LDSM.16.M88.4 R84, [R225+0x10000] ;  /* 0x01000000e154783b */ /* 0x000fea0000000200 */
[----:B------:R-:W4:Y:S02]  /*6050*/  LDSM.16.M88.4 R88, [R218+0x20000] ;  /* 0x02000000da58783b */ /* 0x000f240000000200 */
        /* <DEDUP_REMOVED lines=93> */
[----:B------:R-:W4:Y:S11]  /*6630*/  LDSM.16.M88.4 R88, [R217+0x26800] ;  /* 0x02680000d958783b */ /* 0x000f360000000200 */
[----:B------:R-:W-:Y:S04]  /*6640*/  @!UPT UIADD3 URZ, URZ, URZ, URZ ;  /* 0x0000003f3f3ff290 */ /* 0x000fe8000fffe03f */
[C---:B--2---:R-:W-:Y:S02]  /*6650*/  FADD.FTZ R4, -R92.reuse, R4 ;  /* 0x000000045c047221 */ /* 0x044fe40000010100 */
[----:B------:R-:W-:Y:S02]  /*6660*/  FADD.FTZ R5, -R92, R5 ;  /* 0x000000055c057221 */ /* 0x000fe40000010100 */
[----:B-1----:R-:W-:Y:S02]  /*6670*/  FMUL.FTZ R95, R105, R4 ;  /* 0x00000004695f7220 */ /* 0x002fe40000410000 */
[----:B---3--:R-:W-:Y:S02]  /*6680*/  FADD.FTZ R6, -R0, R6 ;  /* 0x0000000600067221 */ /* 0x008fe40000010100 */
[C---:B------:R-:W-:Y:S02]  /*6690*/  FADD.FTZ R8, -R92.reuse, R8 ;  /* 0x000000085c087221 */ /* 0x040fe40000010100 */
[----:B------:R-:W-:Y:S02]  /*66a0*/  FADD.FTZ R9, -R92, R9 ;  /* 0x000000095c097221 */ /* 0x000fe40000010100 */
[C---:B------:R-:W-:Y:S02]  /*66b0*/  FADD.FTZ R7, -R0.reuse, R7 ;  /* 0x0000000700077221 */ /* 0x040fe40000010100 */
[C---:B------:R-:W-:Y:S02]  /*66c0*/  FADD.FTZ R10, -R0.reuse, R10 ;  /* 0x0000000a000a7221 */ /* 0x040fe40000010100 */
[----:B------:R-:W-:Y:S02]  /*66d0*/  FADD.FTZ R11, -R0, R11 ;  /* 0x0000000b000b7221 */ /* 0x000fe40000010100 */
[----:B------:R-:W-:Y:S02]  /*66e0*/  FMUL.FTZ R94, R106, R8 ;  /* 0x000000086a5e7220 */ /* 0x000fe40000410000 */
[----:B------:R-:W-:Y:S02]  /*66f0*/  FMUL.FTZ R93, R104, R9 ;  /* 0x00000009685d7220 */ /* 0x000fe40000410000 */
[----:B------:R-:W-:Y:S01]  /*6700*/  FMUL.FTZ R7, R111, R7 ;  /* 0x000000076f077220 */ /* 0x000fe20000410000 */
[C---:B----4-:R-:W-:Y:S08]  /*6710*/  HMMA.16816.F32.BF16 R12, R84.reuse, R88, R12 ;  /* 0x00000058540c723c */ /* 0x050ff0000004180c */
[----:B------:R-:W-:Y:S07]  /*6720*/  HMMA.16816.F32.BF16 R16, R84, R90, R16 ;  /* 0x0000005a5410723c */ /* 0x000fee0000041810 */
[----:B------:R-:W-:Y:S02]  /*6730*/  FMUL.FTZ R91, R109, R5 ;  /* 0x000000056d5b7220 */ /* 0x000fe40000410000 */
[----:B------:R-:W-:Y:S03]  /*6740*/  FMUL.FTZ R86, R110, R6 ;  /* 0x000000066e567220 */ /* 0x000fe60000410000 */
[----:B------:R-:W-:Y:S02]  /*6750*/  FMUL.FTZ R85, R108, R10 ;  /* 0x0000000a6c557220 */ /* 0x000fe40000410000 */
[----:B------:R-:W-:Y:S02]  /*6760*/  FMUL.FTZ R84, R107, R11 ;  /* 0x0000000b6b547220 */ /* 0x000fe40000410000 */
[C---:B------:R-:W-:Y:S02]  /*6770*/  FADD.FTZ R12, -R92.reuse, R12 ;  /* 0x0000000c5c0c7221 */ /* 0x040fe40000010100 */
[----:B------:R-:W-:Y:S02]  /*6780*/  FADD.FTZ R13, -R92, R13 ;  /* 0x0000000d5c0d7221 */ /* 0x000fe40000010100 */
[C---:B------:R-:W-:Y:S02]  /*6790*/  FADD.FTZ R4, -R0.reuse, R14 ;  /* 0x0000000e00047221 */ /* 0x040fe40000010100 */
[----:B------:R-:W-:Y:S02]  /*67a0*/  FADD.FTZ R14, -R0, R15 ;  /* 0x0000000f000e7221 */ /* 0x000fe40000010100 */
[C---:B------:R-:W-:Y:S02]  /*67b0*/  FADD.FTZ R16, -R92.reuse, R16 ;  /* 0x000000105c107221 */ /* 0x040fe40000010100 */
[----:B------:R-:W-:Y:S02]  /*67c0*/  FADD.FTZ R17, -R92, R17 ;  /* 0x000000115c117221 */ /* 0x000fe40000010100 */
[----:B------:R-:W-:Y:S02]  /*67d0*/  FMUL.FTZ R90, R97, R16 ;  /* 0x00000010615a7220 */ /* 0x000fe40000410000 */
[----:B------:R-:W-:Y:S02]  /*67e0*/  FMUL.FTZ R89, R96, R17 ;  /* 0x0000001160597220 */ /* 0x000fe40000410000 */
[C---:B------:R-:W-:Y:S02]  /*67f0*/  FADD.FTZ R17, -R0.reuse, R18 ;  /* 0x0000001200117221 */ /* 0x040fe40000010100 */
[----:B------:R-:W-:Y:S02]  /*6800*/  FADD.FTZ R16, -R0, R19 ;  /* 0x0000001300107221 */ /* 0x000fe40000010100 */
[----:B------:R-:W-:Y:S02]  /*6810*/  FMUL.FTZ R88, R103, R12 ;  /* 0x0000000c67587220 */ /* 0x000fe40000410000 */
[----:B------:R-:W-:Y:S02]  /*6820*/  FMUL.FTZ R87, R100, R13 ;  /* 0x0000000d64577220 */ /* 0x000fe40000410000 */
[----:B------:R-:W-:Y:S02]  /*6830*/  FMUL.FTZ R15, R102, R4 ;  /* 0x00000004660f7220 */ /* 0x000fe40000410000 */
[----:B------:R-:W-:Y:S02]  /*6840*/  FMUL.FTZ R14, R101, R14 ;  /* 0x0000000e650e7220 */ /* 0x000fe40000410000 */
[----:B------:R-:W-:Y:S02]  /*6850*/  FMUL.FTZ R17, R99, R17 ;  /* 0x0000001163117220 */ /* 0x000fe40000410000 */
[----:B------:R-:W-:Y:S01]  /*6860*/  FMUL.FTZ R16, R98, R16 ;  /* 0x0000001062107220 */ /* 0x000fe20000410000 */
[----:B------:R-:W-:-:S05]  /*6870*/  @!P1 BRA `(.L_x_355) ;  /* 0x000005f000009947 */ /* 0x000fca0003800000 */
[----:B------:R-:W-:Y:S01]  /*6880*/  ISETP.GE.AND P0, PT, R244, c[0x0][0x220], PT ;  /* 0x00008800f4007a0c */ /* 0x000fe20003f06270 */
[----:B------:R-:W-:Y:S01]  /*6890*/  IMAD.MOV.U32 R9, RZ, RZ, c[0x0][0x190] ;  /* 0x00006400ff097624 */ /* 0x000fe200078e00ff */
[----:B------:R-:W-:Y:S01]  /*68a0*/  ISETP.GE.AND P5, PT, R251, c[0x0][0x220], PT ;  /* 0x00008800fb007a0c */ /* 0x000fe20003fa6270 */
[----:B------:R-:W-:Y:S01]  /*68b0*/  IMAD.MOV.U32 R4, RZ, RZ, R241 ;  /* 0x000000ffff047224 */ /* 0x000fe200078e00f1 */
[----:B------:R-:W-:Y:S01]  /*68c0*/  ISETP.GE.AND P4, PT, R250, c[0x0][0x220], PT ;  /* 0x00008800fa007a0c */ /* 0x000fe20003f86270 */
[C---:B------:R-:W-:Y:S01]  /*68d0*/  IMAD.U32 R0, R9.reuse, -0x40, RZ ;  /* 0xffffffc009007824 */ /* 0x040fe200078e00ff */
[----:B------:R-:W-:Y:S01]  /*68e0*/  ULOP3.LUT UR7, UR6, 0x1, URZ, 0xc0, !UPT ;  /* 0x0000000106077892 */ /* 0x000fe2000f8ec03f */
[----:B------:R-:W-:Y:S02]  /*68f0*/  IMAD.MOV.U32 R5, RZ, RZ, R242 ;  /* 0x000000ffff057224 */ /* 0x000fe400078e00f2 */
[----:B------:R-:W-:Y:S01]  /*6900*/  IMAD.MOV.U32 R10, RZ, RZ, c[0x0][0x194] ;  /* 0x00006500ff0a7624 */ /* 0x000fe200078e00ff */
[C---:B------:R-:W-:Y:S01]  /*6910*/  LEA R4, P2, R0.reuse, R4, 0x1 ;  /* 0x0000000400047211 */ /* 0x040fe200078408ff */
[----:B------:R-:W-:Y:S01]  /*6920*/  UISETP.NE.U32.AND UP0, UPT, UR7, 0x1, UPT ;  /* 0x000000010700788c */ /* 0x000fe2000bf05070 */
[----:B------:R-:W-:Y:S02]  /*6930*/  SHF.R.S32.HI R6, RZ, 0x1f, R0 ;  /* 0x0000001fff067819 */ /* 0x000fe40000011400 */
[----:B------:R-:W-:Y:S01]  /*6940*/  LEA.HI.X.SX32 R5, R0, R5, 0x1, P2 ;  /* 0x0000000500057211 */ /* 0x000fe200010f0eff */
[----:B------:R-:W-:Y:S01]  /*6950*/  USEL UR7, UR41, 0x8000, !UP0 ;  /* 0x0000800029077887 */ /* 0x000fe2000c000000 */
[C---:B------:R-:W-:Y:S02]  /*6960*/  @!P0 LEA R8, P2, R9.reuse, R4, 0x6 ;  /* 0x0000000409088211 */ /* 0x040fe400078430ff */
[C---:B------:R-:W-:Y:S03]  /*6970*/  LEA R0, P3, R9.reuse, R0, 0x5 ;  /* 0x0000000009007211 */ /* 0x040fe600078628ff */
[----:B------:R-:W-:Y:S02]  /*6980*/  IADD3 R236, R236, UR7, RZ ;  /* 0x00000007ecec7c10 */ /* 0x000fe4000fffe0ff */
[----:B------:R-:W-:Y:S02]  /*6990*/  IADD3 R238, R238, UR7, RZ ;  /* 0x00000007eeee7c10 */ /* 0x000fe4000fffe0ff */
[----:B------:R-:W-:Y:S01]  /*69a0*/  @!P5 LEA R12, P6, R0, R241, 0x1 ;  /* 0x000000f1000cd211 */ /* 0x000fe200078c08ff */
[----:B------:R1:W-:Y:S01]  /*69b0*/  @P0 STS [R236], RZ ;  /* 0x000000ffec000388 */ /* 0x0003e20000000800 */
[C-C-:B------:R-:W-:Y:S02]  /*69c0*/  LEA.HI.X R6, R9.reuse, R6, R10.reuse, 0x5, P3 ;  /* 0x0000000609067211 */ /* 0x140fe400018f2c0a */
[----:B------:R-:W-:Y:S01]  /*69d0*/  ISETP.GE.AND P3, PT, R252, c[0x0][0x220], PT ;  /* 0x00008800fc007a0c */ /* 0x000fe20003f66270 */
[----:B------:R1:W-:Y:S01]  /*69e0*/  @P0 STS [R236+0x4], RZ ;  /* 0x000004ffec000388 */ /* 0x0003e20000000800 */
[----:B------:R-:W-:Y:S02]  /*69f0*/  @!P0 LEA.HI.X R9, R9, R5, R10, 0x6, P2 ;  /* 0x0000000509098211 */ /* 0x000fe400010f340a */
[CCC-:B------:R-:W-:Y:S01]  /*6a00*/  @!P5 LEA.HI.X R13, R0.reuse, R242.reuse, R6.reuse, 0x1, P6 ;  /* 0x000000f2000dd211 */ /* 0x1c0fe200030f0c06 */
[----:B------:R1:W-:Y:S01]  /*6a10*/  @P0 STS [R236+0x8], RZ ;  /* 0x000008ffec000388 */ /* 0x0003e20000000800 */
[CC--:B------:R-:W-:Y:S02]  /*6a20*/  @!P4 LEA R10, P2, R0.reuse, R241.reuse, 0x1 ;  /* 0x000000f1000ac211 */ /* 0x0c0fe400078408ff */
[----:B------:R-:W-:Y:S01]  /*6a30*/  IADD3 R219, R219, UR7, RZ ;  /* 0x00000007dbdb7c10 */ /* 0x000fe2000fffe0ff */
[----:B------:R1:W-:Y:S01]  /*6a40*/  @P0 STS [R236+0xc], RZ ;  /* 0x00000cffec000388 */ /* 0x0003e20000000800 */
[CC--:B------:R-:W-:Y:S03]  /*6a50*/  @!P4 LEA.HI.X R11, R0.reuse, R242.reuse, R6, 0x1, P2 ;  /* 0x000000f2000bc211 */ /* 0x0c0fe600010f0c06 */
[----:B------:R-:W-:Y:S01]  /*6a60*/  @!PT LDS RZ, [RZ] ;  /* 0x00000000fffff984 */ /* 0x000fe20000000800 */
[----:B------:R-:W-:Y:S01]  /*6a70*/  @!PT LDS RZ, [RZ] ;  /* 0x00000000fffff984 */ /* 0x000fe20000000800 */
[----:B------:R-:W-:Y:S01]  /*6a80*/  @!PT LDS RZ, [RZ] ;  /* 0x00000000fffff984 */ /* 0x000fe20000000800 */
[----:B------:R1:W-:Y:S04]  /*6a90*/  @!P0 LDGSTS.E.BYPASS.LTC128B.128 [R238], [R4.64] ;  /* 0x0000000004ee8fae */ /* 0x0003e8000b901d44 */
        /* <DEDUP_REMOVED lines=31> */
[----:B------:R2:W-:Y:S04]  /*6c90*/  @!P0 LDGSTS.E.BYPASS.LTC128B.128 [R238+0x1000], [R8.64] ;  /* 0x0100000008ee8fae */ /* 0x0005e8000b901d44 */
        /* <DEDUP_REMOVED lines=8> */
[----:B------:R1:W-:Y:S01]  /*6d20*/  @P4 STS [R236+0x5000], RZ ;  /* 0x005000ffec004388 */ /* 0x0003e20000000800 */
[C---:B--2---:R-:W-:Y:S03]  /*6d30*/  @!P3 LEA R8, P0, R0.reuse, R241, 0x1 ;  /* 0x000000f10008b211 */ /* 0x044fe600078008ff */
[----:B------:R1:W-:Y:S01]  /*6d40*/  @P4 STS [R236+0x5004], RZ ;  /* 0x005004ffec004388 */ /* 0x0003e20000000800 */
[----:B------:R-:W-:Y:S01]  /*6d50*/  IMAD.MOV.U32 R241, RZ, RZ, R4 ;  /* 0x000000fffff17224 */ /* 0x000fe200078e0004 */
[----:B------:R-:W-:Y:S02]  /*6d60*/  @!P3 LEA.HI.X R9, R0, R242, R6, 0x1, P0 ;  /* 0x000000f20009b211 */ /* 0x000fe400000f0c06 */
[----:B------:R1:W-:Y:S01]  /*6d70*/  @P4 STS [R236+0x5008], RZ ;  /* 0x005008ffec004388 */ /* 0x0003e20000000800 */
[----:B------:R-:W-:Y:S03]  /*6d80*/  IMAD.MOV.U32 R242, RZ, RZ, R5 ;  /* 0x000000fffff27224 */ /* 0x000fe600078e0005 */
        /* <DEDUP_REMOVED lines=13> */
[----:B------:R-:W0:Y:S02]  /*6e60*/  LDGDEPBAR ;  /* 0x00000000000079af */ /* 0x000e240000000000 */
.L_x_355:
[----:B-1----:R-:W-:Y:S02]  /*6e70*/  F2FP.BF16.PACK_AB R8, R91, R95 ;  /* 0x0000005f5b08723e */ /* 0x002fe400000010ff */
[----:B------:R-:W-:Y:S02]  /*6e80*/  F2FP.BF16.PACK_AB R7, R7, R86 ;  /* 0x000000560707723e */ /* 0x000fe400000010ff */
[----:B------:R-:W-:Y:S01]  /*6e90*/  F2FP.BF16.PACK_AB R6, R93, R94 ;  /* 0x0000005e5d06723e */ /* 0x000fe200000010ff */
[----:B------:R-:W-:Y:S01]  /*6ea0*/  STS [R246+0x28000], R8 ;  /* 0x02800008f6007388 */ /* 0x000fe20000000800 */
[----:B------:R-:W-:Y:S02]  /*6eb0*/  F2FP.BF16.PACK_AB R5, R84, R85 ;  /* 0x000000555405723e */ /* 0x000fe400000010ff */
[----:B------:R-:W-:Y:S02]  /*6ec0*/  F2FP.BF16.PACK_AB R4, R87, R88 ;  /* 0x000000585704723e */ /* 0x000fe400000010ff */
[----:B------:R-:W-:Y:S01]  /*6ed0*/  F2FP.BF16.PACK_AB R0, R14, R15 ;  /* 0x0000000f0e00723e */ /* 0x000fe200000010ff */
[----:B------:R-:W-:Y:S01]  /*6ee0*/  STS [R246+0x28400], R7 ;  /* 0x02840007f6007388 */ /* 0x000fe20000000800 */
[----:B------:R-:W-:Y:S02]  /*6ef0*/  F2FP.BF16.PACK_AB R10, R89, R90 ;  /* 0x0000005a590a723e */ /* 0x000fe400000010ff */
[----:B------:R-:W-:Y:S03]  /*6f00*/  F2FP.BF16.PACK_AB R9, R16, R17 ;  /* 0x000000111009723e */ /* 0x000fe600000010ff */
[----:B------:R-:W-:Y:S06]  /*6f10*/  STS [R249+0x28000], R6 ;  /* 0x02800006f9007388 */ /* 0x000fec0000000800 */
[----:B------:R-:W-:Y:S06]  /*6f20*/  STS [R249+0x28400], R5 ;  /* 0x02840005f9007388 */ /* 0x000fec0000000800 */
[----:B------:R-:W-:Y:S06]  /*6f30*/  STS [R247+0x28000], R4 ;  /* 0x02800004f7007388 */ /* 0x000fec0000000800 */
[----:B------:R1:W-:Y:S06]  /*6f40*/  STS [R247+0x28400], R0 ;  /* 0x02840000f7007388 */ /* 0x0003ec0000000800 */
[----:B------:R-:W-:Y:S06]  /*6f50*/  STS [R248+0x28000], R10 ;  /* 0x0280000af8007388 */ /* 0x000fec0000000800 */
[----:B------:R-:W-:Y:S06]  /*6f60*/  STS [R248+0x28400], R9 ;  /* 0x02840009f8007388 */ /* 0x000fec0000000800 */
[----:B------:R-:W-:Y:S01]  /*6f70*/  BAR.SYNC.DEFER_BLOCKING 0x0 ;  /* 0x0000000000007b1d */ /* 0x000fe20000010000 */
[----:B-1----:R-:W-:Y:S05]  /*6f80*/  IMAD.SHL.U32 R0, R232, 0x2, RZ ;  /* 0x00000002e8007824 */ /* 0x002fea00078e00ff */
[----:B------:R-:W-:Y:S06]  /*6f90*/  LDSM.16.MT88.4 R4, [R221+0x2a000] ;  /* 0x02a00000dd04783b */ /* 0x000fec0000004200 */
[----:B------:R-:W1:Y:S06]  /*6fa0*/  LDSM.16.MT88.4 R8, [R0+0x10000] ;  /* 0x010000000008783b */ /* 0x000e6c0000004200 */
[----:B------:R-:W2:Y:S06]  /*6fb0*/  LDSM.16.MT88.4 R12, [R220+0x2a000] ;  /* 0x02a00000dc0c783b */ /* 0x000eac0000004200 */
[----:B------:R-:W3:Y:S06]  /*6fc0*/  LDSM.16.MT88.4 R16, [R0+0x12000] ;  /* 0x012000000010783b */ /* 0x000eec0000004200 */
[----:B------:R-:W4:Y:S06]  /*6fd0*/  LDSM.16.MT88.4 R84, [R0+0x14000] ;  /* 0x014000000054783b */ /* 0x000f2c0000004200 */
[----:B------:R-:W5:Y:S01]  /*6fe0*/  LDSM.16.MT88.4 R88, [R0+0x16000] ;  /* 0x016000000058783b */ /* 0x000f620000004200 */
[-C--:B-1----:R-:W-:Y:S08]  /*6ff0*/  HMMA.16816.F32.BF16 R20, R4, R8.reuse, R20 ;  /* 0x000000080414723c */ /* 0x082ff00000041814 */
[C---:B--2---:R-:W-:Y:S08]  /*7000*/  HMMA.16816.F32.BF16 R24, R12.reuse, R8, R24 ;  /* 0x000000080c18723c */ /* 0x044ff00000041818 */
[-C--:B------:R-:W-:Y:S08]  /*7010*/  HMMA.16816.F32.BF16 R28, R12, R10.reuse, R28 ;  /* 0x0000000a0c1c723c */ /* 0x080ff0000004181c */
[C---:B------:R-:W-:Y:S01]  /*7020*/  HMMA.16816.F32.BF16 R32, R4.reuse, R10, R32 ;  /* 0x0000000a0420723c */ /* 0x040fe20000041820 */
[----:B------:R-:W-:Y:S07]  /*7030*/  LDSM.16.MT88.4 R8, [R221+0x2a800] ;  /* 0x02a80000dd08783b */ /* 0x000fee0000004200 */
        /* <DEDUP_REMOVED lines=10> */
[-C--:B-----5:R-:W-:Y:S08]  /*70e0*/  HMMA.16816.F32.BF16 R68, R4, R88.reuse, R68 ;  /* 0x000000580444723c */ /* 0x0a0ff00000041844 */
[C---:B------:R-:W-:Y:S08]  /*70f0*/  HMMA.16816.F32.BF16 R72, R12.reuse, R88, R72 ;  /* 0x000000580c48723c */ /* 0x040ff00000041848 */
[-C--:B------:R-:W-:Y:S01]  /*7100*/  HMMA.16816.F32.BF16 R76, R12, R90.reuse, R76 ;  /* 0x0000005a0c4c723c */ /* 0x080fe2000004184c */
[----:B------:R-:W1:Y:S07]  /*7110*/  LDSM.16.MT88.4 R12, [R0+0x10800] ;  /* 0x01080000000c783b */ /* 0x000e6e0000004200 */
[----:B------:R-:W-:Y:S01]  /*7120*/  HMMA.16816.F32.BF16 R80, R4, R90, R80 ;  /* 0x0000005a0450723c */ /* 0x000fe20000041850 */
[----:B------:R-:W2:Y:S06]  /*7130*/  LDSM.16.MT88.4 R4, [R0+0x14800] ;  /* 0x014800000004783b */ /* 0x000eac0000004200 */
[----:B------:R-:W3:Y:S01]  /*7140*/  LDSM.16.MT88.4 R88, [R0+0x16800] ;  /* 0x016800000058783b */ /* 0x000ee20000004200 */
[-C--:B-1----:R-:W-:Y:S08]  /*7150*/  HMMA.16816.F32.BF16 R20, R8, R12.reuse, R20 ;  /* 0x0000000c0814723c */ /* 0x082ff00000041814 */
        /* <DEDUP_REMOVED lines=9> */
[-C--:B--2---:R-:W-:Y:S08]  /*71f0*/  HMMA.16816.F32.BF16 R52, R8, R4.reuse, R52 ;  /* 0x000000040834723c */ /* 0x084ff00000041834 */
[C---:B------:R-:W-:Y:S08]  /*7200*/  HMMA.16816.F32.BF16 R56, R16.reuse, R4, R56 ;  /* 0x000000041038723c */ /* 0x040ff00000041838 */
[-C--:B------:R-:W-:Y:S08]  /*7210*/  HMMA.16816.F32.BF16 R60, R16, R6.reuse, R60 ;  /* 0x00000006103c723c */ /* 0x080ff0000004183c */
[C---:B------:R-:W-:Y:S01]  /*7220*/  HMMA.16816.F32.BF16 R64, R8.reuse, R6, R64 ;  /* 0x000000060840723c */ /* 0x040fe20000041840 */
[----:B------:R-:W1:Y:S07]  /*7230*/  LDSM.16.MT88.4 R4, [R221+0x2b000] ;  /* 0x02b00000dd04783b */ /* 0x000e6e0000004200 */
[-C--:B---3--:R-:W-:Y:S08]  /*7240*/  HMMA.16816.F32.BF16 R68, R8, R88.reuse, R68 ;  /* 0x000000580844723c */ /* 0x088ff00000041844 */
[C---:B------:R-:W-:Y:S08]  /*7250*/  HMMA.16816.F32.BF16 R72, R16.reuse, R88, R72 ;  /* 0x000000581048723c */ /* 0x040ff00000041848 */
[-C--:B------:R-:W-:Y:S01]  /*7260*/  HMMA.16816.F32.BF16 R76, R16, R90.reuse, R76 ;  /* 0x0000005a104c723c */ /* 0x080fe2000004184c */
[----:B------:R-:W2:Y:S07]  /*7270*/  LDSM.16.MT88.4 R16, [R220+0x2b000] ;  /* 0x02b00000dc10783b */ /* 0x000eae0000004200 */
[----:B------:R-:W-:Y:S01]  /*7280*/  HMMA.16816.F32.BF16 R80, R8, R90, R80 ;  /* 0x0000005a0850723c */ /* 0x000fe20000041850 */
[----:B------:R-:W3:Y:S06]  /*7290*/  LDSM.16.MT88.4 R8, [R0+0x15000] ;  /* 0x015000000008783b */ /* 0x000eec0000004200 */
[----:B------:R-:W4:Y:S01]  /*72a0*/  LDSM.16.MT88.4 R88, [R0+0x17000] ;  /* 0x017000000058783b */ /* 0x000f220000004200 */
[-C--:B-1----:R-:W-:Y:S08]  /*72b0*/  HMMA.16816.F32.BF16 R20, R4, R12.reuse, R20 ;  /* 0x0000000c0414723c */ /* 0x082ff00000041814 */
[C---:B--2---:R-:W-:Y:S08]  /*72c0*/  HMMA.16816.F32.BF16 R24, R16.reuse, R12, R24 ;  /* 0x0000000c1018723c */ /* 0x044ff00000041818 */
        /* <DEDUP_REMOVED lines=8> */
[-C--:B---3--:R-:W-:Y:S08]  /*7350*/  HMMA.16816.F32.BF16 R52, R4, R8.reuse, R52 ;  /* 0x000000080434723c */ /* 0x088ff00000041834 */
[C---:B------:R-:W-:Y:S08]  /*7360*/  HMMA.16816.F32.BF16 R56, R16.reuse, R8, R56 ;  /* 0x000000081038723c */ /* 0x040ff00000041838 */
[-C--:B------:R-:W-:Y:S08]  /*7370*/  HMMA.16816.F32.BF16 R60, R16, R10.reuse, R60 ;  /* 0x0000000a103c723c */ /* 0x080ff0000004183c */
[C---:B------:R-:W-:Y:S01]  /*7380*/  HMMA.16816.F32.BF16 R64, R4.reuse, R10, R64 ;  /* 0x0000000a0440723c */ /* 0x040fe20000041840 */
[----:B------:R-:W1:Y:S07]  /*7390*/  LDSM.16.MT88.4 R8, [R221+0x2b800] ;  /* 0x02b80000dd08783b */ /* 0x000e6e0000004200 */
[-C--:B----4-:R-:W-:Y:S08]  /*73a0*/  HMMA.16816.F32.BF16 R68, R4, R88.reuse, R68 ;  /* 0x000000580444723c */ /* 0x090ff00000041844 */
[C---:B------:R-:W-:Y:S08]  /*73b0*/  HMMA.16816.F32.BF16 R72, R16.reuse, R88, R72 ;  /* 0x000000581048723c */ /* 0x040ff00000041848 */
[-C--:B------:R-:W-:Y:S01]  /*73c0*/  HMMA.16816.F32.BF16 R76, R16, R90.reuse, R76 ;  /* 0x0000005a104c723c */ /* 0x080fe2000004184c */
[----:B------:R-:W2:Y:S07]  /*73d0*/  LDSM.16.MT88.4 R16, [R220+0x2b800] ;  /* 0x02b80000dc10783b */ /* 0x000eae0000004200 */
[----:B------:R-:W-:Y:S01]  /*73e0*/  HMMA.16816.F32.BF16 R80, R4, R90, R80 ;  /* 0x0000005a0450723c */ /* 0x000fe20000041850 */
[----:B------:R-:W3:Y:S06]  /*73f0*/  LDSM.16.MT88.4 R4, [R0+0x15800] ;  /* 0x015800000004783b */ /* 0x000eec0000004200 */
[----:B------:R-:W4:Y:S01]  /*7400*/  LDSM.16.MT88.4 R88, [R0+0x17800] ;  /* 0x017800000058783b */ /* 0x000f220000004200 */
[-C--:B-1----:R-:W-:Y:S05]  /*7410*/  HMMA.16816.F32.BF16 R20, R8, R12.reuse, R20 ;  /* 0x0000000c0814723c */ /* 0x082fea0000041814 */
[----:B------:R-:W-:Y:S03]  /*7420*/  BAR.SYNC.DEFER_BLOCKING 0x0 ;  /* 0x0000000000007b1d */ /* 0x000fe60000010000 */
[C---:B--2---:R-:W-:Y:S08]  /*7430*/  HMMA.16816.F32.BF16 R24, R16.reuse, R12, R24 ;  /* 0x0000000c1018723c */ /* 0x044ff00000041818 */
[-C--:B------:R-:W-:Y:S08]  /*7440*/  HMMA.16816.F32.BF16 R28, R16, R14.reuse, R28 ;  /* 0x0000000e101c723c */ /* 0x080ff0000004181c */
[C---:B------:R-:W-:Y:S08]  /*7450*/  HMMA.16816.F32.BF16 R32, R8.reuse, R14, R32 ;  /* 0x0000000e0820723c */ /* 0x040ff00000041820 */
        /* <DEDUP_REMOVED lines=17> */
[C---:B------:R-:W-:Y:S01]  /*7570*/  IMAD.U32 R8, R15.reuse, -0x40, RZ ;  /* 0xffffffc00f087824 */ /* 0x040fe200078e00ff */
        /* <DEDUP_REMOVED lines=60> */
.L_x_356:
[----:B------:R-:W-:Y:S01]  /*7940*/  LDSM.16.M88.4 R128, [R227] ;  /* 0x00000000e380783b */ /* 0x000fe20000000200 */
[----:B------:R-:W-:Y:S02]  /*7950*/  ULOP3.LUT UR7, UR6, 0x1, URZ, 0xc0, !UPT ;  /* 0x0000000106077892 */ /* 0x000fe4000f8ec03f */
[----:B------:R-:W-:Y:S01]  /*7960*/  UISETP.GT.AND UP2, UPT, UR6, UR13, UPT ;  /* 0x0000000d0600728c */ /* 0x000fe2000bf44270 */
[----:B------:R-:W2:Y:S01]  /*7970*/  LDSM.16.MT88.4 R16, [R0+0x18000] ;  /* 0x018000000010783b */ /* 0x000ea20000004200 */
[----:B------:R-:W-:Y:S02]  /*7980*/  UISETP.NE.U32.AND UP0, UPT, UR7, 0x1, UPT ;  /* 0x000000010700788c */ /* 0x000fe4000bf05070 */
[----:B------:R-:W-:Y:S01]  /*7990*/  @UP3 UIADD3 UR8, UP1, UR10, -0x100, URZ ;  /* 0xffffff000a083890 */ /* 0x000fe2000ff3e03f */
[----:B------:R-:W3:Y:S01]  /*79a0*/  LDSM.16.M88.4 R124, [R227+0x1000] ;  /* 0x00100000e37c783b */ /* 0x000ee20000000200 */
[----:B------:R-:W-:Y:S02]  /*79b0*/  UIADD3 UR6, UR6, -0x1, URZ ;  /* 0xffffffff06067890 */ /* 0x000fe4000fffe03f */
[----:B------:R-:W-:Y:S01]  /*79c0*/  @UP3 UIADD3.X UR7, UR9, -0x1, URZ, UP1, !UPT ;  /* 0xffffffff09073890 */ /* 0x000fe20008ffe43f */
[----:B------:R-:W4:Y:S04]  /*79d0*/  LDSM.16.MT88.4 R96, [R0+0x1a000] ;  /* 0x01a000000060783b */ /* 0x000f280000004200 */
[----:B------:R-:W5:Y:S04]  /*79e0*/  LDSM.16.MT88.4 R112, [R0+0x1c000] ;  /* 0x01c000000070783b */ /* 0x000f680000004200 */
[----:B------:R-:W1:Y:S04]  /*79f0*/  LDSM.16.MT88.4 R196, [R0+0x1e000] ;  /* 0x01e0000000c4783b */ /* 0x000e680000004200 */
[----:B------:R-:W-:Y:S04]  /*7a00*/  LDSM.16.M88.4 R200, [R228] ;  /* 0x00000000e4c8783b */ /* 0x000fe80000000200 */
[----:B------:R-:W1:Y:S04]  /*7a10*/  LDSM.16.MT88.4 R204, [R0+0x18800] ;  /* 0x0188000000cc783b */ /* 0x000e680000004200 */
[----:B------:R-:W1:Y:S04]  /*7a20*/  LDSM.16.M88.4 R208, [R228+0x1000] ;  /* 0x00100000e4d0783b */ /* 0x000e680000000200 */
[----:B------:R-:W1:Y:S02]  /*7a30*/  LDSM.16.MT88.4 R212, [R0+0x1a800] ;  /* 0x01a8000000d4783b */ /* 0x000e640000004200 */
[-C--:B-12---:R-:W-:Y:S08]  /*7a40*/  HMMA.16816.F32.BF16 R4, R128, R16.reuse, RZ ;  /* 0x000000108004723c */ /* 0x086ff000000418ff */
[C---:B---3--:R-:W-:Y:S08]  /*7a50*/  HMMA.16816.F32.BF16 R8, R124.reuse, R16, RZ ;  /* 0x000000107c08723c */ /* 0x048ff000000418ff */
[-C--:B------:R-:W-:Y:S08]  /*7a60*/  HMMA.16816.F32.BF16 R12, R124, R18.reuse, RZ ;  /* 0x000000127c0c723c */ /* 0x080ff000000418ff */
[C---:B------:R-:W-:Y:S08]  /*7a70*/  HMMA.16816.F32.BF16 R16, R128.reuse, R18, RZ ;  /* 0x000000128010723c */ /* 0x040ff000000418ff */
[-C--:B----4-:R-:W-:Y:S08]  /*7a80*/  HMMA.16816.F32.BF16 R84, R128, R96.reuse, RZ ;  /* 0x000000608054723c */ /* 0x090ff000000418ff */
[C---:B------:R-:W-:Y:S08]  /*7a90*/  HMMA.16816.F32.BF16 R88, R124.reuse, R96, RZ ;  /* 0x000000607c58723c */ /* 0x040ff000000418ff */
[-C--:B------:R-:W-:Y:S08]  /*7aa0*/  HMMA.16816.F32.BF16 R92, R124, R98.reuse, RZ ;  /* 0x000000627c5c723c */ /* 0x080ff000000418ff */
[C---:B------:R-:W-:Y:S08]  /*7ab0*/  HMMA.16816.F32.BF16 R96, R128.reuse, R98, RZ ;  /* 0x000000628060723c */ /* 0x040ff000000418ff */
[-C--:B-----5:R-:W-:Y:S08]  /*7ac0*/  HMMA.16816.F32.BF16 R100, R128, R112.reuse, RZ ;  /* 0x000000708064723c */ /* 0x0a0ff000000418ff */
        /* <DEDUP_REMOVED lines=13> */
[-C--:B------:R-:W-:Y:S08]  /*7ba0*/  HMMA.16816.F32.BF16 R84, R200, R212.reuse, R84 ;  /* 0x000000d4c854723c */ /* 0x080ff00000041854 */
[C---:B------:R-:W-:Y:S08]  /*7bb0*/  HMMA.16816.F32.BF16 R88, R208.reuse, R212, R88 ;  /* 0x000000d4d058723c */ /* 0x040ff00000041858 */
[-C--:B------:R-:W-:Y:S08]  /*7bc0*/  HMMA.16816.F32.BF16 R92, R208, R214.reuse, R92 ;  /* 0x000000d6d05c723c */ /* 0x080ff0000004185c */
[C---:B------:R-:W-:Y:S01]  /*7bd0*/  HMMA.16816.F32.BF16 R96, R200.reuse, R214, R96 ;  /* 0x000000d6c860723c */ /* 0x040fe20000041860 */
[----:B------:R-:W-:Y:S07]  /*7be0*/  LDSM.16.M88.4 R212, [R229+0x1000] ;  /* 0x00100000e5d4783b */ /* 0x000fee0000000200 */
[-C--:B-1----:R-:W-:Y:S08]  /*7bf0*/  HMMA.16816.F32.BF16 R100, R200, R196.reuse, R100 ;  /* 0x000000c4c864723c */ /* 0x082ff00000041864 */
[C---:B------:R-:W-:Y:S08]  /*7c00*/  HMMA.16816.F32.BF16 R104, R208.reuse, R196, R104 ;  /* 0x000000c4d068723c */ /* 0x040ff00000041868 */
[-C--:B------:R-:W-:Y:S08]  /*7c10*/  HMMA.16816.F32.BF16 R108, R208, R198.reuse, R108 ;  /* 0x000000c6d06c723c */ /* 0x080ff0000004186c */
[C---:B------:R-:W-:Y:S01]  /*7c20*/  HMMA.16816.F32.BF16 R112, R200.reuse, R198, R112 ;  /* 0x000000c6c870723c */ /* 0x040fe20000041870 */
[----:B------:R-:W-:Y:S07]  /*7c30*/  LDSM.16.M88.4 R196, [R229] ;  /* 0x00000000e5c4783b */ /* 0x000fee0000000200 */
[-C--:B--2---:R-:W-:Y:S08]  /*7c40*/  HMMA.16816.F32.BF16 R116, R200, R204.reuse, R116 ;  /* 0x000000ccc874723c */ /* 0x084ff00000041874 */
[C---:B------:R-:W-:Y:S08]  /*7c50*/  HMMA.16816.F32.BF16 R120, R208.reuse, R204, R120 ;  /* 0x000000ccd078723c */ /* 0x040ff00000041878 */
[-C--:B------:R-:W-:Y:S01]  /*7c60*/  HMMA.16816.F32.BF16 R124, R208, R206.reuse, R124 ;  /* 0x000000ced07c723c */ /* 0x080fe2000004187c */
[----:B------:R-:W1:Y:S07]  /*7c70*/  LDSM.16.MT88.4 R208, [R0+0x19000] ;  /* 0x0190000000d0783b */ /* 0x000e6e0000004200 */
[----:B------:R-:W-:Y:S01]  /*7c80*/  HMMA.16816.F32.BF16 R128, R200, R206, R128 ;  /* 0x000000cec880723c */ /* 0x000fe20000041880 */
[----:B------:R-:W2:Y:S04]  /*7c90*/  LDSM.16.MT88.4 R200, [R0+0x1b000] ;  /* 0x01b0000000c8783b */ /* 0x000ea80000004200 */
[----:B------:R-:W3:Y:S03]  /*7ca0*/  LDSM.16.MT88.4 R204, [R0+0x1d000] ;  /* 0x01d0000000cc783b */ /* 0x000ee60000004200 */
        /* <DEDUP_REMOVED lines=20> */
[----:B------:R-:W3:Y:S04]  /*7df0*/  LDSM.16.MT88.4 R196, [R0+0x1b800] ;  /* 0x01b8000000c4783b */ /* 0x000ee80000004200 */
[----:B------:R-:W4:Y:S03]  /*7e00*/  LDSM.16.MT88.4 R208, [R0+0x1d800] ;  /* 0x01d8000000d0783b */ /* 0x000f260000004200 */
[-C--:B--2---:R-:W-:Y:S08]  /*7e10*/  HMMA.16816.F32.BF16 R4, R200, R204.reuse, R4 ;  /* 0x000000ccc804723c */ /* 0x084ff00000041804 */
[C---:B-1----:R-:W-:Y:S08]  /*7e20*/  HMMA.16816.F32.BF16 R8, R212.reuse, R204, R8 ;  /* 0x000000ccd408723c */ /* 0x042ff00000041808 */
[-C--:B------:R-:W-:Y:S08]  /*7e30*/  HMMA.16816.F32.BF16 R12, R212, R206.reuse, R12 ;  /* 0x000000ced40c723c */ /* 0x080ff0000004180c */
[C---:B------:R-:W-:Y:S01]  /*7e40*/  HMMA.16816.F32.BF16 R16, R200.reuse, R206, R16 ;  /* 0x000000cec810723c */ /* 0x040fe20000041810 */
[----:B------:R1:W2:Y:S07]  /*7e50*/  LDSM.16.MT88.4 R204, [R0+0x1f800] ;  /* 0x01f8000000cc783b */ /* 0x0002ae0000004200 */
[-C--:B---3--:R-:W-:Y:S08]  /*7e60*/  HMMA.16816.F32.BF16 R84, R200, R196.reuse, R84 ;  /* 0x000000c4c854723c */ /* 0x088ff00000041854 */
[C---:B------:R-:W-:Y:S01]  /*7e70*/  HMMA.16816.F32.BF16 R88, R212.reuse, R196, R88 ;  /* 0x000000c4d458723c */ /* 0x040fe20000041858 */
[----:B------:R-:W3:Y:S04]  /*7e80*/  LDL R196, [R1+0x44] ;  /* 0x0000440001c47983 */ /* 0x000ee80000100800 */
[----:B------:R-:W5:Y:S03]  /*7e90*/  LDL R197, [R1+0x40] ;  /* 0x0000400001c57983 */ /* 0x000f660000100800 */
[-C--:B------:R-:W-:Y:S01]  /*7ea0*/  HMMA.16816.F32.BF16 R92, R212, R198.reuse, R92 ;  /* 0x000000c6d45c723c */ /* 0x080fe2000004185c */
[----:B-1----:R1:W5:Y:S07]  /*7eb0*/  LDL R0, [R1+0x4] ;  /* 0x0000040001007983 */ /* 0x00236e0000100800 */
[C---:B------:R-:W-:Y:S08]  /*7ec0*/  HMMA.16816.F32.BF16 R96, R200.reuse, R198, R96 ;  /* 0x000000c6c860723c */ /* 0x040ff00000041860 */
[-C--:B----4-:R-:W-:Y:S08]  /*7ed0*/  HMMA.16816.F32.BF16 R100, R200, R208.reuse, R100 ;  /* 0x000000d0c864723c */ /* 0x090ff00000041864 */
[C---:B------:R-:W-:Y:S01]  /*7ee0*/  HMMA.16816.F32.BF16 R104, R212.reuse, R208, R104 ;  /* 0x000000d0d468723c */ /* 0x040fe20000041868 */
[----:B------:R1:W4:Y:S06]  /*7ef0*/  LDL R208, [R1] ;  /* 0x0000000001d07983 */ /* 0x00032c0000100800 */
[----:B------:R-:W-:Y:S01]  /*7f00*/  IMAD.MOV.U32 R209, RZ, RZ, c[0x0][0x22c] ;  /* 0x00008b00ffd17624 */ /* 0x000fe200078e00ff */
[-C--:B------:R-:W-:Y:S04]  /*7f10*/  HMMA.16816.F32.BF16 R108, R212, R210.reuse, R108 ;  /* 0x000000d2d46c723c */ /* 0x080fe8000004186c */
[----:B------:R-:W-:Y:S04]  /*7f20*/  IMAD R209, R209, c[0x0][0x1c0], RZ ;  /* 0x00007000d1d17a24 */ /* 0x000fe800078e02ff */
[C---:B------:R-:W-:Y:S04]  /*7f30*/  HMMA.16816.F32.BF16 R112, R200.reuse, R210, R112 ;  /* 0x000000d2c870723c */ /* 0x040fe80000041870 */
[----:B------:R-:W-:Y:S03]  /*7f40*/  IMAD.SHL.U32 R209, R209, 0x10, RZ ;  /* 0x00000010d1d17824 */ /* 0x000fe600078e00ff */
[----:B------:R-:W-:Y:S01]  /*7f50*/  IMAD.MOV.U32 R210, RZ, RZ, c[0x0][0x22c] ;  /* 0x00008b00ffd27624 */ /* 0x000fe200078e00ff */
[-C--:B--2---:R-:W-:Y:S01]  /*7f60*/  HMMA.16816.F32.BF16 R116, R200, R204.reuse, R116 ;  /* 0x000000ccc874723c */ /* 0x084fe20000041874 */
[----:B------:R-:W-:Y:S03]  /*7f70*/  IMAD.MOV.U32 R211, RZ, RZ, c[0x0][0x22c] ;  /* 0x00008b00ffd37624 */ /* 0x000fe600078e00ff */
[----:B------:R-:W-:Y:S02]  /*7f80*/  IMAD R210, R210, c[0x0][0x1c0], RZ ;  /* 0x00007000d2d27a24 */ /* 0x000fe400078e02ff */
[----:B------:R-:W-:Y:S02]  /*7f90*/  IMAD R211, R211, c[0x0][0x1c0], RZ ;  /* 0x00007000d3d37a24 */ /* 0x000fe400078e02ff */
[C---:B------:R-:W-:Y:S04]  /*7fa0*/  HMMA.16816.F32.BF16 R120, R212.reuse, R204, R120 ;  /* 0x000000ccd478723c */ /* 0x040fe80000041878 */
[----:B------:R-:W-:Y:S02]  /*7fb0*/  IMAD.SHL.U32 R210, R210, 0x20, RZ ;  /* 0x00000020d2d27824 */ /* 0x000fe400078e00ff */
[----:B------:R-:W-:Y:S02]  /*7fc0*/  IMAD.SHL.U32 R211, R211, 0x10, RZ ;  /* 0x00000010d3d37824 */ /* 0x000fe400078e00ff */
[-C--:B------:R-:W-:Y:S07]  /*7fd0*/  HMMA.16816.F32.BF16 R124, R212, R206.reuse, R124 ;  /* 0x000000ced47c723c */ /* 0x080fee000004187c */
[----:B------:R-:W-:Y:S01]  /*7fe0*/  IMAD.MOV.U32 R215, RZ, RZ, c[0x0][0x22c] ;  /* 0x00008b00ffd77624 */ /* 0x000fe200078e00ff */
[----:B------:R-:W-:Y:S04]  /*7ff0*/  HMMA.16816.F32.BF16 R128, R200, R206, R128 ;  /* 0x000000cec880723c */ /* 0x000fe80000041880 */
[----:B------:R-:W-:Y:S01]  /*8000*/  IMAD R215, R215, c[0x0][0x1c0], RZ ;  /* 0x00007000d7d77a24 */ /* 0x000fe200078e02ff */
[----:B------:R-:W-:Y:S03]  /*8010*/  IADD3 R212, R211, 0x20, RZ ;  /* 0x00000020d3d47810 */ /* 0x000fe60007ffe0ff */
[----:B------:R-:W-:Y:S04]  /*8020*/  IMAD R215, R215, 0x38, RZ ;  /* 0x00000038d7d77824 */ /* 0x000fe800078e02ff */
[C---:B------:R-:W-:Y:S01]  /*8030*/  IMAD.IADD R212, R239.reuse, 0x1, R212 ;  /* 0x00000001efd47824 */ /* 0x040fe200078e02d4 */
[----:B---3--:R-:W-:Y:S01]  /*8040*/  @P1 IADD3 R198, P0, R196, UR10, RZ ;  /* 0x0000000ac4c61c10 */ /* 0x008fe2000ff1e0ff */
[----:B------:R-:W-:Y:S01]  /*8050*/  @UP3 UMOV UR10, UR8 ;  /* 0x00000008000a3c82 */ /* 0x000fe20008000000 */
[-C--:B------:R-:W-:Y:S02]  /*8060*/  LEA R196, P2, R239, R234.reuse, 0x2 ;  /* 0x000000eaefc47211 */ /* 0x080fe400078410ff */
[----:B-----5:R-:W-:Y:S01]  /*8070*/  @P1 IADD3.X R199, R197, UR9, RZ, P0, !PT ;  /* 0x00000009c5c71c10 */ /* 0x020fe200087fe4ff */
[----:B------:R-:W-:Y:S01]  /*8080*/  @UP3 UMOV UR9, UR7 ;  /* 0x0000000700093c82 */ /* 0x000fe20008000000 */
[-C--:B------:R-:W-:Y:S03]  /*8090*/  LEA.HI.X.SX32 R197, R239, R235.reuse, 0x2, P2 ;  /* 0x000000ebefc57211 */ /* 0x080fe600010f16ff */
[----:B------:R2:W3:Y:S04]  /*80a0*/  @P1 LDG.E R0, [R198.64+-0xe0] ;  /* 0xffff2004c6001981 */ /* 0x0004e8000c1e1900 */
[----:B----4-:R2:W4:Y:S04]  /*80b0*/  @P1 LDG.E R208, [R198.64+-0x100] ;  /* 0xffff0004c6d01981 */ /* 0x010528000c1e1900 */
[----:B------:R-:W-:Y:S04]  /*80c0*/  RED.E.ADD.F32.FTZ.RN.STRONG.GPU [R234.64], R4 ;  /* 0x00000004ea00798e */ /* 0x000fe8000c10e784 */
[----:B------:R-:W-:Y:S01]  /*80d0*/  RED.E.ADD.F32.FTZ.RN.STRONG.GPU [R196.64], R5 ;  /* 0x00000005c400798e */ /* 0x000fe2000c10e784 */
[CC--:B--2---:R-:W-:Y:S04]  /*80e0*/  LEA R198, P0, R209.reuse, R234.reuse, 0x2 ;  /* 0x000000ead1c67211 */ /* 0x0c4fe800078010ff */
[-C--:B------:R-:W-:Y:S02]  /*80f0*/  LEA.HI.X.SX32 R199, R209, R235.reuse, 0x2, P0 ;  /* 0x000000ebd1c77211 */ /* 0x080fe400000f16ff */
[CC--:B------:R-:W-:Y:S03]  /*8100*/  LEA R204, P0, R210.reuse, R234.reuse, 0x2 ;  /* 0x000000ead2cc7211 */ /* 0x0c0fe600078010ff */
[----:B------:R-:W-:Y:S01]  /*8110*/  RED.E.ADD.F32.FTZ.RN.STRONG.GPU [R198.64], R6 ;  /* 0x00000006c600798e */ /* 0x000fe2000c10e784 */
[-C--:B------:R-:W-:Y:S03]  /*8120*/  LEA.HI.X.SX32 R205, R210, R235.reuse, 0x2, P0 ;  /* 0x000000ebd2cd7211 */ /* 0x080fe600000f16ff */
[----:B----4-:R2:W-:Y:S04]  /*8130*/  @P1 STL [R1], R208 ;  /* 0x000000d001001387 */ /* 0x0105e80000100800 */
[----:B---3--:R3:W-:Y:S04]  /*8140*/  @P1 STL [R1+0x4], R0 ;  /* 0x0000040001001387 */ /* 0x0087e80000100800 */
[----:B------:R-:W4:Y:S01]  /*8150*/  LDL R210, [R1+0x3c] ;  /* 0x00003c0001d27983 */ /* 0x000f220000100800 */
[----:B--2---:R-:W-:Y:S02]  /*8160*/  IMAD.MOV.U32 R208, RZ, RZ, c[0x0][0x22c] ;  /* 0x00008b00ffd07624 */ /* 0x004fe400078e00ff */
[----:B---3--:R-:W-:Y:S02]  /*8170*/  IMAD.MOV.U32 R0, RZ, RZ, c[0x0][0x22c] ;  /* 0x00008b00ff007624 */ /* 0x008fe400078e00ff */
[----:B------:R-:W-:Y:S02]  /*8180*/  IMAD R208, R208, c[0x0][0x1c0], RZ ;  /* 0x00007000d0d07a24 */ /* 0x000fe400078e02ff */
[----:B------:R-:W-:Y:S02]  /*8190*/  IMAD R0, R0, c[0x0][0x1c0], RZ ;  /* 0x0000700000007a24 */ /* 0x000fe400078e02ff */
[----:B------:R-:W-:Y:S02]  /*81a0*/  IMAD R208, R208, 0x18, RZ ;  /* 0x00000018d0d07824 */ /* 0x000fe400078e02ff */
[----:B------:R-:W-:Y:S03]  /*81b0*/  IMAD R0, R0, 0x28, RZ ;  /* 0x0000002800007824 */ /* 0x000fe600078e02ff */
[-C--:B------:R-:W-:Y:S02]  /*81c0*/  LEA R4, P1, R208, R234.reuse, 0x2 ;  /* 0x000000ead0047211 */ /* 0x080fe400078210ff */
[-C--:B------:R-:W-:Y:S02]  /*81d0*/  LEA R198, P2, R0, R234.reuse, 0x2 ;  /* 0x000000ea00c67211 */ /* 0x080fe400078410ff */
[-C--:B------:R-:W-:Y:S01]  /*81e0*/  LEA.HI.X.SX32 R5, R208, R235.reuse, 0x2, P1 ;  /* 0x000000ebd0057211 */ /* 0x080fe200008f16ff */
[----:B------:R-:W-:Y:S01]  /*81f0*/  IMAD.MOV.U32 R208, RZ, RZ, c[0x0][0x22c] ;  /* 0x00008b00ffd07624 */ /* 0x000fe200078e00ff */
[-C--:B------:R-:W-:Y:S02]  /*8200*/  LEA.HI.X.SX32 R199, R0, R235.reuse, 0x2, P2 ;  /* 0x000000eb00c77211 */ /* 0x080fe400010f16ff */
[----:B------:R-:W2:Y:S01]  /*8210*/  LDL R0, [R1+0x20] ;  /* 0x0000200001007983 */ /* 0x000ea20000100800 */
[----:B------:R-:W-:Y:S03]  /*8220*/  IMAD R208, R208, c[0x0][0x1c0], RZ ;  /* 0x00007000d0d07a24 */ /* 0x000fe600078e02ff */
[----:B------:R3:W-:Y:S01]  /*8230*/  RED.E.ADD.F32.FTZ.RN.STRONG.GPU [R4.64], R7 ;  /* 0x000000070400798e */ /* 0x0007e2000c10e784 */
[----:B------:R-:W-:Y:S03]  /*8240*/  IMAD R208, R208, 0x30, RZ ;  /* 0x00000030d0d07824 */ /* 0x000fe600078e02ff */
[----:B------:R5:W-:Y:S02]  /*8250*/  RED.E.ADD.F32.FTZ.RN.STRONG.GPU [R204.64], R8 ;  /* 0x00000008cc00798e */ /* 0x000be4000c10e784 */
[CC--:B------:R-:W-:Y:S02]  /*8260*/  LEA R6, P1, R208.reuse, R234.reuse, 0x2 ;  /* 0x000000ead0067211 */ /* 0x0c0fe400078210ff */
[----:B------:R1:W-:Y:S02]  /*8270*/  RED.E.ADD.F32.FTZ.RN.STRONG.GPU [R198.64], R9 ;  /* 0x00000009c600798e */ /* 0x0003e4000c10e784 */
[-C--:B---3--:R-:W-:Y:S01]  /*8280*/  LEA.HI.X.SX32 R7, R208, R235.reuse, 0x2, P1 ;  /* 0x000000ebd0077211 */ /* 0x088fe200008f16ff */
[----:B------:R-:W-:Y:S01]  /*8290*/  IMAD.MOV.U32 R208, RZ, RZ, c[0x0][0x22c] ;  /* 0x00008b00ffd07624 */ /* 0x000fe200078e00ff */
[CC--:B------:R-:W-:Y:S03]  /*82a0*/  LEA R4, P0, R215.reuse, R234.reuse, 0x2 ;  /* 0x000000ead7047211 */ /* 0x0c0fe600078010ff */
[----:B------:R-:W-:Y:S01]  /*82b0*/  IMAD R208, R208, c[0x0][0x1c0], RZ ;  /* 0x00007000d0d07a24 */ /* 0x000fe200078e02ff */
[-C--:B------:R-:W-:Y:S01]  /*82c0*/  LEA.HI.X.SX32 R5, R215, R235.reuse, 0x2, P0 ;  /* 0x000000ebd7057211 */ /* 0x080fe200000f16ff */
[----:B------:R3:W-:Y:S02]  /*82d0*/  RED.E.ADD.F32.FTZ.RN.STRONG.GPU [R6.64], R10 ;  /* 0x0000000a0600798e */ /* 0x0007e4000c10e784 */
[----:B------:R-:W-:Y:S02]  /*82e0*/  IMAD.SHL.U32 R208, R208, 0x10, RZ ;  /* 0x00000010d0d07824 */ /* 0x000fe400078e00ff */
[----:B------:R3:W-:Y:S03]  /*82f0*/  RED.E.ADD.F32.FTZ.RN.STRONG.GPU [R4.64], R11 ;  /* 0x0000000b0400798e */ /* 0x0007e6000c10e784 */
[----:B------:R-:W-:Y:S01]  /*8300*/  IADD3 R208, R208, 0x20, RZ ;  /* 0x00000020d0d07810 */ /* 0x000fe20007ffe0ff */
[----:B------:R-:W-:Y:S03]  /*8310*/  RED.E.ADD.F32.FTZ.RN.STRONG.GPU [R234.64+0x80], R16 ;  /* 0x00008010ea00798e */ /* 0x000fe6000c10e784 */
[CC--:B-----5:R-:W-:Y:S01]  /*8320*/  LEA R8, P0, R208.reuse, R234.reuse, 0x2 ;  /* 0x000000ead0087211 */ /* 0x0e0fe200078010ff */
[----:B------:R-:W-:Y:S03]  /*8330*/  RED.E.ADD.F32.FTZ.RN.STRONG.GPU [R196.64+0x80], R17 ;  /* 0x00008011c400798e */ /* 0x000fe6000c10e784 */
[-C--:B-1----:R-:W-:Y:S01]  /*8340*/  LEA.HI.X.SX32 R9, R208, R235.reuse, 0x2, P0 ;  /* 0x000000ebd0097211 */ /* 0x082fe200000f16ff */
[----:B------:R-:W5:Y:S01]  /*8350*/  LDL R199, [R1+0x1c] ;  /* 0x00001c0001c77983 */ /* 0x000f620000100800 */
[C---:B------:R-:W-:Y:S02]  /*8360*/  IADD3 R208, R211.reuse, 0x20, RZ ;  /* 0x00000020d3d07810 */ /* 0x040fe40007ffe0ff */
[----:B------:R-:W-:Y:S01]  /*8370*/  IADD3 R211, R211, 0x20, RZ ;  /* 0x00000020d3d37810 */ /* 0x000fe20007ffe0ff */
[----:B------:R1:W-:Y:S02]  /*8380*/  RED.E.ADD.F32.FTZ.RN.STRONG.GPU [R8.64], R18 ;  /* 0x000000120800798e */ /* 0x0003e4000c10e784 */
[C---:B------:R-:W-:Y:S02]  /*8390*/  IMAD.IADD R208, R239.reuse, 0x1, R208 ;  /* 0x00000001efd07824 */ /* 0x040fe400078e02d0 */
[C---:B------:R-:W-:Y:S01]  /*83a0*/  IMAD.IADD R211, R239.reuse, 0x1, R211 ;  /* 0x00000001efd37824 */ /* 0x040fe200078e02d3 */
[----:B------:R-:W5:Y:S01]  /*83b0*/  LDL R198, [R1+0x38] ;  /* 0x0000380001c67983 */ /* 0x000f620000100800 */
[C---:B------:R-:W-:Y:S01]  /*83c0*/  IMAD.IADD R208, R239.reuse, 0x1, R208 ;  /* 0x00000001efd07824 */ /* 0x040fe200078e02d0 */
[CC--:B---3--:R-:W-:Y:S01]  /*83d0*/  LEA R6, P1, R212.reuse, R234.reuse, 0x2 ;  /* 0x000000ead4067211 */ /* 0x0c8fe200078210ff */
[C---:B------:R-:W-:Y:S02]  /*83e0*/  IMAD.IADD R211, R239.reuse, 0x1, R211 ;  /* 0x00000001efd37824 */ /* 0x040fe400078e02d3 */
[----:B------:R-:W-:Y:S01]  /*83f0*/  IMAD.IADD R208, R239, 0x1, R208 ;  /* 0x00000001efd07824 */ /* 0x000fe200078e02d0 */
[-C--:B------:R-:W-:Y:S02]  /*8400*/  LEA.HI.X.SX32 R7, R212, R235.reuse, 0x2, P1 ;  /* 0x000000ebd4077211 */ /* 0x080fe400008f16ff */
[CC--:B------:R-:W-:Y:S03]  /*8410*/  LEA R10, P0, R211.reuse, R234.reuse, 0x2 ;  /* 0x000000ead30a7211 */ /* 0x0c0fe600078010ff */
[----:B------:R-:W-:Y:S01]  /*8420*/  RED.E.ADD.F32.FTZ.RN.STRONG.GPU [R6.64], R19 ;  /* 0x000000130600798e */ /* 0x000fe2000c10e784 */
[-C--:B------:R-:W-:Y:S01]  /*8430*/  LEA.HI.X.SX32 R11, R211, R235.reuse, 0x2, P0 ;  /* 0x000000ebd30b7211 */ /* 0x080fe200000f16ff */
[----:B------:R-:W-:Y:S04]  /*8440*/  IMAD.MOV.U32 R211, RZ, RZ, c[0x0][0x22c] ;  /* 0x00008b00ffd37624 */ /* 0x000fe800078e00ff */
[----:B------:R3:W-:Y:S01]  /*8450*/  RED.E.ADD.F32.FTZ.RN.STRONG.GPU [R10.64], R12 ;  /* 0x0000000c0a00798e */ /* 0x0007e2000c10e784 */
[----:B------:R-:W-:Y:S01]  /*8460*/  IMAD R211, R211, c[0x0][0x1c0], RZ ;  /* 0x00007000d3d37a24 */ /* 0x000fe200078e02ff */
[CC--:B-1----:R-:W-:Y:S03]  /*8470*/  LEA R8, P2, R208.reuse, R234.reuse, 0x2 ;  /* 0x000000ead0087211 */ /* 0x0c2fe600078410ff */
[----:B------:R-:W-:Y:S01]  /*8480*/  IMAD.SHL.U32 R211, R211, 0x10, RZ ;  /* 0x00000010d3d37824 */ /* 0x000fe200078e00ff */
[-C--:B------:R-:W-:Y:S01]  /*8490*/  LEA.HI.X.SX32 R9, R208, R235.reuse, 0x2, P2 ;  /* 0x000000ebd0097211 */ /* 0x080fe200010f16ff */
[----:B------:R-:W-:Y:S04]  /*84a0*/  IMAD.MOV.U32 R208, RZ, RZ, c[0x0][0x22c] ;  /* 0x00008b00ffd07624 */ /* 0x000fe800078e00ff */
[----:B------:R1:W-:Y:S01]  /*84b0*/  RED.E.ADD.F32.FTZ.RN.STRONG.GPU [R8.64], R13 ;  /* 0x0000000d0800798e */ /* 0x0003e2000c10e784 */
[----:B------:R-:W-:Y:S04]  /*84c0*/  IMAD R208, R208, c[0x0][0x1c0], RZ ;  /* 0x00007000d0d07a24 */ /* 0x000fe800078e02ff */
[----:B------:R-:W-:Y:S05]  /*84d0*/  IMAD.SHL.U32 R208, R208, 0x10, RZ ;  /* 0x00000010d0d07824 */ /* 0x000fea00078e00ff */
[C---:B------:R-:W-:Y:S02]  /*84e0*/  IADD3 R204, R208.reuse, 0x40, RZ ;  /* 0x00000040d0cc7810 */ /* 0x040fe40007ffe0ff */
[C---:B------:R-:W-:Y:S02]  /*84f0*/  IADD3 R201, R208.reuse, 0x40, RZ ;  /* 0x00000040d0c97810 */ /* 0x040fe40007ffe0ff */
[----:B------:R-:W-:Y:S01]  /*8500*/  IADD3 R200, R208, 0x40, RZ ;  /* 0x00000040d0c87810 */ /* 0x000fe20007ffe0ff */
[----:B------:R-:W-:Y:S01]  /*8510*/  IMAD.IADD R204, R239, 0x1, R204 ;  /* 0x00000001efcc7824 */ /* 0x000fe200078e02cc */
[----:B---3--:R-:W-:Y:S01]  /*8520*/  IADD3 R12, R211, 0x60, RZ ;  /* 0x00000060d30c7810 */ /* 0x008fe20007ffe0ff */
[C---:B------:R-:W-:Y:S02]  /*8530*/  IMAD.IADD R201, R239.reuse, 0x1, R201 ;  /* 0x00000001efc97824 */ /* 0x040fe400078e02c9 */
[C---:B------:R-:W-:Y:S02]  /*8540*/  IMAD.IADD R200, R239.reuse, 0x1, R200 ;  /* 0x00000001efc87824 */ /* 0x040fe400078e02c8 */
[C---:B------:R-:W-:Y:S02]  /*8550*/  IMAD.IADD R201, R239.reuse, 0x1, R201 ;  /* 0x00000001efc97824 */ /* 0x040fe400078e02c9 */
[C---:B------:R-:W-:Y:S02]  /*8560*/  IMAD.IADD R200, R239.reuse, 0x1, R200 ;  /* 0x00000001efc87824 */ /* 0x040fe400078e02c8 */
[----:B------:R-:W-:Y:S02]  /*8570*/  IMAD.MOV.U32 R208, RZ, RZ, c[0x0][0x22c] ;  /* 0x00008b00ffd07624 */ /* 0x000fe400078e00ff */
[----:B------:R-:W-:Y:S01]  /*8580*/  IMAD.IADD R200, R239, 0x1, R200 ;  /* 0x00000001efc87824 */ /* 0x000fe200078e02c8 */
[----:B-1----:R-:W3:Y:S01]  /*8590*/  LDL R13, [R1+0x14] ;  /* 0x00001400010d7983 */ /* 0x002ee20000100800 */
[----:B------:R-:W-:Y:S02]  /*85a0*/  IMAD R208, R208, c[0x0][0x1c0], RZ ;  /* 0x00007000d0d07a24 */ /* 0x000fe400078e02ff */
[----:B------:R-:W-:Y:S01]  /*85b0*/  IMAD.MOV.U32 R211, RZ, RZ, c[0x0][0x22c] ;  /* 0x00008b00ffd37624 */ /* 0x000fe200078e00ff */
[-C--:B------:R-:W-:Y:S01]  /*85c0*/  LEA R8, P2, R200, R234.reuse, 0x2 ;  /* 0x000000eac8087211 */ /* 0x080fe200078410ff */
[----:B------:R-:W-:Y:S02]  /*85d0*/  IMAD.SHL.U32 R208, R208, 0x10, RZ ;  /* 0x00000010d0d07824 */ /* 0x000fe400078e00ff */
[----:B------:R-:W-:Y:S01]  /*85e0*/  IMAD R211, R211, c[0x0][0x1c0], RZ ;  /* 0x00007000d3d37a24 */ /* 0x000fe200078e02ff */
[-C--:B------:R-:W-:Y:S02]  /*85f0*/  LEA.HI.X.SX32 R9, R200, R235.reuse, 0x2, P2 ;  /* 0x000000ebc8097211 */ /* 0x080fe400010f16ff */
[C---:B------:R-:W-:Y:S01]  /*8600*/  IADD3 R17, R208.reuse, 0x60, RZ ;  /* 0x00000060d0117810 */ /* 0x040fe20007ffe0ff */
[----:B------:R-:W-:Y:S01]  /*8610*/  IMAD.SHL.U32 R211, R211, 0x10, RZ ;  /* 0x00000010d3d37824 */ /* 0x000fe200078e00ff */
[----:B------:R-:W-:Y:S03]  /*8620*/  IADD3 R16, R208, 0x60, RZ ;  /* 0x00000060d0107810 */ /* 0x000fe60007ffe0ff */
[C---:B------:R-:W-:Y:S02]  /*8630*/  IMAD.IADD R17, R239.reuse, 0x1, R17 ;  /* 0x00000001ef117824 */ /* 0x040fe400078e0211 */
[C---:B------:R-:W-:Y:S04]  /*8640*/  IMAD.IADD R16, R239.reuse, 0x1, R16 ;  /* 0x00000001ef107824 */ /* 0x040fe800078e0210 */
[----:B------:R-:W-:Y:S01]  /*8650*/  IMAD.IADD R16, R239, 0x1, R16 ;  /* 0x00000001ef107824 */ /* 0x000fe200078e0210 */
[CC--:B----4-:R-:W-:Y:S04]  /*8660*/  LEA R6, P0, R210.reuse, R234.reuse, 0x2 ;  /* 0x000000ead2067211 */ /* 0x0d0fe800078010ff */
[-C--:B------:R-:W-:Y:S02]  /*8670*/  LEA.HI.X.SX32 R7, R210, R235.reuse, 0x2, P0 ;  /* 0x000000ebd2077211 */ /* 0x080fe400000f16ff */
[CC--:B--2---:R-:W-:Y:S04]  /*8680*/  LEA R4, P1, R0.reuse, R234.reuse, 0x2 ;  /* 0x000000ea00047211 */ /* 0x0c4fe800078210ff */
[-C--:B------:R-:W-:Y:S01]  /*8690*/  LEA.HI.X.SX32 R5, R0, R235.reuse, 0x2, P1 ;  /* 0x000000eb00057211 */ /* 0x080fe200008f16ff */
[----:B------:R-:W-:Y:S04]  /*86a0*/  IMAD.MOV.U32 R0, RZ, RZ, c[0x0][0x22c] ;  /* 0x00008b00ff007624 */ /* 0x000fe800078e00ff */
[----:B------:R1:W-:Y:S01]  /*86b0*/  RED.E.ADD.F32.FTZ.RN.STRONG.GPU [R4.64], R14 ;  /* 0x0000000e0400798e */ /* 0x0003e2000c10e784 */
[----:B------:R-:W-:Y:S03]  /*86c0*/  IMAD R0, R0, c[0x0][0x1c0], RZ ;  /* 0x0000700000007a24 */ /* 0x000fe600078e02ff */
[----:B------:R2:W-:Y:S01]  /*86d0*/  RED.E.ADD.F32.FTZ.RN.STRONG.GPU [R6.64], R15 ;  /* 0x0000000f0600798e */ /* 0x0005e2000c10e784 */
[----:B------:R-:W-:Y:S03]  /*86e0*/  IMAD.SHL.U32 R0, R0, 0x10, RZ ;  /* 0x0000001000007824 */ /* 0x000fe600078e00ff */
[----:B------:R-:W-:Y:S02]  /*86f0*/  RED.E.ADD.F32.FTZ.RN.STRONG.GPU [R234.64+0x100], R84 ;  /* 0x00010054ea00798e */ /* 0x000fe4000c10e784 */
[----:B------:R-:W-:Y:S02]  /*8700*/  IADD3 R0, R0, 0x40, RZ ;  /* 0x0000004000007810 */ /* 0x000fe40007ffe0ff */
[----:B------:R-:W-:Y:S02]  /*8710*/  RED.E.ADD.F32.FTZ.RN.STRONG.GPU [R196.64+0x100], R85 ;  /* 0x00010055c400798e */ /* 0x000fe4000c10e784 */
[CC--:B-1----:R-:W-:Y:S02]  /*8720*/  LEA R4, P0, R0.reuse, R234.reuse, 0x2 ;  /* 0x000000ea00047211 */ /* 0x0c2fe400078010ff */
[----:B------:R-:W4:Y:S02]  /*8730*/  LDL R14, [R1+0x34] ;  /* 0x00003400010e7983 */ /* 0x000f240000100800 */
[-C--:B------:R-:W-:Y:S02]  /*8740*/  LEA.HI.X.SX32 R5, R0, R235.reuse, 0x2, P0 ;  /* 0x000000eb00057211 */ /* 0x080fe400000f16ff */
[----:B------:R-:W3:Y:S01]  /*8750*/  LDL R0, [R1+0x18] ;  /* 0x0000180001007983 */ /* 0x000ee20000100800 */
[CC--:B--2---:R-:W-:Y:S02]  /*8760*/  LEA R6, P1, R204.reuse, R234.reuse, 0x2 ;  /* 0x000000eacc067211 */ /* 0x0c4fe400078210ff */
[CC--:B------:R-:W-:Y:S01]  /*8770*/  LEA R10, P0, R201.reuse, R234.reuse, 0x2 ;  /* 0x000000eac90a7211 */ /* 0x0c0fe200078010ff */
[----:B------:R5:W-:Y:S01]  /*8780*/  RED.E.ADD.F32.FTZ.RN.STRONG.GPU [R4.64], R86 ;  /* 0x000000560400798e */ /* 0x000be2000c10e784 */
[-C--:B------:R-:W-:Y:S02]  /*8790*/  LEA.HI.X.SX32 R7, R204, R235.reuse, 0x2, P1 ;  /* 0x000000ebcc077211 */ /* 0x080fe400008f16ff */
[-C--:B------:R-:W-:Y:S02]  /*87a0*/  LEA.HI.X.SX32 R11, R201, R235.reuse, 0x2, P0 ;  /* 0x000000ebc90b7211 */ /* 0x080fe400000f16ff */
[----:B------:R-:W-:Y:S01]  /*87b0*/  IADD3 R15, R208, 0x60, RZ ;  /* 0x00000060d00f7810 */ /* 0x000fe20007ffe0ff */
[----:B------:R1:W-:Y:S01]  /*87c0*/  RED.E.ADD.F32.FTZ.RN.STRONG.GPU [R6.64], R87 ;  /* 0x000000570600798e */ /* 0x0003e2000c10e784 */
[----:B------:R-:W-:Y:S03]  /*87d0*/  IMAD.MOV.U32 R208, RZ, RZ, c[0x0][0x22c] ;  /* 0x00008b00ffd07624 */ /* 0x000fe600078e00ff */
[----:B------:R-:W-:Y:S01]  /*87e0*/  RED.E.ADD.F32.FTZ.RN.STRONG.GPU [R10.64], R88 ;  /* 0x000000580a00798e */ /* 0x000fe2000c10e784 */
[C---:B------:R-:W-:Y:S02]  /*87f0*/  IMAD.IADD R15, R239.reuse, 0x1, R15 ;  /* 0x00000001ef0f7824 */ /* 0x040fe400078e020f */
[----:B------:R-:W-:Y:S01]  /*8800*/  IMAD R208, R208, c[0x0][0x1c0], RZ ;  /* 0x00007000d0d07a24 */ /* 0x000fe200078e02ff */
[----:B------:R2:W-:Y:S01]  /*8810*/  RED.E.ADD.F32.FTZ.RN.STRONG.GPU [R8.64], R89 ;  /* 0x000000590800798e */ /* 0x0005e2000c10e784 */
[C---:B------:R-:W-:Y:S02]  /*8820*/  IMAD.IADD R15, R239.reuse, 0x1, R15 ;  /* 0x00000001ef0f7824 */ /* 0x040fe400078e020f */
[----:B------:R-:W-:Y:S01]  /*8830*/  IMAD.SHL.U32 R208, R208, 0x10, RZ ;  /* 0x00000010d0d07824 */ /* 0x000fe200078e00ff */
[----:B------:R-:W-:Y:S01]  /*8840*/  LDSM.16.MT88.4 R84, [R2+0x4000] ;  /* 0x004000000254783b */ /* 0x000fe20000004200 */
[----:B------:R-:W-:Y:S01]  /*8850*/  IMAD.IADD R15, R239, 0x1, R15 ;  /* 0x00000001ef0f7824 */ /* 0x000fe200078e020f */
[CC--:B-----5:R-:W-:Y:S04]  /*8860*/  LEA R4, P1, R199.reuse, R234.reuse, 0x2 ;  /* 0x000000eac7047211 */ /* 0x0e0fe800078210ff */
[-C--:B------:R-:W-:Y:S02]  /*8870*/  LEA.HI.X.SX32 R5, R199, R235.reuse, 0x2, P1 ;  /* 0x000000ebc7057211 */ /* 0x080fe400008f16ff */
[CC--:B-1----:R-:W-:Y:S03]  /*8880*/  LEA R6, P0, R198.reuse, R234.reuse, 0x2 ;  /* 0x000000eac6067211 */ /* 0x0c2fe600078010ff */
[----:B------:R1:W-:Y:S01]  /*8890*/  RED.E.ADD.F32.FTZ.RN.STRONG.GPU [R4.64], R90 ;  /* 0x0000005a0400798e */ /* 0x0003e2000c10e784 */
[-C--:B------:R-:W-:Y:S02]  /*88a0*/  LEA.HI.X.SX32 R7, R198, R235.reuse, 0x2, P0 ;  /* 0x000000ebc6077211 */ /* 0x080fe400000f16ff */
[CC--:B--2---:R-:W-:Y:S03]  /*88b0*/  LEA R8, P2, R15.reuse, R234.reuse, 0x2 ;  /* 0x000000ea0f087211 */ /* 0x0c4fe600078410ff */
[----:B------:R2:W-:Y:S01]  /*88c0*/  RED.E.ADD.F32.FTZ.RN.STRONG.GPU [R6.64], R91 ;  /* 0x0000005b0600798e */ /* 0x0005e2000c10e784 */
[-C--:B------:R-:W-:Y:S03]  /*88d0*/  LEA.HI.X.SX32 R9, R15, R235.reuse, 0x2, P2 ;  /* 0x000000eb0f097211 */ /* 0x080fe600010f16ff */
[----:B------:R-:W-:Y:S01]  /*88e0*/  RED.E.ADD.F32.FTZ.RN.STRONG.GPU [R234.64+0x180], R96 ;  /* 0x00018060ea00798e */ /* 0x000fe2000c10e784 */
[----:B------:R-:W-:Y:S03]  /*88f0*/  IADD3 R15, R208, 0x80, RZ ;  /* 0x00000080d00f7810 */ /* 0x000fe60007ffe0ff */
[----:B------:R-:W-:Y:S02]  /*8900*/  RED.E.ADD.F32.FTZ.RN.STRONG.GPU [R196.64+0x180], R97 ;  /* 0x00018061c400798e */ /* 0x000fe4000c10e784 */
[C---:B------:R-:W-:Y:S02]  /*8910*/  IMAD.IADD R15, R239.reuse, 0x1, R15 ;  /* 0x00000001ef0f7824 */ /* 0x040fe400078e020f */
[----:B------:R-:W-:Y:S02]  /*8920*/  LDSM.16.MT88.4 R88, [R2+0x6000] ;  /* 0x006000000258783b */ /* 0x000fe40000004200 */
[C---:B------:R-:W-:Y:S04]  /*8930*/  IMAD.IADD R15, R239.reuse, 0x1, R15 ;  /* 0x00000001ef0f7824 */ /* 0x040fe800078e020f */
[----:B------:R-:W-:Y:S01]  /*8940*/  IMAD.IADD R15, R239, 0x1, R15 ;  /* 0x00000001ef0f7824 */ /* 0x000fe200078e020f */
[CC--:B-1----:R-:W-:Y:S04]  /*8950*/  LEA R4, P0, R12.reuse, R234.reuse, 0x2 ;  /* 0x000000ea0c047211 */ /* 0x0c2fe800078010ff */
[-C--:B------:R-:W-:Y:S02]  /*8960*/  LEA.HI.X.SX32 R5, R12, R235.reuse, 0x2, P0 ;  /* 0x000000eb0c057211 */ /* 0x080fe400000f16ff */
[----:B------:R-:W5:Y:S01]  /*8970*/  LDL R12, [R1+0x30] ;  /* 0x00003000010c7983 */ /* 0x000f620000100800 */
[CC--:B--2---:R-:W-:Y:S02]  /*8980*/  LEA R6, P1, R17.reuse, R234.reuse, 0x2 ;  /* 0x000000ea11067211 */ /* 0x0c4fe400078210ff */
[CC--:B------:R-:W-:Y:S01]  /*8990*/  LEA R10, P0, R16.reuse, R234.reuse, 0x2 ;  /* 0x000000ea100a7211 */ /* 0x0c0fe200078010ff */
[----:B------:R-:W-:Y:S01]  /*89a0*/  RED.E.ADD.F32.FTZ.RN.STRONG.GPU [R4.64], R98 ;  /* 0x000000620400798e */ /* 0x000fe2000c10e784 */
[-C--:B------:R-:W-:Y:S02]  /*89b0*/  LEA.HI.X.SX32 R7, R17, R235.reuse, 0x2, P1 ;  /* 0x000000eb11077211 */ /* 0x080fe400008f16ff */
[-C--:B------:R-:W-:Y:S02]  /*89c0*/  LEA.HI.X.SX32 R11, R16, R235.reuse, 0x2, P0 ;  /* 0x000000eb100b7211 */ /* 0x080fe400000f16ff */
[C---:B------:R-:W-:Y:S01]  /*89d0*/  IADD3 R17, R208.reuse, 0x80, RZ ;  /* 0x00000080d0117810 */ /* 0x040fe20007ffe0ff */
[----:B------:R-:W-:Y:S01]  /*89e0*/  RED.E.ADD.F32.FTZ.RN.STRONG.GPU [R6.64], R99 ;  /* 0x000000630600798e */ /* 0x000fe2000c10e784 */
[----:B------:R-:W-:Y:S01]  /*89f0*/  IADD3 R16, R208, 0x80, RZ ;  /* 0x00000080d0107810 */ /* 0x000fe20007ffe0ff */
[----:B------:R-:W-:Y:S02]  /*8a00*/  IMAD.MOV.U32 R208, RZ, RZ, c[0x0][0x22c] ;  /* 0x00008b00ffd07624 */ /* 0x000fe400078e00ff */
[----:B------:R-:W-:Y:S01]  /*8a10*/  RED.E.ADD.F32.FTZ.RN.STRONG.GPU [R10.64], R92 ;  /* 0x0000005c0a00798e */ /* 0x000fe2000c10e784 */
[C---:B------:R-:W-:Y:S02]  /*8a20*/  IMAD.IADD R17, R239.reuse, 0x1, R17 ;  /* 0x00000001ef117824 */ /* 0x040fe400078e0211 */
[C---:B------:R-:W-:Y:S01]  /*8a30*/  IMAD.IADD R16, R239.reuse, 0x1, R16 ;  /* 0x00000001ef107824 */ /* 0x040fe200078e0210 */
[----:B------:R1:W-:Y:S01]  /*8a40*/  RED.E.ADD.F32.FTZ.RN.STRONG.GPU [R8.64], R93 ;  /* 0x0000005d0800798e */ /* 0x0003e2000c10e784 */
[----:B------:R-:W-:Y:S02]  /*8a50*/  IMAD R208, R208, c[0x0][0x1c0], RZ ;  /* 0x00007000d0d07a24 */ /* 0x000fe400078e02ff */
[----:B------:R-:W-:Y:S01]  /*8a60*/  IMAD.IADD R16, R239, 0x1, R16 ;  /* 0x00000001ef107824 */ /* 0x000fe200078e0210 */
[----:B------:R-:W-:Y:S01]  /*8a70*/  LDSM.16.MT88.4 R96, [R220+0x28800] ;  /* 0x02880000dc60783b */ /* 0x000fe20000004200 */
[----:B------:R-:W-:Y:S01]  /*8a80*/  IMAD.SHL.U32 R208, R208, 0x10, RZ ;  /* 0x00000010d0d07824 */ /* 0x000fe200078e00ff */
[CC--:B-1----:R-:W-:Y:S04]  /*8a90*/  LEA R8, P2, R15.reuse, R234.reuse, 0x2 ;  /* 0x000000ea0f087211 */ /* 0x0c2fe800078410ff */
[-C--:B------:R-:W-:Y:S02]  /*8aa0*/  LEA.HI.X.SX32 R9, R15, R235.reuse, 0x2, P2 ;  /* 0x000000eb0f097211 */ /* 0x080fe400010f16ff */
[----:B------:R-:W-:Y:S05]  /*8ab0*/  IADD3 R15, R208, 0xa0, RZ ;  /* 0x000000a0d00f7810 */ /* 0x000fea0007ffe0ff */
[C---:B------:R-:W-:Y:S04]  /*8ac0*/  IMAD.IADD R15, R239.reuse, 0x1, R15 ;  /* 0x00000001ef0f7824 */ /* 0x040fe800078e020f */
[C---:B------:R-:W-:Y:S04]  /*8ad0*/  IMAD.IADD R15, R239.reuse, 0x1, R15 ;  /* 0x00000001ef0f7824 */ /* 0x040fe800078e020f */
[----:B------:R-:W-:Y:S01]  /*8ae0*/  IMAD.IADD R15, R239, 0x1, R15 ;  /* 0x00000001ef0f7824 */ /* 0x000fe200078e020f */
[CC--:B----4-:R-:W-:Y:S04]  /*8af0*/  LEA R6, P0, R14.reuse, R234.reuse, 0x2 ;  /* 0x000000ea0e067211 */ /* 0x0d0fe800078010ff */
[-C--:B------:R-:W-:Y:S02]  /*8b00*/  LEA.HI.X.SX32 R7, R14, R235.reuse, 0x2, P0 ;  /* 0x000000eb0e077211 */ /* 0x080fe400000f16ff */
[CC--:B---3--:R-:W-:Y:S01]  /*8b10*/  LEA R4, P1, R0.reuse, R234.reuse, 0x2 ;  /* 0x000000ea00047211 */ /* 0x0c8fe200078210ff */
[----:B------:R-:W2:Y:S03]  /*8b20*/  LDL R14, [R1+0x10] ;  /* 0x00001000010e7983 */ /* 0x000ea60000100800 */
        /* <DEDUP_REMOVED lines=8> */
[----:B------:R-:W-:Y:S04]  /*8bb0*/  RED.E.ADD.F32.FTZ.RN.STRONG.GPU [R196.64+0x200], R101 ;  /* 0x00020065c400798e */ /* 0x000fe8000c10e784 */
[----:B------:R-:W-:Y:S01]  /*8bc0*/  LDSM.16.MT88.4 R92, [R2+0x800] ;  /* 0x00080000025c783b */ /* 0x000fe20000004200 */
[CC--:B-1----:R-:W-:Y:S04]  /*8bd0*/  LEA R4, P0, R0.reuse, R234.reuse, 0x2 ;  /* 0x000000ea00047211 */ /* 0x0c2fe800078010ff */
[-C--:B------:R-:W-:Y:S02]  /*8be0*/  LEA.HI.X.SX32 R5, R0, R235.reuse, 0x2, P0 ;  /* 0x000000eb00057211 */ /* 0x080fe400000f16ff */
[----:B------:R-:W4:Y:S01]  /*8bf0*/  LDL R0, [R1+0x2c] ;  /* 0x00002c0001007983 */ /* 0x000f220000100800 */
[CC--:B---3--:R-:W-:Y:S02]  /*8c00*/  LEA R6, P1, R17.reuse, R234.reuse, 0x2 ;  /* 0x000000ea11067211 */ /* 0x0c8fe400078210ff */
[CC--:B------:R-:W-:Y:S01]  /*8c10*/  LEA R10, P0, R16.reuse, R234.reuse, 0x2 ;  /* 0x000000ea100a7211 */ /* 0x0c0fe200078010ff */
[----:B------:R1:W-:Y:S01]  /*8c20*/  RED.E.ADD.F32.FTZ.RN.STRONG.GPU [R4.64], R102 ;  /* 0x000000660400798e */ /* 0x0003e2000c10e784 */
[-C--:B------:R-:W-:Y:S02]  /*8c30*/  LEA.HI.X.SX32 R7, R17, R235.reuse, 0x2, P1 ;  /* 0x000000eb11077211 */ /* 0x080fe400008f16ff */
[-C--:B------:R-:W-:Y:S02]  /*8c40*/  LEA.HI.X.SX32 R11, R16, R235.reuse, 0x2, P0 ;  /* 0x000000eb100b7211 */ /* 0x080fe400000f16ff */
[C---:B------:R-:W-:Y:S01]  /*8c50*/  IADD3 R17, R208.reuse, 0xa0, RZ ;  /* 0x000000a0d0117810 */ /* 0x040fe20007ffe0ff */
[----:B------:R5:W-:Y:S01]  /*8c60*/  RED.E.ADD.F32.FTZ.RN.STRONG.GPU [R6.64], R103 ;  /* 0x000000670600798e */ /* 0x000be2000c10e784 */
        /* <DEDUP_REMOVED lines=12> */
[CC--:B-----5:R-:W-:Y:S01]  /*8d30*/  LEA R6, P0, R12.reuse, R234.reuse, 0x2 ;  /* 0x000000ea0c067211 */ /* 0x0e0fe200078010ff */
[----:B------:R-:W5:Y:S03]  /*8d40*/  LDL R13, [R1+0xc] ;  /* 0x00000c00010d7983 */ /* 0x000f660000100800 */
[-C--:B------:R-:W-:Y:S01]  /*8d50*/  LEA.HI.X.SX32 R7, R12, R235.reuse, 0x2, P0 ;  /* 0x000000eb0c077211 */ /* 0x080fe200000f16ff */
[----:B------:R1:W-:Y:S01]  /*8d60*/  RED.E.ADD.F32.FTZ.RN.STRONG.GPU [R4.64], R106 ;  /* 0x0000006a0400798e */ /* 0x0003e2000c10e784 */
[----:B------:R-:W-:Y:S01]  /*8d70*/  IADD3 R12, R211, 0xa0, RZ ;  /* 0x000000a0d30c7810 */ /* 0x000fe20007ffe0ff */
[----:B------:R-:W-:Y:S01]  /*8d80*/  IMAD.MOV.U32 R211, RZ, RZ, c[0x0][0x22c] ;  /* 0x00008b00ffd37624 */ /* 0x000fe200078e00ff */
[-C--:B---3--:R-:W-:Y:S01]  /*8d90*/  LEA R8, P2, R15, R234.reuse, 0x2 ;  /* 0x000000ea0f087211 */ /* 0x088fe200078410ff */
[----:B------:R3:W-:Y:S02]  /*8da0*/  RED.E.ADD.F32.FTZ.RN.STRONG.GPU [R6.64], R107 ;  /* 0x0000006b0600798e */ /* 0x0007e4000c10e784 */
[----:B------:R-:W-:Y:S01]  /*8db0*/  IMAD R211, R211, c[0x0][0x1c0], RZ ;  /* 0x00007000d3d37a24 */ /* 0x000fe200078e02ff */
[-C--:B------:R-:W-:Y:S01]  /*8dc0*/  LEA.HI.X.SX32 R9, R15, R235.reuse, 0x2, P2 ;  /* 0x000000eb0f097211 */ /* 0x080fe200010f16ff */
[----:B------:R-:W-:Y:S02]  /*8dd0*/  RED.E.ADD.F32.FTZ.RN.STRONG.GPU [R234.64+0x280], R112 ;  /* 0x00028070ea00798e */ /* 0x000fe4000c10e784 */
[----:B------:R-:W-:Y:S02]  /*8de0*/  IMAD.SHL.U32 R211, R211, 0x10, RZ ;  /* 0x00000010d3d37824 */ /* 0x000fe400078e00ff */
[----:B------:R-:W-:Y:S03]  /*8df0*/  RED.E.ADD.F32.FTZ.RN.STRONG.GPU [R196.64+0x280], R113 ;  /* 0x00028071c400798e */ /* 0x000fe6000c10e784 */
[----:B------:R-:W-:Y:S01]  /*8e00*/  IADD3 R15, R211, 0xc0, RZ ;  /* 0x000000c0d30f7810 */ /* 0x000fe20007ffe0ff */
[----:B------:R-:W-:Y:S01]  /*8e10*/  LDSM.16.MT88.4 R104, [R2+0x4800] ;  /* 0x004800000268783b */ /* 0x000fe20000004200 */
[CC--:B-1----:R-:W-:Y:S04]  /*8e20*/  LEA R4, P0, R12.reuse, R234.reuse, 0x2 ;  /* 0x000000ea0c047211 */ /* 0x0c2fe800078010ff */
[-C--:B------:R-:W-:Y:S02]  /*8e30*/  LEA.HI.X.SX32 R5, R12, R235.reuse, 0x2, P0 ;  /* 0x000000eb0c057211 */ /* 0x080fe400000f16ff */
[----:B------:R-:W5:Y:S01]  /*8e40*/  LDL R12, [R1+0x28] ;  /* 0x00002800010c7983 */ /* 0x000f620000100800 */
[CC--:B---3--:R-:W-:Y:S02]  /*8e50*/  LEA R6, P1, R17.reuse, R234.reuse, 0x2 ;  /* 0x000000ea11067211 */ /* 0x0c8fe400078210ff */
[CC--:B------:R-:W-:Y:S01]  /*8e60*/  LEA R10, P0, R16.reuse, R234.reuse, 0x2 ;  /* 0x000000ea100a7211 */ /* 0x0c0fe200078010ff */
[----:B------:R2:W-:Y:S01]  /*8e70*/  RED.E.ADD.F32.FTZ.RN.STRONG.GPU [R4.64], R114 ;  /* 0x000000720400798e */ /* 0x0005e2000c10e784 */
[-C--:B------:R-:W-:Y:S02]  /*8e80*/  LEA.HI.X.SX32 R7, R17, R235.reuse, 0x2, P1 ;  /* 0x000000eb11077211 */ /* 0x080fe400008f16ff */
[-C--:B------:R-:W-:Y:S02]  /*8e90*/  LEA.HI.X.SX32 R11, R16, R235.reuse, 0x2, P0 ;  /* 0x000000eb100b7211 */ /* 0x080fe400000f16ff */
[C---:B------:R-:W-:Y:S01]  /*8ea0*/  IADD3 R17, R208.reuse, 0xc0, RZ ;  /* 0x000000c0d0117810 */ /* 0x040fe20007ffe0ff */
[----:B------:R4:W-:Y:S01]  /*8eb0*/  RED.E.ADD.F32.FTZ.RN.STRONG.GPU [R6.64], R115 ;  /* 0x000000730600798e */ /* 0x0009e2000c10e784 */
[----:B------:R-:W-:Y:S03]  /*8ec0*/  IADD3 R16, R208, 0xc0, RZ ;  /* 0x000000c0d0107810 */ /* 0x000fe60007ffe0ff */
[----:B------:R-:W-:Y:S01]  /*8ed0*/  RED.E.ADD.F32.FTZ.RN.STRONG.GPU [R10.64], R108 ;  /* 0x0000006c0a00798e */ /* 0x000fe2000c10e784 */
[C---:B------:R-:W-:Y:S02]  /*8ee0*/  IMAD.IADD R17, R239.reuse, 0x1, R17 ;  /* 0x00000001ef117824 */ /* 0x040fe400078e0211 */
[C---:B------:R-:W-:Y:S01]  /*8ef0*/  IMAD.IADD R16, R239.reuse, 0x1, R16 ;  /* 0x00000001ef107824 */ /* 0x040fe200078e0210 */
[----:B------:R-:W-:Y:S03]  /*8f00*/  RED.E.ADD.F32.FTZ.RN.STRONG.GPU [R8.64], R109 ;  /* 0x0000006d0800798e */ /* 0x000fe6000c10e784 */
[----:B------:R-:W-:Y:S01]  /*8f10*/  IMAD.IADD R16, R239, 0x1, R16 ;  /* 0x00000001ef107824 */ /* 0x000fe200078e0210 */
[CC--:B--2---:R-:W-:Y:S04]  /*8f20*/  LEA R4, P1, R14.reuse, R234.reuse, 0x2 ;  /* 0x000000ea0e047211 */ /* 0x0c4fe800078210ff */
[-C--:B------:R-:W-:Y:S02]  /*8f30*/  LEA.HI.X.SX32 R5, R14, R235.reuse, 0x2, P1 ;  /* 0x000000eb0e057211 */ /* 0x080fe400008f16ff */
[----:B------:R-:W2:Y:S04]  /*8f40*/  LDL R14, [R1+0x8] ;  /* 0x00000800010e7983 */ /* 0x000ea80000100800 */
[----:B------:R1:W-:Y:S01]  /*8f50*/  RED.E.ADD.F32.FTZ.RN.STRONG.GPU [R4.64], R110 ;  /* 0x0000006e0400798e */ /* 0x0003e2000c10e784 */
[CC--:B----4-:R-:W-:Y:S04]  /*8f60*/  LEA R6, P0, R0.reuse, R234.reuse, 0x2 ;  /* 0x000000ea00067211 */ /* 0x0d0fe800078010ff */
[-C--:B------:R-:W-:Y:S02]  /*8f70*/  LEA.HI.X.SX32 R7, R0, R235.reuse, 0x2, P0 ;  /* 0x000000eb00077211 */ /* 0x080fe400000f16ff */
[----:B------:R-:W3:Y:S01]  /*8f80*/  LDL R0, [R1+0x24] ;  /* 0x0000240001007983 */ /* 0x000ee20000100800 */
[CC--:B-1----:R-:W-:Y:S03]  /*8f90*/  LEA R4, P0, R15.reuse, R234.reuse, 0x2 ;  /* 0x000000ea0f047211 */ /* 0x0c2fe600078010ff */
[----:B------:R1:W-:Y:S01]  /*8fa0*/  RED.E.ADD.F32.FTZ.RN.STRONG.GPU [R6.64], R111 ;  /* 0x0000006f0600798e */ /* 0x0003e2000c10e784 */
[-C--:B------:R-:W-:Y:S02]  /*8fb0*/  LEA.HI.X.SX32 R5, R15, R235.reuse, 0x2, P0 ;  /* 0x000000eb0f057211 */ /* 0x080fe400000f16ff */
[----:B------:R-:W-:Y:S01]  /*8fc0*/  IADD3 R15, R208, 0xc0, RZ ;  /* 0x000000c0d00f7810 */ /* 0x000fe20007ffe0ff */
[----:B------:R-:W-:Y:S01]  /*8fd0*/  RED.E.ADD.F32.FTZ.RN.STRONG.GPU [R234.64+0x300], R116 ;  /* 0x00030074ea00798e */ /* 0x000fe2000c10e784 */
[CC--:B------:R-:W-:Y:S01]  /*8fe0*/  LEA R10, P0, R16.reuse, R234.reuse, 0x2 ;  /* 0x000000ea100a7211 */ /* 0x0c0fe200078010ff */
[----:B------:R-:W-:Y:S02]  /*8ff0*/  IMAD.MOV.U32 R208, RZ, RZ, c[0x0][0x22c] ;  /* 0x00008b00ffd07624 */ /* 0x000fe400078e00ff */
[----:B------:R-:W-:Y:S01]  /*9000*/  RED.E.ADD.F32.FTZ.RN.STRONG.GPU [R196.64+0x300], R117 ;  /* 0x00030075c400798e */ /* 0x000fe2000c10e784 */
[C---:B------:R-:W-:Y:S01]  /*9010*/  IMAD.IADD R15, R239.reuse, 0x1, R15 ;  /* 0x00000001ef0f7824 */ /* 0x040fe200078e020f */
[-C--:B------:R-:W-:Y:S01]  /*9020*/  LEA.HI.X.SX32 R11, R16, R235.reuse, 0x2, P0 ;  /* 0x000000eb100b7211 */ /* 0x080fe200000f16ff */
[----:B------:R-:W-:Y:S01]  /*9030*/  IMAD R208, R208, c[0x0][0x1c0], RZ ;  /* 0x00007000d0d07a24 */ /* 0x000fe200078e02ff */
[----:B------:R5:W-:Y:S01]  /*9040*/  RED.E.ADD.F32.FTZ.RN.STRONG.GPU [R4.64], R118 ;  /* 0x000000760400798e */ /* 0x000be2000c10e784 */
[----:B------:R-:W-:Y:S01]  /*9050*/  IMAD.IADD R15, R239, 0x1, R15 ;  /* 0x00000001ef0f7824 */ /* 0x000fe200078e020f */
[----:B------:R-:W-:Y:S01]  /*9060*/  IADD3 R16, R209, 0xe0, RZ ;  /* 0x000000e0d1107810 */ /* 0x000fe20007ffe0ff */
[----:B------:R-:W-:Y:S01]  /*9070*/  IMAD.SHL.U32 R208, R208, 0x10, RZ ;  /* 0x00000010d0d07824 */ /* 0x000fe200078e00ff */
[----:B------:R-:W-:Y:S01]  /*9080*/  LDSM.16.MT88.4 R108, [R2+0x6800] ;  /* 0x00680000026c783b */ /* 0x000fe20000004200 */
[C---:B------:R-:W-:Y:S02]  /*9090*/  IMAD.IADD R15, R239.reuse, 0x1, R15 ;  /* 0x00000001ef0f7824 */ /* 0x040fe400078e020f */
[----:B------:R-:W-:Y:S03]  /*90a0*/  IMAD.IADD R16, R239, 0x1, R16 ;  /* 0x00000001ef107824 */ /* 0x000fe600078e0210 */
[-C--:B------:R-:W-:Y:S01]  /*90b0*/  LEA R8, P2, R15, R234.reuse, 0x2 ;  /* 0x000000ea0f087211 */ /* 0x080fe200078410ff */
[----:B------:R-:W-:Y:S03]  /*90c0*/  IMAD.IADD R16, R239, 0x1, R16 ;  /* 0x00000001ef107824 */ /* 0x000fe600078e0210 */
[-C--:B------:R-:W-:Y:S02]  /*90d0*/  LEA.HI.X.SX32 R9, R15, R235.reuse, 0x2, P2 ;  /* 0x000000eb0f097211 */ /* 0x080fe400010f16ff */
[CC--:B-1----:R-:W-:Y:S02]  /*90e0*/  LEA R6, P1, R17.reuse, R234.reuse, 0x2 ;  /* 0x000000ea11067211 */ /* 0x0c2fe400078210ff */
[----:B------:R-:W-:Y:S02]  /*90f0*/  IADD3 R15, R208, 0xe0, RZ ;  /* 0x000000e0d00f7810 */ /* 0x000fe40007ffe0ff */
[-C--:B------:R-:W-:Y:S02]  /*9100*/  LEA.HI.X.SX32 R7, R17, R235.reuse, 0x2, P1 ;  /* 0x000000eb11077211 */ /* 0x080fe400008f16ff */
[----:B------:R-:W-:Y:S03]  /*9110*/  IADD3 R17, R209, 0xe0, RZ ;  /* 0x000000e0d1117810 */ /* 0x000fe60007ffe0ff */
[----:B------:R1:W-:Y:S01]  /*9120*/  RED.E.ADD.F32.FTZ.RN.STRONG.GPU [R6.64], R119 ;  /* 0x000000770600798e */ /* 0x0003e2000c10e784 */
[-C--:B-----5:R-:W-:Y:S01]  /*9130*/  LEA R4, P1, R13, R234.reuse, 0x2 ;  /* 0x000000ea0d047211 */ /* 0x0a0fe200078210ff */
[----:B------:R-:W-:Y:S02]  /*9140*/  IMAD.IADD R17, R239, 0x1, R17 ;  /* 0x00000001ef117824 */ /* 0x000fe400078e0211 */
[----:B------:R4:W-:Y:S01]  /*9150*/  RED.E.ADD.F32.FTZ.RN.STRONG.GPU [R10.64], R120 ;  /* 0x000000780a00798e */ /* 0x0009e2000c10e784 */
[-C--:B------:R-:W-:Y:S03]  /*9160*/  LEA.HI.X.SX32 R5, R13, R235.reuse, 0x2, P1 ;  /* 0x000000eb0d057211 */ /* 0x080fe600008f16ff */
[----:B------:R-:W-:Y:S04]  /*9170*/  RED.E.ADD.F32.FTZ.RN.STRONG.GPU [R8.64], R121 ;  /* 0x000000790800798e */ /* 0x000fe8000c10e784 */
[----:B------:R5:W-:Y:S01]  /*9180*/  RED.E.ADD.F32.FTZ.RN.STRONG.GPU [R4.64], R122 ;  /* 0x0000007a0400798e */ /* 0x000be2000c10e784 */
[-C--:B-1----:R-:W-:Y:S02]  /*9190*/  LEA R6, P0, R12, R234.reuse, 0x2 ;  /* 0x000000ea0c067211 */ /* 0x082fe400078010ff */
[-C--:B----4-:R-:W-:Y:S02]  /*91a0*/  LEA R10, P3, R16, R234.reuse, 0x2 ;  /* 0x000000ea100a7211 */ /* 0x090fe400078610ff */
[-C--:B------:R-:W-:Y:S02]  /*91b0*/  LEA.HI.X.SX32 R7, R12, R235.reuse, 0x2, P0 ;  /* 0x000000eb0c077211 */ /* 0x080fe400000f16ff */
[-C--:B------:R-:W-:Y:S02]  /*91c0*/  LEA R12, P0, R17, R234.reuse, 0x2 ;  /* 0x000000ea110c7211 */ /* 0x080fe400078010ff */
[-C--:B------:R-:W-:Y:S01]  /*91d0*/  LEA.HI.X.SX32 R11, R16, R235.reuse, 0x2, P3 ;  /* 0x000000eb100b7211 */ /* 0x080fe200018f16ff */
[----:B------:R2:W-:Y:S01]  /*91e0*/  RED.E.ADD.F32.FTZ.RN.STRONG.GPU [R6.64], R123 ;  /* 0x0000007b0600798e */ /* 0x0005e2000c10e784 */
[-C--:B-----5:R-:W-:Y:S02]  /*91f0*/  LEA R4, P1, R15, R234.reuse, 0x2 ;  /* 0x000000ea0f047211 */ /* 0x0a0fe400078210ff */
[-C--:B------:R-:W-:Y:S01]  /*9200*/  LEA.HI.X.SX32 R13, R17, R235.reuse, 0x2, P0 ;  /* 0x000000eb110d7211 */ /* 0x080fe200000f16ff */
[----:B------:R-:W-:Y:S01]  /*9210*/  RED.E.ADD.F32.FTZ.RN.STRONG.GPU [R234.64+0x380], R128 ;  /* 0x00038080ea00798e */ /* 0x000fe2000c10e784 */
[-C--:B------:R-:W-:Y:S02]  /*9220*/  LEA.HI.X.SX32 R5, R15, R235.reuse, 0x2, P1 ;  /* 0x000000eb0f057211 */ /* 0x080fe400008f16ff */
[----:B------:R-:W-:Y:S01]  /*9230*/  IADD3 R15, R209, 0xe0, RZ ;  /* 0x000000e0d10f7810 */ /* 0x000fe20007ffe0ff */
[----:B------:R-:W-:Y:S04]  /*9240*/  RED.E.ADD.F32.FTZ.RN.STRONG.GPU [R196.64+0x380], R129 ;  /* 0x00038081c400798e */ /* 0x000fe8000c10e784 */
[----:B------:R3:W-:Y:S01]  /*9250*/  RED.E.ADD.F32.FTZ.RN.STRONG.GPU [R4.64], R130 ;  /* 0x000000820400798e */ /* 0x0007e2000c10e784 */
[C---:B------:R-:W-:Y:S03]  /*9260*/  IMAD.IADD R15, R239.reuse, 0x1, R15 ;  /* 0x00000001ef0f7824 */ /* 0x040fe600078e020f */
[----:B------:R-:W-:Y:S01]  /*9270*/  RED.E.ADD.F32.FTZ.RN.STRONG.GPU [R12.64], R131 ;  /* 0x000000830c00798e */ /* 0x000fe2000c10e784 */
[C---:B------:R-:W-:Y:S03]  /*9280*/  IMAD.IADD R15, R239.reuse, 0x1, R15 ;  /* 0x00000001ef0f7824 */ /* 0x040fe600078e020f */
[----:B------:R-:W-:Y:S01]  /*9290*/  RED.E.ADD.F32.FTZ.RN.STRONG.GPU [R10.64], R124 ;  /* 0x0000007c0a00798e */ /* 0x000fe2000c10e784 */
[----:B------:R-:W-:Y:S03]  /*92a0*/  IMAD.IADD R15, R239, 0x1, R15 ;  /* 0x00000001ef0f7824 */ /* 0x000fe600078e020f */
[----:B------:R-:W-:Y:S02]  /*92b0*/  LDSM.16.MT88.4 R16, [R2+0x2000] ;  /* 0x002000000210783b */ /* 0x000fe40000004200 */
[CC--:B------:R-:W-:Y:S04]  /*92c0*/  LEA R8, P2, R15.reuse, R234.reuse, 0x2 ;  /* 0x000000ea0f087211 */ /* 0x0c0fe800078410ff */
[-C--:B------:R-:W-:Y:S05]  /*92d0*/  LEA.HI.X.SX32 R9, R15, R235.reuse, 0x2, P2 ;  /* 0x000000eb0f097211 */ /* 0x080fea00010f16ff */
[----:B------:R-:W-:Y:S04]  /*92e0*/  RED.E.ADD.F32.FTZ.RN.STRONG.GPU [R8.64], R125 ;  /* 0x0000007d0800798e */ /* 0x000fe8000c10e784 */
[----:B------:R-:W-:Y:S01]  /*92f0*/  LDSM.16.MT88.4 R8, [R2] ;  /* 0x000000000208783b */ /* 0x000fe20000004200 */
[CC--:B--2---:R-:W-:Y:S04]  /*9300*/  LEA R6, P1, R14.reuse, R234.reuse, 0x2 ;  /* 0x000000ea0e067211 */ /* 0x0c4fe800078210ff */
[-C--:B------:R-:W-:Y:S02]  /*9310*/  LEA.HI.X.SX32 R7, R14, R235.reuse, 0x2, P1 ;  /* 0x000000eb0e077211 */ /* 0x080fe400008f16ff */
[----:B------:R-:W-:Y:S01]  /*9320*/  LDSM.16.MT88.4 R12, [R220+0x28000] ;  /* 0x02800000dc0c783b */ /* 0x000fe20000004200 */
[----:B------:R-:W-:Y:S01]  /*9330*/  PLOP3.LUT P1, PT, PT, PT, UP0, 0x80, 0x0 ;  /* 0x000000000000781c */ /* 0x000fe20003f2f008 */
[----:B------:R-:W-:Y:S02]  /*9340*/  @UP3 UIADD3 UR12, UP0, UR12, -0x100, URZ ;  /* 0xffffff000c0c3890 */ /* 0x000fe4000ff1e03f */
[----:B------:R-:W-:Y:S02]  /*9350*/  RED.E.ADD.F32.FTZ.RN.STRONG.GPU [R6.64], R126 ;  /* 0x0000007e0600798e */ /* 0x000fe4000c10e784 */
[----:B------:R-:W-:Y:S01]  /*9360*/  @UP3 UIADD3.X UR11, UR11, -0x1, URZ, UP0, !UPT ;  /* 0xffffffff0b0b3890 */ /* 0x000fe200087fe43f */
[C---:B---3--:R-:W-:Y:S04]  /*9370*/  LEA R4, P0, R0.reuse, R234, 0x2 ;  /* 0x000000ea00047211 */ /* 0x048fe800078010ff */
[----:B------:R-:W-:Y:S02]  /*9380*/  LEA.HI.X.SX32 R5, R0, R235, 0x2, P0 ;  /* 0x000000eb00057211 */ /* 0x000fe400000f16ff */
[----:B------:R-:W-:Y:S02]  /*9390*/  PLOP3.LUT P0, PT, PT, PT, UP2, 0x80, 0x0 ;  /* 0x000000000000781c */ /* 0x000fe40003f0f028 */
[C---:B------:R-:W-:Y:S01]  /*93a0*/  IADD3 R0, R2.reuse, -0x8000, RZ ;  /* 0xffff800002007810 */ /* 0x040fe20007ffe0ff */
[----:B------:R-:W-:Y:S01]  /*93b0*/  RED.E.ADD.F32.FTZ.RN.STRONG.GPU [R4.64], R127 ;  /* 0x0000007f0400798e */ /* 0x000fe2000c10e784 */
[----:B------:R-:W-:Y:S03]  /*93c0*/  @P1 IADD3 R0, R2, 0x8000, RZ ;  /* 0x0000800002001810 */ /* 0x000fe60007ffe0ff */
        /* <DEDUP_REMOVED lines=43> */
[----:B------:R-:W4:Y:S04]  /*9680*/  LDSM.16.MT88.4 R8, [R221+0x29800] ;  /* 0x02980000dd08783b */ /* 0x000f280000004200 */
[----:B------:R-:W5:Y:S03]  /*9690*/  LDSM.16.MT88.4 R108, [R2+0x5800] ;  /* 0x00580000026c783b */ /* 0x000f660000004200 */
[-C--:B--2---:R-:W-:Y:S08]  /*96a0*/  HMMA.16816.F32.BF16 R132, R4, R12.reuse, R132 ;  /* 0x0000000c0484723c */ /* 0x084ff00000041884 */
[C---:B------:R-:W-:Y:S08]  /*96b0*/  HMMA.16816.F32.BF16 R136, R16.reuse, R12, R136 ;  /* 0x0000000c1088723c */ /* 0x040ff00000041888 */
[-C--:B------:R-:W-:Y:S08]  /*96c0*/  HMMA.16816.F32.BF16 R140, R16, R14.reuse, R140 ;  /* 0x0000000e108c723c */ /* 0x080ff0000004188c */
[C---:B------:R-:W-:Y:S01]  /*96d0*/  HMMA.16816.F32.BF16 R144, R4.reuse, R14, R144 ;  /* 0x0000000e0490723c */ /* 0x040fe20000041890 */
[----:B------:R2:W1:Y:S07]  /*96e0*/  LDSM.16.MT88.4 R12, [R2+0x7800] ;  /* 0x00780000020c783b */ /* 0x00046e0000004200 */
[-C--:B------:R-:W-:Y:S08]  /*96f0*/  HMMA.16816.F32.BF16 R148, R4, R84.reuse, R148 ;  /* 0x000000540494723c */ /* 0x080ff00000041894 */
[C---:B------:R-:W-:Y:S08]  /*9700*/  HMMA.16816.F32.BF16 R152, R16.reuse, R84, R152 ;  /* 0x000000541098723c */ /* 0x040ff00000041898 */
[-C--:B------:R-:W-:Y:S04]  /*9710*/  HMMA.16816.F32.BF16 R156, R16, R86.reuse, R156 ;  /* 0x00000056109c723c */ /* 0x080fe8000004189c */
[----:B--2---:R-:W-:Y:S04]  /*9720*/  IMAD.MOV.U32 R2, RZ, RZ, R0 ;  /* 0x000000ffff027224 */ /* 0x004fe800078e0000 */
        /* <DEDUP_REMOVED lines=17> */
[-C--:B-----5:R-:W-:Y:S08]  /*9840*/  HMMA.16816.F32.BF16 R164, R8, R108.reuse, R164 ;  /* 0x0000006c08a4723c */ /* 0x0a0ff000000418a4 */
[C---:B------:R-:W-:Y:S08]  /*9850*/  HMMA.16816.F32.BF16 R168, R100.reuse, R108, R168 ;  /* 0x0000006c64a8723c */ /* 0x040ff000000418a8 */
[-C--:B------:R-:W-:Y:S08]  /*9860*/  HMMA.16816.F32.BF16 R172, R100, R110.reuse, R172 ;  /* 0x0000006e64ac723c */ /* 0x080ff000000418ac */
[C---:B------:R-:W-:Y:S08]  /*9870*/  HMMA.16816.F32.BF16 R176, R8.reuse, R110, R176 ;  /* 0x0000006e08b0723c */ /* 0x040ff000000418b0 */
[-C--:B------:R-:W-:Y:S08]  /*9880*/  HMMA.16816.F32.BF16 R180, R8, R12.reuse, R180 ;  /* 0x0000000c08b4723c */ /* 0x080ff000000418b4 */
[C---:B------:R-:W-:Y:S08]  /*9890*/  HMMA.16816.F32.BF16 R184, R100.reuse, R12, R184 ;  /* 0x0000000c64b8723c */ /* 0x040ff000000418b8 */
[-C--:B------:R-:W-:Y:S08]  /*98a0*/  HMMA.16816.F32.BF16 R188, R100, R14.reuse, R188 ;  /* 0x0000000e64bc723c */ /* 0x080ff000000418bc */
[----:B------:R-:W-:Y:S01]  /*98b0*/  HMMA.16816.F32.BF16 R192, R8, R14, R192 ;  /* 0x0000000e08c0723c */ /* 0x000fe200000418c0 */
[----:B------:R-:W-:-:S07]  /*98c0*/  @P0 BRA `(.L_x_357) ;  /* 0xffffb79000000947 */ /* 0x000fce000383ffff */
        /* <DEDUP_REMOVED lines=215> */
.L_x_358:
        /* <DEDUP_REMOVED lines=18> */
.L_x_359:
[----:B-1----:R-:W2:Y:S01]  /*a760*/  LDL R0, [R1+0x58] ;  /* 0x0000580001007983 */ /* 0x002ea20000100800 */
[----:B------:R-:W-:Y:S01]  /*a770*/  USHF.L.U32 UR6, UR16, 0x6, URZ ;  /* 0x0000000610067899 */ /* 0x000fe2000800063f */
[--C-:B------:R-:W-:Y:S01]  /*a780*/  SHF.R.S32.HI R7, RZ, 0x1f, R244.reuse ;  /* 0x0000001fff077819 */ /* 0x100fe200000114f4 */
[----:B------:R-:W-:Y:S01]  /*a790*/  ULDC.64 UR8, c[0x0][0x3a0] ;  /* 0x0000e80000087ab9 */ /* 0x000fe20000000a00 */
[----:B------:R-:W1:Y:S01]  /*a7a0*/  S2R R9, SR_TID.X ;  /* 0x0000000000097919 */ /* 0x000e620000002100 */
[----:B------:R-:W-:Y:S01]  /*a7b0*/  USHF.R.S32.HI UR10, URZ, 0x1f, UR6 ;  /* 0x0000001f3f0a7899 */ /* 0x000fe20008011406 */
[----:B------:R-:W-:Y:S01]  /*a7c0*/  IMAD.MOV.U32 R6, RZ, RZ, R244 ;  /* 0x000000ffff067224 */ /* 0x000fe200078e00f4 */
[----:B------:R-:W-:Y:S01]  /*a7d0*/  BSSY B0, `(.L_x_360) ;  /* 0x000003a000007945 */ /* 0x000fe20003800000 */
[----:B------:R-:W-:Y:S01]  /*a7e0*/  IMAD.U32 R32, RZ, RZ, UR6 ;  /* 0x00000006ff207e24 */ /* 0x000fe2000f8e00ff */
[----:B------:R-:W-:Y:S01]  /*a7f0*/  UIMAD UR7, UR10, UR8, URZ ;  /* 0x000000080a0772a4 */ /* 0x000fe2000f8e023f */
[----:B------:R-:W-:-:S02]  /*a800*/  IADD3 R31, R244, 0x80, RZ ;  /* 0x00000080f41f7810 */ /* 0x000fc40007ffe0ff */
[----:B------:R-:W-:Y:S01]  /*a810*/  IMAD.WIDE.U32 R4, R32, c[0x0][0x3a0], R6 ;  /* 0x0000e80020047a25 */ /* 0x000fe200078e0006 */
[----:B------:R-:W-:Y:S01]  /*a820*/  UIMAD UR7, UR6, UR9, UR7 ;  /* 0x00000009060772a4 */ /* 0x000fe2000f8e0207 */
[----:B------:R-:W-:Y:S02]  /*a830*/  IADD3 R30, R244, 0xc0, RZ ;  /* 0x000000c0f41e7810 */ /* 0x000fe40007ffe0ff */
[----:B------:R-:W-:Y:S01]  /*a840*/  ULDC.64 UR8, c[0x0][0x3b8] ;  /* 0x0000ee0000087ab9 */ /* 0x000fe20000000a00 */
[----:B------:R-:W-:Y:S01]  /*a850*/  BAR.SYNC.DEFER_BLOCKING 0x0 ;  /* 0x0000000000007b1d */ /* 0x000fe20000010000 */
[----:B------:R-:W-:Y:S01]  /*a860*/  IADD3 R4, P0, R4, UR13, RZ ;  /* 0x0000000d04047c10 */ /* 0x000fe2000ff1e0ff */
[----:B------:R-:W-:Y:S01]  /*a870*/  IMAD.U32 R8, RZ, RZ, UR7 ;  /* 0x00000007ff087e24 */ /* 0x000fe2000f8e00ff */
[----:B------:R-:W-:Y:S01]  /*a880*/  UIMAD UR7, UR16, -0x40, UR15 ;  /* 0xffffffc0100778a4 */ /* 0x000fe2000f8e020f */
[----:B------:R-:W-:Y:S01]  /*a890*/  IADD3 R28, R244, 0x40, RZ ;  /* 0x00000040f41c7810 */ /* 0x000fe20007ffe0ff */
[----:B------:R-:W-:-:S02]  /*a8a0*/  UIMAD UR8, UR59, UR8, URZ ;  /* 0x000000083b0872a4 */ /* 0x000fc4000f8e023f */
[----:B------:R-:W-:Y:S01]  /*a8b0*/  IADD3.X R5, R5, UR14, R8, P0, !PT ;  /* 0x0000000e05057c10 */ /* 0x000fe200087fe408 */
[----:B------:R-:W-:Y:S01]  /*a8c0*/  IMAD.U32 R8, RZ, RZ, UR35 ;  /* 0x00000023ff087e24 */ /* 0x000fe2000f8e00ff */
[----:B------:R-:W-:Y:S01]  /*a8d0*/  UIMAD UR8, UR35, UR9, UR8 ;  /* 0x00000009230872a4 */ /* 0x000fe2000f8e0208 */
[----:B--2---:R-:W-:Y:S01]  /*a8e0*/  IMAD.SHL.U32 R2, R0, 0x2, RZ ;  /* 0x0000000200027824 */ /* 0x004fe200078e00ff */
[----:B-1----:R-:W-:-:S04]  /*a8f0*/  SHF.R.S32.HI R0, RZ, 0x1f, R9 ;  /* 0x0000001fff007819 */ /* 0x002fc80000011409 */
[----:B------:R1:W2:Y:S01]  /*a900*/  LDS.128 R48, [R2+0x19000] ;  /* 0x0190000002307984 */ /* 0x0002a20000000c00 */
[----:B------:R-:W-:Y:S01]  /*a910*/  LEA.HI R0, R0, R9, RZ, 0x3 ;  /* 0x0000000900007211 */ /* 0x000fe200078f18ff */
[----:B------:R-:W-:Y:S02]  /*a920*/  IMAD.WIDE.U32 R8, R8, c[0x0][0x3b8], R4 ;  /* 0x0000ee0008087a25 */ /* 0x000fe400078e0004 */
[----:B------:R1:W3:Y:S01]  /*a930*/  LDS.128 R44, [R2+0x1b000] ;  /* 0x01b00000022c7984 */ /* 0x0002e20000000c00 */
[----:B------:R-:W-:Y:S02]  /*a940*/  SHF.R.S32.HI R0, RZ, 0x3, R0 ;  /* 0x00000003ff007819 */ /* 0x000fe40000011400 */
[----:B------:R-:W-:Y:S01]  /*a950*/  IADD3 R29, R9, UR8, RZ ;  /* 0x00000008091d7c10 */ /* 0x000fe2000fffe0ff */
[----:B------:R1:W4:Y:S01]  /*a960*/  LDS.128 R40, [R2+0x1d000] ;  /* 0x01d0000002287984 */ /* 0x0003220000000c00 */
[----:B------:R-:W-:Y:S02]  /*a970*/  ISETP.GE.AND P5, PT, R0, UR7, PT ;  /* 0x0000000700007c0c */ /* 0x000fe4000bfa6270 */
[----:B------:R-:W-:Y:S01]  /*a980*/  SHF.R.S32.HI R33, RZ, 0x1f, R0 ;  /* 0x0000001fff217819 */ /* 0x000fe20000011400 */
        /* <DEDUP_REMOVED lines=10> */
[----:B--23--:R-:W-:Y:S01]  /*aa30*/  ISETP.GE.AND P3, PT, R244, c[0x0][0x220], PT ;  /* 0x00008800f4007a0c */ /* 0x00cfe20003f66270 */
[----:B------:R-:W2:Y:S01]  /*aa40*/  LDS.128 R24, [R2+0x1a000] ;  /* 0x01a0000002187984 */ /* 0x000ea20000000c00 */
[----:B------:R-:W-:Y:S01]  /*aa50*/  IMAD.MOV.U32 R4, RZ, RZ, R8 ;  /* 0x000000ffff047224 */ /* 0x000fe200078e0008 */
[----:B------:R-:W-:Y:S01]  /*aa60*/  ISETP.GE.AND P2, PT, R28, c[0x0][0x220], PT ;  /* 0x000088001c007a0c */ /* 0x000fe20003f46270 */
[----:B------:R-:W-:Y:S01]  /*aa70*/  IMAD.MOV.U32 R5, RZ, RZ, R29 ;  /* 0x000000ffff057224 */ /* 0x000fe200078e001d */
[----:B------:R-:W3:Y:S01]  /*aa80*/  LDS.128 R20, [R2+0x1c000] ;  /* 0x01c0000002147984 */ /* 0x000ee20000000c00 */
[----:B------:R-:W-:-:S02]  /*aa90*/  ISETP.GE.AND P1, PT, R31, c[0x0][0x220], PT ;  /* 0x000088001f007a0c */ /* 0x000fc40003f26270 */
[----:B------:R-:W-:Y:S01]  /*aaa0*/  IMAD.WIDE.U32 R10, R0, c[0x0][0x3a0], R4 ;  /* 0x0000e800000a7a25 */ /* 0x000fe200078e0004 */
[----:B------:R-:W-:Y:S01]  /*aab0*/  LDS.128 R12, [R2+0x1e000] ;  /* 0x01e00000020c7984 */ /* 0x000fe20000000c00 */
[----:B------:R-:W-:-:S03]  /*aac0*/  ISETP.GE.AND P0, PT, R30, c[0x0][0x220], PT ;  /* 0x000088001e007a0c */ /* 0x000fc60003f06270 */
[----:B------:R5:W4:Y:S01]  /*aad0*/  @!P3 LDS.128 R16, [R2+0x18000] ;  /* 0x018000000210b984 */ /* 0x000b220000000c00 */
[----:B------:R-:W-:Y:S01]  /*aae0*/  LEA R4, P4, R10, c[0x0][0x340], 0x1 ;  /* 0x0000d0000a047a11 */ /* 0x000fe200078808ff */
[----:B-1---5:R-:W-:-:S04]  /*aaf0*/  IMAD R2, R33, c[0x0][0x3a0], RZ ;  /* 0x0000e80021027a24 */ /* 0x022fc800078e02ff */
[----:B------:R-:W-:-:S04]  /*ab00*/  IMAD R2, R0, c[0x0][0x3a4], R2 ;  /* 0x0000e90000027a24 */ /* 0x000fc800078e0202 */
[----:B------:R-:W-:-:S05]  /*ab10*/  IMAD.IADD R2, R2, 0x1, R11 ;  /* 0x0000000102027824 */ /* 0x000fca00078e020b */
[----:B------:R-:W-:-:S05]  /*ab20*/  LEA.HI.X R5, R10, c[0x0][0x344], R2, 0x1, P4 ;  /* 0x0000d1000a057a11 */ /* 0x000fca00020f0c02 */
[----:B--2---:R1:W-:Y:S04]  /*ab30*/  @!P2 STG.E.128 [R4.64+0x80], R24 ;  /* 0x000080180400a986 */ /* 0x0043e8000c101d04 */
[----:B---3--:R1:W-:Y:S04]  /*ab40*/  @!P1 STG.E.128 [R4.64+0x100], R20 ;  /* 0x0001001404009986 */ /* 0x0083e8000c101d04 */
[----:B----4-:R1:W-:Y:S04]  /*ab50*/  @!P3 STG.E.128 [R4.64], R16 ;  /* 0x000000100400b986 */ /* 0x0103e8000c101d04 */
[----:B------:R1:W-:Y:S02]  /*ab60*/  @!P0 STG.E.128 [R4.64+0x180], R12 ;  /* 0x0001800c04008986 */ /* 0x0003e4000c101d04 */
.L_x_361:
[----:B--23--:R-:W-:Y:S05]  /*ab70*/  BSYNC B0 ;  /* 0x0000000000007941 */ /* 0x00cfea0003800000 */
.L_x_360:
        /* <DEDUP_REMOVED lines=9> */
[----:B------:R-:W-:Y:S02]  /*ac10*/  ISETP.GE.AND P1, PT, R31, c[0x0][0x220], PT ;  /* 0x000088001f007a0c */ /* 0x000fe40003f26270 */
[----:B------:R-:W-:Y:S01]  /*ac20*/  ISETP.GE.AND P0, PT, R30, c[0x0][0x220], PT ;  /* 0x000088001e007a0c */ /* 0x000fe20003f06270 */
[----:B------:R-:W-:Y:S02]  /*ac30*/  IMAD R9, R4, c[0x0][0x3a0], RZ ;  /* 0x0000e80004097a24 */ /* 0x000fe400078e02ff */
[----:B------:R-:W-:-:S04]  /*ac40*/  IMAD.MOV.U32 R4, RZ, RZ, R8 ;  /* 0x000000ffff047224 */ /* 0x000fc800078e0008 */
[----:B------:R-:W-:-:S04]  /*ac50*/  IMAD.WIDE.U32 R10, R2, c[0x0][0x3a0], R4 ;  /* 0x0000e800020a7a25 */ /* 0x000fc800078e0004 */
[----:B------:R-:W-:Y:S01]  /*ac60*/  IMAD R2, R2, c[0x0][0x3a4], R9 ;  /* 0x0000e90002027a24 */ /* 0x000fe200078e0209 */
[----:B------:R-:W-:-:S03]  /*ac70*/  LEA R4, P6, R10, c[0x0][0x340], 0x1 ;  /* 0x0000d0000a047a11 */ /* 0x000fc600078c08ff */
[----:B------:R-:W-:-:S05]  /*ac80*/  IMAD.IADD R2, R2, 0x1, R11 ;  /* 0x0000000102027824 */ /* 0x000fca00078e020b */
[----:B------:R-:W-:-:S05]  /*ac90*/  LEA.HI.X R5, R10, c[0x0][0x344], R2, 0x1, P6 ;  /* 0x0000d1000a057a11 */ /* 0x000fca00030f0c02 */
[----:B------:R1:W-:Y:S04]  /*aca0*/  @!P3 STG.E.128 [R4.64], R48 ;  /* 0x000000300400b986 */ /* 0x0003e8000c101d04 */
[----:B------:R1:W-:Y:S04]  /*acb0*/  @!P2 STG.E.128 [R4.64+0x80], R44 ;  /* 0x0000802c0400a986 */ /* 0x0003e8000c101d04 */
[----:B----4-:R1:W-:Y:S04]  /*acc0*/  @!P1 STG.E.128 [R4.64+0x100], R40 ;  /* 0x0001002804009986 */ /* 0x0103e8000c101d04 */
[----:B------:R1:W-:Y:S02]  /*acd0*/  @!P0 STG.E.128 [R4.64+0x180], R36 ;  /* 0x0001802404008986 */ /* 0x0003e4000c101d04 */
.L_x_363:
[----:B------:R-:W-:Y:S05]  /*ace0*/  BSYNC B0 ;  /* 0x0000000000007941 */ /* 0x000fea0003800000 */
.L_x_362:
[----:B------:R-:W-:Y:S01]  /*acf0*/  ULDC.64 UR8, c[0x0][0x3a8] ;  /* 0x0000ea0000087ab9 */ /* 0x000fe20000000a00 */
[----:B------:R-:W-:Y:S01]  /*ad00*/  IMAD.WIDE.U32 R6, R32, c[0x0][0x3a8], R6 ;  /* 0x0000ea0020067a25 */ /* 0x000fe200078e0006 */
        /* <DEDUP_REMOVED lines=13> */
[----:B-1----:R-:W-:Y:S01]  /*ade0*/  IMAD.MOV.U32 R4, RZ, RZ, R6 ;  /* 0x000000ffff047224 */ /* 0x002fe200078e0006 */
        /* <DEDUP_REMOVED lines=11> */
[----:B------:R1:W-:Y:S04]  /*aea0*/  @!P3 STG.E.128 [R4.64], R64 ;  /* 0x000000400400b986 */ /* 0x0003e8000c101d04 */
[----:B------:R1:W-:Y:S04]  /*aeb0*/  @!P2 STG.E.128 [R4.64+0x80], R60 ;  /* 0x0000803c0400a986 */ /* 0x0003e8000c101d04 */
[----:B------:R1:W-:Y:S04]  /*aec0*/  @!P1 STG.E.128 [R4.64+0x100], R56 ;  /* 0x0001003804009986 */ /* 0x0003e8000c101d04 */
[----:B------:R1:W-:Y:S02]  /*aed0*/  @!P0 STG.E.128 [R4.64+0x180], R52 ;  /* 0x0001803404008986 */ /* 0x0003e4000c101d04 */
.L_x_365:
[----:B------:R-:W-:Y:S05]  /*aee0*/  BSYNC B0 ;  /* 0x0000000000007941 */ /* 0x000fea0003800000 */
.L_x_364:
        /* <DEDUP_REMOVED lines=18> */
.L_x_336:
[----:B------:R-:W-:Y:S05]  /*b010*/  BSYNC B1 ;  /* 0x0000000000017941 */ /* 0x000fea0003800000 */
.L_x_322:
        /* <DEDUP_REMOVED lines=12> */
.L_x_366:
[----:B------:R-:W-:Y:S05]  /*b0e0*/  EXIT ;  /* 0x000000000000794d */ /* 0x000fea0003800000 */
.L_x_368:
        /* <DEDUP_REMOVED lines=9> */
.L_x_1027:


//--------------------- .text._ZN5flash44flash_bwd_dq_dk_dv_loop_seqk_parallel_kernelI23Flash_bwd_kernel_traitsILi256ELi64ELi64ELi8ELi4ELi2ELi2ELb0ELb0EN7cutlass10bfloat16_tE19Flash_kernel_traitsILi256ELi64ELi64ELi8ES3_EELb0ELb1ELb0ELb0ELb0ELb1ELb0EEEvNS_16Flash_bwd_paramsE --------------------------
	.section	.text._ZN5flash44flash_bwd_dq_dk_dv_loop_seqk_parallel_kernelI23Flash_bwd_kernel_traitsILi256ELi64ELi64ELi8ELi4ELi2ELi2ELb0ELb0EN7cutlass10bfloat16_tE19Flash_kernel_traitsILi256ELi64ELi64ELi8ES3_EELb0ELb1ELb0ELb0ELb0ELb1ELb0EEEvNS_16Flash_bwd_paramsE,"ax",@progbits
	.sectioninfo	@"SHI_REGISTERS=255"
	.align	128
        .global         _ZN5flash44flash_bwd_dq_dk_dv_loop_seqk_parallel_kernelI23Flash_bwd_kernel_traitsILi256ELi64ELi64ELi8ELi4ELi2ELi2ELb0ELb0EN7cutlass10bfloat16_tE19Flash_kernel_traitsILi256ELi64ELi64ELi8ES3_EELb0ELb1ELb0ELb0ELb0ELb1ELb0EEEvNS_16Flash_bwd_paramsE
        .type           _ZN5flash44flash_bwd_dq_dk_dv_loop_seqk_parallel_kernelI23Flash_bwd_kernel_traitsILi256ELi64ELi64ELi8ELi4ELi2ELi2ELb0ELb0EN7cutlass10bfloat16_tE19Flash_kernel_traitsILi256ELi64ELi64ELi8ES3_EELb0ELb1ELb0ELb0ELb0ELb1ELb0EEEvNS_16Flash_bwd_paramsE,@function
        .size           _ZN5flash44flash_bwd_dq_dk_dv_loop_seqk_parallel_kernelI23Flash_bwd_kernel_traitsILi256ELi64ELi64ELi8ELi4ELi2ELi2ELb0ELb0EN7cutlass10bfloat16_tE19Flash_kernel_traitsILi256ELi64ELi64ELi8ES3_EELb0ELb1ELb0ELb0ELb0ELb1ELb0EEEvNS_16Flash_bwd_paramsE,(.L_x_1028 - _ZN5flash44flash_bwd_dq_dk_dv_loop_seqk_parallel_kernelI23Flash_bwd_kernel_traitsILi256ELi64ELi64ELi8ELi4ELi2ELi2ELb0ELb0EN7cutlass10bfloat16_tE19Flash_kernel_traitsILi256ELi64ELi64ELi8ES3_EELb0ELb1ELb0ELb0ELb0ELb1ELb0EEEvNS_16Flash_bwd_paramsE)
        .other          _ZN5flash44flash_bwd_dq_dk_dv_loop_seqk_parallel_kernelI23Flash_bwd_kernel_traitsILi256ELi64ELi64ELi8ELi4ELi2ELi2ELb0ELb0EN7cutlass10bfloat16_tE19Flash_kernel_traitsILi256ELi64ELi64ELi8ES3_EELb0ELb1ELb0ELb0ELb0ELb1ELb0EEEvNS_16Flash_bwd_paramsE,@"STO_CUDA_ENTRY STV_DEFAULT"
_ZN5flash44flash_bwd_dq_dk_dv_loop_seqk_parallel_kernelI23Flash_bwd_kernel_traitsILi256ELi64ELi64ELi8ELi4ELi2ELi2ELb0ELb0EN7cutlass10bfloat16_tE19Flash_kernel_traitsILi256ELi64ELi64ELi8ES3_EELb0ELb1ELb0ELb0ELb0ELb1ELb0EEEvNS_16Flash_bwd_paramsE:
.text._ZN5flash44flash_bwd_dq_dk_dv_loop_seqk_parallel_kernelI23Flash_bwd_kernel_traitsILi256ELi64ELi64ELi8ELi4ELi2ELi2ELb0ELb0EN7cutlass10bfloat16_tE19Flash_kernel_traitsILi256ELi64ELi64ELi8ES3_EELb0ELb1ELb0ELb0ELb0ELb1ELb0EEEvNS_16Flash_bwd_paramsE:
        /* <DEDUP_REMOVED lines=24> */
[----:B------:R-:W-:Y:S01]  /*0180*/  UIMAD.WIDE UR36, UR46, UR36, URZ ;  /* 0x000000242e2472a5 */ /* 0x000fe2000f8e023f */
[----:B------:R-:W4:Y:S01]  /*0190*/  S2UR UR60, SR_CTAID.X ;  /* 0x00000000003c79c3 */ /* 0x000f220000002500 */
        /* <DEDUP_REMOVED lines=18> */
[----:B------:R-:W-:Y:S01]  /*02c0*/  SHF.R.S32.HI R6, RZ, 0x4, R8 ;  /* 0x00000004ff067819 */ /* 0x000fe20000011408 */
[----:B------:R-:W-:Y:S01]  /*02d0*/  UIMAD UR6, UR32, UR11, UR35 ;  /* 0x0000000b200672a4 */ /* 0x000fe2000f8e0223 */
[----:B------:R-:W-:Y:S01]  /*02e0*/  LOP3.LUT R2, R0, 0xfffffffc, RZ, 0xc0, !PT ;  /* 0xfffffffc00027812 */ /* 0x000fe200078ec0ff */
[----:B------:R-:W-:Y:S01]  /*02f0*/  @!UP5 UIMAD UR7, UR32, UR13, UR35 ;  /* 0x0000000d2007d2a4 */ /* 0x000fe2000f8e0223 */
[----:B------:R-:W-:Y:S01]  /*0300*/  LOP3.LUT R0, R3, 0xfffffffe, RZ, 0xc0, !PT ;  /* 0xfffffffe03007812 */ /* 0x000fe200078ec0ff */
[----:B------:R-:W-:Y:S01]  /*0310*/  USHF.L.U32 UR41, UR46, 0x6, URZ ;  /* 0x000000062e297899 */ /* 0x000fe2000800063f */
[----:B------:R-:W-:Y:S01]  /*0320*/  LEA.HI R3, R8, R6, RZ, 0x1 ;  /* 0x0000000608037211 */ /* 0x000fe200078f08ff */
[C---:B------:R-:W-:Y:S01]  /*0330*/  IMAD.IADD R233, R5.reuse, 0x1, -R2 ;  /* 0x0000000105e97824 */ /* 0x040fe200078e0a02 */
[----:B------:R-:W-:Y:S01]  /*0340*/  LEA.HI R14, R12, R13, RZ, 0x2 ;  /* 0x0000000d0c0e7211 */ /* 0x000fe200078f10ff */
[----:B------:R-:W-:Y:S01]  /*0350*/  IMAD.IADD R227, R5, 0x1, -R0 ;  /* 0x0000000105e37824 */ /* 0x000fe200078e0a00 */
[----:B------:R-:W-:Y:S01]  /*0360*/  LOP3.LUT R0, R3, 0xfffffffe, RZ, 0xc0, !PT ;  /* 0xfffffffe03007812 */ /* 0x000fe200078ec0ff */
[----:B------:R-:W-:Y:S01]  /*0370*/  ULDC UR49, c[0x0][0x214] ;  /* 0x0000850000317ab9 */ /* 0x000fe20000000800 */
[--C-:B------:R-:W-:Y:S01]  /*0380*/  SHF.R.S32.HI R5, RZ, 0x2, R14.reuse ;  /* 0x00000002ff057819 */ /* 0x100fe2000001140e */
[----:B------:R-:W-:Y:S01]  /*0390*/  ULDC UR56, c[0x0][0x1c8] ;  /* 0x0000720000387ab9 */ /* 0x000fe20000000800 */
[----:B------:R-:W-:Y:S01]  /*03a0*/  SHF.R.S32.HI R2, RZ, 0x1f, R14 ;  /* 0x0000001fff027819 */ /* 0x000fe2000001140e */
[----:B------:R-:W-:Y:S01]  /*03b0*/  IMAD.IADD R9, R6, 0x1, -R0 ;  /* 0x0000000106097824 */ /* 0x000fe200078e0a00 */
[----:B------:R-:W-:Y:S01]  /*03c0*/  LOP3.LUT R0, R4, 0xffffffe0, RZ, 0xc0, !PT ;  /* 0xffffffe004007812 */ /* 0x000fe200078ec0ff */
[----:B------:R-:W-:Y:S01]  /*03d0*/  ULDC.U8 UR10, c[0x0][0x3d0] ;  /* 0x0000f400000a7ab9 */ /* 0x000fe20000000000 */
[----:B------:R-:W-:Y:S01]  /*03e0*/  LEA.HI R2, R2, R5, RZ, 0x3 ;  /* 0x0000000502027211 */ /* 0x000fe200078f18ff */
[----:B------:R-:W-:Y:S01]  /*03f0*/  ULDC UR50, c[0x0][0x224] ;  /* 0x0000890000327ab9 */ /* 0x000fe20000000800 */
[-C--:B------:R-:W-:Y:S01]  /*0400*/  LEA.HI R10, R12, R13.reuse, RZ, 0x3 ;  /* 0x0000000d0c0a7211 */ /* 0x080fe200078f18ff */
[----:B------:R-:W-:Y:S01]  /*0410*/  IMAD.IADD R0, R13, 0x1, -R0 ;  /* 0x000000010d007824 */ /* 0x000fe200078e0a00 */
[----:B------:R-:W-:Y:S01]  /*0420*/  LOP3.LUT R2, R2, 0xfffffff8, RZ, 0xc0, !PT ;  /* 0xfffffff802027812 */ /* 0x000fe200078ec0ff */
[----:B------:R-:W-:Y:S01]  /*0430*/  @UP5 UIMAD UR54, UR32, UR49, URZ ;  /* 0x00000031203652a4 */ /* 0x000fe2000f8e023f */
[----:B------:R-:W-:Y:S01]  /*0440*/  SHF.R.S32.HI R11, RZ, 0x3, R10 ;  /* 0x00000003ff0b7819 */ /* 0x000fe2000001140a */
[----:B------:R-:W-:Y:S01]  /*0450*/  ULDC.64 UR4, c[0x0][0x118] ;  /* 0x0000460000047ab9 */ /* 0x000fe20000000a00 */
[----:B------:R-:W-:Y:S01]  /*0460*/  SHF.R.S32.HI R3, RZ, 0x1f, R0 ;  /* 0x0000001fff037819 */ /* 0x000fe20000011400 */
[----:B------:R-:W-:Y:S01]  /*0470*/  IMAD.IADD R7, R5, 0x1, -R2 ;  /* 0x0000000105077824 */ /* 0x000fe200078e0a02 */
[----:B------:R-:W-:Y:S01]  /*0480*/  LOP3.LUT R2, R8, 0xfffffff0, RZ, 0xc0, !PT ;  /* 0xfffffff008027812 */ /* 0x000fe200078ec0ff */
[----:B------:R-:W-:Y:S01]  /*0490*/  UMOV UR61, 0x4 ;  /* 0x00000004003d7882 */ /* 0x000fe20000000000 */
[----:B------:R-:W-:Y:S01]  /*04a0*/  LEA.HI R15, R3, R0, RZ, 0x2 ;  /* 0x00000000030f7211 */ /* 0x000fe200078f10ff */
[----:B------:R-:W-:Y:S01]  /*04b0*/  IMAD.SHL.U32 R3, R11, 0x40, RZ ;  /* 0x000000400b037824 */ /* 0x000fe200078e00ff */
[----:B------:R-:W-:Y:S01]  /*04c0*/  LOP3.LUT R0, R10, 0xfffffff8, RZ, 0xc0, !PT ;  /* 0xfffffff80a007812 */ /* 0x000fe200078ec0ff */
[----:B------:R-:W-:Y:S01]  /*04d0*/  IMAD.IADD R2, R13, 0x1, -R2 ;  /* 0x000000010d027824 */ /* 0x000fe200078e0a02 */
[----:B------:R-:W-:Y:S01]  /*04e0*/  LEA.HI R6, R12, R13, RZ, 0x7 ;  /* 0x0000000d0c067211 */ /* 0x000fe200078f38ff */
[----:B------:R-:W-:Y:S01]  /*04f0*/  ULOP3.LUT UR56, UR35, UR56, URZ, 0x3c, !UPT ;  /* 0x0000003823387292 */ /* 0x000fe2000f8e3c3f */
[----:B------:R-:W-:Y:S01]  /*0500*/  LOP3.LUT R3, R3, 0x1c0, RZ, 0xc0, !PT ;  /* 0x000001c003037812 */ /* 0x000fe200078ec0ff */
[----:B------:R-:W-:Y:S01]  /*0510*/  IMAD.IADD R0, R13, 0x1, -R0 ;  /* 0x000000010d007824 */ /* 0x000fe200078e0a00 */
[----:B------:R-:W-:Y:S01]  /*0520*/  SHF.R.S32.HI R4, RZ, 0x1f, R2 ;  /* 0x0000001fff047819 */ /* 0x000fe20000011402 */
[----:B------:R-:W-:Y:S01]  /*0530*/  USHF.R.S32.HI UR57, URZ, 0x1f, UR35 ;  /* 0x0000001f3f397899 */ /* 0x000fe20008011423 */
[----:B------:R-:W-:Y:S01]  /*0540*/  SHF.R.U32.HI R5, RZ, 0x3, R3 ;  /* 0x00000003ff057819 */ /* 0x000fe20000011603 */
[----:B------:R-:W-:Y:S01]  /*0550*/  IMAD.SHL.U32 R16, R0, 0x8, RZ ;  /* 0x0000000800107824 */ /* 0x000fe200078e00ff */
[----:B------:R-:W-:Y:S01]  /*0560*/  LEA.HI R11, R4, R2, RZ, 0x3 ;  /* 0x00000002040b7211 */ /* 0x000fe200078f18ff */
[----:B------:R-:W-:Y:S01]  /*0570*/  UISETP.NE.AND UP6, UPT, UR10, URZ, UPT ;  /* 0x0000003f0a00728c */ /* 0x000fe2000bfc5270 */
[C---:B------:R-:W-:Y:S01]  /*0580*/  LOP3.LUT P4, RZ, R0.reuse, 0x2, RZ, 0xc0, !PT ;  /* 0x0000000200ff7812 */ /* 0x040fe2000788c0ff */
[----:B------:R-:W-:Y:S01]  /*0590*/  USHF.R.S32.HI UR59, URZ, 0x1f, UR32 ;  /* 0x0000001f3f3b7899 */ /* 0x000fe20008011420 */
[----:B------:R-:W-:Y:S01]  /*05a0*/  LOP3.LUT R4, R3, 0x38, R16, 0xf8, !PT ;  /* 0x0000003803047812 */ /* 0x000fe200078ef810 */
[----:B------:R1:W-:Y:S01]  /*05b0*/  STL [R1+0x48], R16 ;  /* 0x0000481001007387 */ /* 0x0003e20000100800 */
[----:B------:R-:W-:Y:S01]  /*05c0*/  LOP3.LUT R3, R11, 0xfffffff8, RZ, 0xc0, !PT ;  /* 0xfffffff80b037812 */ /* 0x000fe200078ec0ff */
[----:B------:R-:W-:Y:S01]  /*05d0*/  USHF.R.S32.HI UR58, URZ, 0x1f, UR35 ;  /* 0x0000001f3f3a7899 */ /* 0x000fe20008011423 */
[C---:B------:R-:W-:Y:S01]  /*05e0*/  LOP3.LUT P3, RZ, R0.reuse, 0x4, RZ, 0xc0, !PT ;  /* 0x0000000400ff7812 */ /* 0x040fe2000786c0ff */
[----:B------:R-:W-:Y:S01]  /*05f0*/  IMAD.SHL.U32 R0, R0, 0x40, RZ ;  /* 0x0000004000007824 */ /* 0x000fe200078e00ff */
[----:B------:R-:W-:Y:S01]  /*0600*/  LOP3.LUT R8, R4, R5, RZ, 0x3c, !PT ;  /* 0x0000000504087212 */ /* 0x000fe200078e3cff */
[----:B------:R-:W-:Y:S01]  /*0610*/  IMAD.SHL.U32 R4, R9, 0x200, RZ ;  /* 0x0000020009047824 */ /* 0x000fe200078e00ff */
[----:B------:R-:W-:Y:S01]  /*0620*/  SHF.R.S32.HI R6, RZ, 0x7, R6 ;  /* 0x00000007ff067819 */ /* 0x000fe20000011406 */
[----:B------:R-:W-:Y:S01]  /*0630*/  UIMAD.WIDE.U32 UR42, UR36, UR44, URZ ;  /* 0x0000002c242a72a5 */ /* 0x000fe2000f8e003f */
[----:B------:R-:W-:Y:S01]  /*0640*/  LOP3.LUT R0, R0, 0x1c0, RZ, 0xc0, !PT ;  /* 0x000001c000007812 */ /* 0x000fe200078ec0ff */
[----:B------:R-:W-:Y:S01]  /*0650*/  UIMAD UR51, UR37, UR44, URZ ;  /* 0x0000002c253372a4 */ /* 0x000fe2000f8e023f */
[----:B------:R-:W-:Y:S01]  /*0660*/  LEA.HI R5, R12, R13, RZ, 0x6 ;  /* 0x0000000d0c057211 */ /* 0x000fe200078f30ff */
[----:B------:R-:W-:Y:S01]  /*0670*/  USHF.R.S32.HI UR53, URZ, 0x1f, UR47 ;  /* 0x0000001f3f357899 */ /* 0x000fe2000801142f */
[----:B------:R-:W-:Y:S01]  /*0680*/  SHF.R.U32.HI R220, RZ, 0x3, R0 ;  /* 0x00000003ffdc7819 */ /* 0x000fe20000011600 */
[----:B------:R-:W-:Y:S01]  /*0690*/  UIMAD UR50, UR6, UR50, URZ ;  /* 0x00000032063272a4 */ /* 0x000fe2000f8e023f */
[----:B------:R-:W-:Y:S01]  /*06a0*/  SEL R216, R216, 0xffffffe0, !P4 ;  /* 0xffffffe0d8d87807 */ /* 0x000fe20006000000 */
[----:B------:R-:W-:Y:S01]  /*06b0*/  @!UP5 UIMAD UR49, UR7, UR49, URZ ;  /* 0x000000310731d2a4 */ /* 0x000fe2000f8e023f */
[----:B------:R-:W-:Y:S01]  /*06c0*/  SEL R217, R217, 0xffffffc0, !P3 ;  /* 0xffffffc0d9d97807 */ /* 0x000fe20005800000 */
[----:B------:R-:W-:-:S02]  /*06d0*/  USHF.R.S32.HI UR48, URZ, 0x1f, UR41 ;  /* 0x0000001f3f307899 */ /* 0x000fc40008011429 */
[----:B------:R-:W-:Y:S01]  /*06e0*/  UMOV UR40, 0xffff8000 ;  /* 0xffff800000287882 */ /* 0x000fe20000000000 */
[----:B-1----:R-:W-:Y:S01]  /*06f0*/  IMAD.IADD R16, R2, 0x1, -R3 ;  /* 0x0000000102107824 */ /* 0x002fe200078e0a03 */
[----:B------:R-:W-:Y:S01]  /*0700*/  LOP3.LUT R3, R7, 0x1, RZ, 0xc0, !PT ;  /* 0x0000000107037812 */ /* 0x000fe200078ec0ff */
[----:B------:R-:W-:-:S03]  /*0710*/  IMAD.SHL.U32 R2, R227, 0x10, RZ ;  /* 0x00000010e3027824 */ /* 0x000fc600078e00ff */
[----:B------:R-:W-:Y:S01]  /*0720*/  ISETP.NE.U32.AND P0, PT, R3, 0x1, PT ;  /* 0x000000010300780c */ /* 0x000fe20003f05070 */
[----:B------:R-:W-:Y:S01]  /*0730*/  STL [R1+0x54], R16 ;  /* 0x0000541001007387 */ /* 0x000fe20000100800 */
[C---:B------:R-:W-:Y:S02]  /*0740*/  LOP3.LUT R3, R0.reuse, 0x8, R10, 0xf8, !PT ;  /* 0x0000000800037812 */ /* 0x040fe400078ef80a */
[----:B------:R-:W-:Y:S01]  /*0750*/  LOP3.LUT R2, R0, 0x10, R2, 0xf8, !PT ;  /* 0x0000001000027812 */ /* 0x000fe200078ef802 */
[----:B------:R-:W-:Y:S01]  /*0760*/  IMAD R0, R6, 0x800, R4 ;  /* 0x0000080006007824 */ /* 0x000fe200078e0204 */
[----:B------:R-:W-:Y:S02]  /*0770*/  LOP3.LUT R3, R3, R220, RZ, 0x3c, !PT ;  /* 0x000000dc03037212 */ /* 0x000fe400078e3cff */
[----:B------:R-:W-:Y:S01]  /*0780*/  LOP3.LUT R2, R2, 0x8, R10, 0xf8, !PT ;  /* 0x0000000802027812 */ /* 0x000fe200078ef80a */
[----:B------:R-:W-:Y:S01]  /*0790*/  IMAD.U32 R10, RZ, RZ, UR14 ;  /* 0x0000000eff0a7e24 */ /* 0x000fe2000f8e00ff */
[----:B------:R-:W-:Y:S01]  /*07a0*/  R2P PR, R7, 0x6 ;  /* 0x0000000607007804 */ /* 0x000fe20000000000 */
[----:B------:R-:W-:Y:S01]  /*07b0*/  IMAD.IADD R3, R0, 0x1, R3 ;  /* 0x0000000100037824 */ /* 0x000fe200078e0203 */
[----:B------:R-:W-:-:S02]  /*07c0*/  SHF.R.S32.HI R0, RZ, 0x6, R5 ;  /* 0x00000006ff007819 */ /* 0x000fc40000011405 */
[----:B------:R-:W-:Y:S01]  /*07d0*/  LOP3.LUT R220, R4, R2, R220, 0xf6, !PT ;  /* 0x0000000204dc7212 */ /* 0x000fe200078ef6dc */
[----:B------:R-:W-:Y:S01]  /*07e0*/  IMAD.SHL.U32 R4, R6, 0x20, RZ ;  /* 0x0000002006047824 */ /* 0x000fe200078e00ff */
[----:B------:R-:W-:Y:S01]  /*07f0*/  LOP3.LUT R2, R14, 0x7ffffffc, RZ, 0xc0, !PT ;  /* 0x7ffffffc0e027812 */ /* 0x000fe200078ec0ff */
[C---:B------:R-:W-:Y:S01]  /*0800*/  IMAD R12, R0.reuse, 0x200, R8 ;  /* 0x00000200000c7824 */ /* 0x040fe200078e0208 */
[----:B------:R-:W-:Y:S01]  /*0810*/  SEL R245, R245, 0x10, !P0 ;  /* 0x00000010f5f57807 */ /* 0x000fe20004000000 */
[----:B------:R-:W-:Y:S02]  /*0820*/  IMAD.SHL.U32 R5, R0, 0x8, RZ ;  /* 0x0000000800057824 */ /* 0x000fe400078e00ff */
[----:B------:R-:W-:Y:S01]  /*0830*/  IMAD.SHL.U32 R0, R7, 0x40, RZ ;  /* 0x0000004007007824 */ /* 0x000fe200078e00ff */
[----:B------:R-:W-:Y:S01]  /*0840*/  STL [R1+0x50], R12 ;  /* 0x0000500c01007387 */ /* 0x000fe20000100800 */
[----:B------:R-:W-:Y:S01]  /*0850*/  IMAD.IADD R7, R13, 0x1, -R2 ;  /* 0x000000010d077824 */ /* 0x000fe200078e0a02 */
[----:B------:R-:W-:Y:S01]  /*0860*/  LOP3.LUT R2, R5, 0x18, RZ, 0xc0, !PT ;  /* 0x0000001805027812 */ /* 0x000fe200078ec0ff */
[----:B------:R-:W-:Y:S01]  /*0870*/  IMAD.SHL.U32 R13, R13, 0x2, RZ ;  /* 0x000000020d0d7824 */ /* 0x000fe200078e00ff */
[----:B------:R-:W-:Y:S01]  /*0880*/  LOP3.LUT R0, R0, 0x1c0, RZ, 0xc0, !PT ;  /* 0x000001c000007812 */ /* 0x000fe200078ec0ff */
[----:B------:R-:W-:-:S02]  /*0890*/  IMAD.SHL.U32 R6, R9, 0x20, RZ ;  /* 0x0000002009067824 */ /* 0x000fc400078e00ff */
[----:B------:R-:W-:Y:S01]  /*08a0*/  IMAD.SHL.U32 R3, R3, 0x2, RZ ;  /* 0x0000000203037824 */ /* 0x000fe200078e00ff */
[----:B------:R-:W-:Y:S01]  /*08b0*/  SHF.R.U32.HI R5, RZ, 0x3, R0 ;  /* 0x00000003ff057819 */ /* 0x000fe20000011600 */
[----:B------:R-:W-:Y:S01]  /*08c0*/  IMAD.SHL.U32 R221, R220, 0x2, RZ ;  /* 0x00000002dcdd7824 */ /* 0x000fe200078e00ff */
[----:B------:R-:W-:Y:S01]  /*08d0*/  LOP3.LUT R10, R4, 0x6, R13, 0xf8, !PT ;  /* 0x00000006040a7812 */ /* 0x000fe200078ef80d */
[----:B------:R-:W-:Y:S01]  /*08e0*/  IMAD.IADD R216, R3, 0x1, R216 ;  /* 0x0000000103d87824 */ /* 0x000fe200078e02d8 */
[----:B------:R-:W-:Y:S01]  /*08f0*/  LOP3.LUT R8, R2, 0x20, R6, 0xf8, !PT ;  /* 0x0000002002087812 */ /* 0x000fe200078ef806 */
[----:B------:R-:W-:Y:S01]  /*0900*/  IMAD R220, R220, 0x2, R217 ;  /* 0x00000002dcdc7824 */ /* 0x000fe200078e02d9 */
[----:B------:R-:W-:Y:S01]  /*0910*/  LOP3.LUT R4, R0, 0x20, R4, 0xf8, !PT ;  /* 0x0000002000047812 */ /* 0x000fe200078ef804 */
[----:B------:R1:W-:Y:S01]  /*0920*/  STL [R1+0x3c], R10 ;  /* 0x00003c0a01007387 */ /* 0x0003e20000100800 */
[----:B------:R-:W-:Y:S01]  /*0930*/  LOP3.LUT R6, R5, R0, R2, 0x1e, !PT ;  /* 0x0000000005067212 */ /* 0x000fe200078e1e02 */
[----:B------:R-:W-:Y:S01]  /*0940*/  IMAD.SHL.U32 R0, R7, 0x2, RZ ;  /* 0x0000000207007824 */ /* 0x000fe200078e00ff */
[----:B------:R-:W-:Y:S01]  /*0950*/  LOP3.LUT R5, R4, R5, RZ, 0x3c, !PT ;  /* 0x0000000504057212 */ /* 0x000fe200078e3cff */
[----:B------:R-:W-:-:S02]  /*0960*/  IMAD.SHL.U32 R4, R16, 0x40, RZ ;  /* 0x0000004010047824 */ /* 0x000fc400078e00ff */
[--C-:B------:R-:W-:Y:S02]  /*0970*/  IMAD R2, R233, 0x400, R0.reuse ;  /* 0x00000400e9027824 */ /* 0x100fe400078e0200 */
[----:B------:R-:W-:Y:S02]  /*0980*/  IMAD R0, R227, 0x400, R0 ;  /* 0x00000400e3007824 */ /* 0x000fe400078e0200 */
[----:B------:R-:W-:Y:S01]  /*0990*/  IMAD.IADD R239, R2, 0x1, R5 ;  /* 0x0000000102ef7824 */ /* 0x000fe200078e0205 */
[----:B------:R-:W-:Y:S01]  /*09a0*/  LOP3.LUT R2, R4, 0x1c0, RZ, 0xc0, !PT ;  /* 0x000001c004027812 */ /* 0x000fe200078ec0ff */
[----:B------:R-:W-:Y:S01]  /*09b0*/  IMAD.IADD R218, R3, 0x1, R217 ;  /* 0x0000000103da7824 */ /* 0x000fe200078e02d9 */
[----:B------:R-:W-:Y:S01]  /*09c0*/  SHF.R.S32.HI R5, RZ, 0x2, R15 ;  /* 0x00000002ff057819 */ /* 0x000fe2000001140f */
[----:B------:R-:W-:Y:S01]  /*09d0*/  IMAD.SHL.U32 R239, R239, 0x2, RZ ;  /* 0x00000002efef7824 */ /* 0x000fe200078e00ff */
[----:B------:R-:W-:Y:S01]  /*09e0*/  SHF.R.U32.HI R4, RZ, 0x3, R2 ;  /* 0x00000003ff047819 */ /* 0x000fe20000011602 */
[----:B------:R-:W-:-:S02]  /*09f0*/  IMAD.SHL.U32 R237, R12, 0x2, RZ ;  /* 0x000000020ced7824 */ /* 0x000fc400078e00ff */
[----:B------:R-:W-:Y:S01]  /*0a00*/  IMAD R5, R233, 0x10, R5 ;  /* 0x00000010e9057824 */ /* 0x000fe200078e0205 */
[C---:B------:R-:W-:Y:S01]  /*0a10*/  IADD3 R244, R239.reuse, 0x20, RZ ;  /* 0x00000020eff47810 */ /* 0x040fe20007ffe0ff */
[C---:B------:R-:W-:Y:S01]  /*0a20*/  IMAD.IADD R246, R239.reuse, 0x1, R245 ;  /* 0x00000001eff67824 */ /* 0x040fe200078e02f5 */
[----:B------:R-:W-:Y:S01]  /*0a30*/  @P1 IADD3 R244, R239, -0x20, RZ ;  /* 0xffffffe0eff41810 */ /* 0x000fe20007ffe0ff */
[----:B------:R-:W-:Y:S01]  /*0a40*/  IMAD.IADD R217, R217, 0x1, R216 ;  /* 0x00000001d9d97824 */ /* 0x000fe200078e02d8 */
[----:B------:R2:W-:Y:S01]  /*0a50*/  STL [R1+0x40], R5 ;  /* 0x0000400501007387 */ /* 0x0005e20000100800 */
[----:B-1----:R-:W-:Y:S02]  /*0a60*/  IMAD.IADD R10, R0, 0x1, R6 ;  /* 0x00000001000a7824 */ /* 0x002fe400078e0206 */
[----:B------:R-:W-:Y:S02]  /*0a70*/  IMAD.SHL.U32 R0, R9, 0x8, RZ ;  /* 0x0000000809007824 */ /* 0x000fe400078e00ff */
[----:B------:R-:W-:-:S02]  /*0a80*/  IMAD.SHL.U32 R6, R11, 0x40, RZ ;  /* 0x000000400b067824 */ /* 0x000fc400078e00ff */
[----:B------:R-:W-:Y:S01]  /*0a90*/  IMAD.IADD R245, R245, 0x1, R244 ;  /* 0x00000001f5f57824 */ /* 0x000fe200078e02f4 */
[----:B------:R-:W-:Y:S02]  /*0aa0*/  LOP3.LUT R7, R2, 0x8, R0, 0xf8, !PT ;  /* 0x0000000802077812 */ /* 0x000fe400078ef800 */
[----:B------:R-:W-:Y:S02]  /*0ab0*/  LOP3.LUT R2, R4, R8, R2, 0x1e, !PT ;  /* 0x0000000804027212 */ /* 0x000fe400078e1e02 */
[----:B------:R-:W-:Y:S02]  /*0ac0*/  LOP3.LUT R0, R6, 0xfffffe00, RZ, 0xc0, !PT ;  /* 0xfffffe0006007812 */ /* 0x000fe400078ec0ff */
[----:B------:R-:W-:Y:S02]  /*0ad0*/  LOP3.LUT R4, R7, R4, RZ, 0x3c, !PT ;  /* 0x0000000407047212 */ /* 0x000fe400078e3cff */
[----:B------:R-:W-:Y:S01]  /*0ae0*/  LOP3.LUT R232, R2, R0, RZ, 0xfc, !PT ;  /* 0x0000000002e87212 */ /* 0x000fe200078efcff */
[--C-:B------:R-:W-:Y:S01]  /*0af0*/  IMAD R233, R233, 0x400, R0.reuse ;  /* 0x00000400e9e97824 */ /* 0x100fe200078e0200 */
[----:B------:R-:W-:Y:S01]  /*0b00*/  LEA R2, R10, 0x18000, 0x1 ;  /* 0x000180000a027811 */ /* 0x000fe200078e08ff */
[----:B------:R-:W-:-:S02]  /*0b10*/  IMAD R227, R227, 0x400, R0 ;  /* 0x00000400e3e37824 */ /* 0x000fc400078e0200 */
[----:B------:R-:W-:Y:S01]  /*0b20*/  IMAD.IADD R233, R233, 0x1, R4 ;  /* 0x00000001e9e97824 */ /* 0x000fe200078e0204 */
[C---:B------:R-:W-:Y:S01]  /*0b30*/  IADD3 R0, R2.reuse, 0x40, RZ ;  /* 0x0000004002007810 */ /* 0x040fe20007ffe0ff */
[----:B------:R2:W-:Y:S01]  /*0b40*/  STL [R1+0x30], R2 ;  /* 0x0000300201007387 */ /* 0x0005e20000100800 */
[----:B------:R-:W-:Y:S01]  /*0b50*/  @P2 IADD3 R0, R2, -0x40, RZ ;  /* 0xffffffc002002810 */ /* 0x000fe20007ffe0ff */
[----:B------:R-:W-:-:S04]  /*0b60*/  IMAD.IADD R227, R4, 0x1, R227 ;  /* 0x0000000104e37824 */ /* 0x000fc800078e02e3 */
[----:B------:R2:W-:Y:S01]  /*0b70*/  STL [R1+0x34], R0 ;  /* 0x0000340001007387 */ /* 0x0005e20000100800 */
[----:B----4-:R-:W-:-:S03]  /*0b80*/  LEA R227, R227, 0x28000, 0x1 ;  /* 0x00028000e3e37811 */ /* 0x010fc600078e08ff */
.L_x_403:
[----:B------:R-:W-:Y:S02]  /*0b90*/  ULDC.64 UR6, c[0x0][0x240] ;  /* 0x0000900000067ab9 */ /* 0x000fe40000000a00 */
[----:B------:R-:W-:Y:S02]  /*0ba0*/  UISETP.NE.U32.AND UP1, UPT, URZ, UR6, UPT ;  /* 0x000000063f00728c */ /* 0x000fe4000bf25070 */
[----:B------:R-:W-:Y:S02]  /*0bb0*/  USHF.L.U32 UR13, UR32, 0x2, URZ ;  /* 0x00000002200d7899 */ /* 0x000fe4000800063f */
[----:B------:R-:W-:Y:S02]  /*0bc0*/  USHF.R.S32.HI UR39, URZ, 0x1f, UR32 ;  /* 0x0000001f3f277899 */ /* 0x000fe40008011420 */
[----:B------:R-:W-:Y:S02]  /*0bd0*/  UISETP.NE.AND.EX UP1, UPT, URZ, UR7, UPT, UP1 ;  /* 0x000000073f00728c */ /* 0x000fe4000bf25310 */
[----:B------:R-:W-:-:S02]  /*0be0*/  ULDC.64 UR10, c[0x0][0x250] ;  /* 0x00009400000a7ab9 */ /* 0x000fc40000000a00 */
[----:B------:R-:W-:Y:S02]  /*0bf0*/  UISETP.NE.U32.AND UP3, UPT, URZ, UR10, UPT ;  /* 0x0000000a3f00728c */ /* 0x000fe4000bf65070 */
[----:B------:R-:W-:Y:S01]  /*0c00*/  USHF.L.U64.HI UR12, UR32, 0x2, UR39 ;  /* 0x00000002200c7899 */ /* 0x000fe20008010227 */
[----:B------:R-:W-:Y:S01]  /*0c10*/  PLOP3.LUT P2, PT, PT, PT, UP1, 0x80, 0x0 ;  /* 0x000000000000781c */ /* 0x000fe20003f4f018 */
[----:B------:R-:W-:Y:S02]  /*0c20*/  UIADD3 UR6, UP0, UR13, UR6, URZ ;  /* 0x000000060d067290 */ /* 0x000fe4000ff1e03f */
[----:B------:R-:W-:Y:S02]  /*0c30*/  UISETP.NE.AND.EX UP3, UPT, URZ, UR11, UPT, UP3 ;  /* 0x0000000b3f00728c */ /* 0x000fe4000bf65330 */
[----:B------:R-:W-:Y:S02]  /*0c40*/  UIADD3.X UR7, UR12, UR7, URZ, UP0, !UPT ;  /* 0x000000070c077290 */ /* 0x000fe400087fe43f */
[----:B-1----:R-:W-:Y:S01]  /*0c50*/  IMAD.U32 R4, RZ, RZ, UR6 ;  /* 0x00000006ff047e24 */ /* 0x002fe2000f8e00ff */
[----:B------:R-:W-:Y:S01]  /*0c60*/  ULDC.U8 UR14, c[0x0][0x312] ;  /* 0x0000c480000e7ab9 */ /* 0x000fe20000000000 */
[----:B------:R-:W-:Y:S01]  /*0c70*/  PLOP3.LUT P0, PT, PT, PT, UP3, 0x80, 0x0 ;  /* 0x000000000000781c */ /* 0x000fe20003f0f038 */
[----:B------:R-:W-:Y:S01]  /*0c80*/  ULDC.64 UR8, c[0x0][0x248] ;  /* 0x0000920000087ab9 */ /* 0x000fe20000000a00 */
[----:B--2---:R-:W-:Y:S01]  /*0c90*/  IMAD.U32 R5, RZ, RZ, UR7 ;  /* 0x00000007ff057e24 */ /* 0x004fe2000f8e00ff */
[----:B------:R-:W-:-:S02]  /*0ca0*/  UISETP.NE.AND UP4, UPT, UR14, URZ, UPT ;  /* 0x0000003f0e00728c */ /* 0x000fc4000bf85270 */
[----:B------:R-:W-:Y:S02]  /*0cb0*/  @UP3 UIADD3 UR6, UP0, UR13, UR10, URZ ;  /* 0x0000000a0d063290 */ /* 0x000fe4000ff1e03f */
[----:B------:R1:W2:Y:S01]  /*0cc0*/  @P2 LDG.E R8, [R4.64] ;  /* 0x0000000404082981 */ /* 0x0002a2000c1e1900 */
[----:B------:R-:W-:Y:S02]  /*0cd0*/  UISETP.EQ.U32.AND UP2, UPT, URZ, UR8, UPT ;  /* 0x000000083f00728c */ /* 0x000fe4000bf42070 */
[----:B------:R-:W-:Y:S01]  /*0ce0*/  @UP3 UIADD3.X UR7, UR12, UR11, URZ, UP0, !UPT ;  /* 0x0000000b0c073290 */ /* 0x000fe200087fe43f */
[----:B------:R1:W3:Y:S01]  /*0cf0*/  @P2 LDG.E R2, [R4.64+0x4] ;  /* 0x0000040404022981 */ /* 0x0002e2000c1e1900 */
[----:B------:R-:W-:Y:S01]  /*0d00*/  MOV R6, UR6 ;  /* 0x0000000600067c02 */ /* 0x000fe20008000f00 */
[----:B------:R-:W-:-:S03]  /*0d10*/  UISETP.EQ.OR.EX UP2, UPT, URZ, UR9, !UP4, UP2 ;  /* 0x000000093f00728c */ /* 0x000fc6000e742720 */
[----:B------:R-:W-:Y:S01]  /*0d20*/  IMAD.U32 R7, RZ, RZ, UR7 ;  /* 0x00000007ff077e24 */ /* 0x000fe2000f8e00ff */
[----:B------:R-:W-:-:S04]  /*0d30*/  UIADD3 UR8, UP0, UR13, UR8, URZ ;  /* 0x000000080d087290 */ /* 0x000fc8000ff1e03f */
[----:B------:R-:W4:Y:S01]  /*0d40*/  @P0 LDG.E R6, [R6.64] ;  /* 0x0000000406060981 */ /* 0x000f22000c1e1900 */
[----:B------:R-:W-:Y:S01]  /*0d50*/  PLOP3.LUT P1, PT, PT, PT, UP2, 0x80, 0x0 ;  /* 0x000000000000781c */ /* 0x000fe20003f2f028 */
[----:B------:R-:W-:Y:S01]  /*0d60*/  UIADD3.X UR9, UR12, UR9, URZ, UP0, !UPT ;  /* 0x000000090c097290 */ /* 0x000fe200087fe43f */
[----:B-1----:R-:W-:-:S05]  /*0d70*/  IMAD.U32 R4, RZ, RZ, UR8 ;  /* 0x00000008ff047e24 */ /* 0x002fca000f8e00ff */
[----:B------:R-:W-:-:S06]  /*0d80*/  MOV R5, UR9 ;  /* 0x0000000900057c02 */ /* 0x000fcc0008000f00 */
[----:B-----5:R-:W5:Y:S01]  /*0d90*/  @!P1 LDG.E R0, [R4.64] ;  /* 0x0000000404009981 */ /* 0x020f62000c1e1900 */
[----:B------:R-:W-:Y:S02]  /*0da0*/  UMOV UR18, 0xffffffff ;  /* 0xffffffff00127882 */ /* 0x000fe40000000000 */
[----:B------:R-:W-:Y:S02]  /*0db0*/  UMOV UR17, URZ ;  /* 0x0000003f00117c82 */ /* 0x000fe40008000000 */
[----:B------:R-:W-:Y:S02]  /*0dc0*/  UMOV UR26, 0xffffffff ;  /* 0xffffffff001a7882 */ /* 0x000fe40000000000 */
[----:B------:R-:W-:Y:S01]  /*0dd0*/  ULDC UR8, c[0x0][0x218] ;  /* 0x0000860000087ab9 */ /* 0x000fe20000000800 */
[----:B--2---:R-:W1:Y:S08]  /*0de0*/  @P2 R2UR UR18, R8 ;  /* 0x00000000081223c2 */ /* 0x004e7000000e0000 */
[----:B---3--:R-:W1:Y:S08]  /*0df0*/  @P2 R2UR UR6, R2 ;  /* 0x00000000020623c2 */ /* 0x008e7000000e0000 */
[----:B----4-:R2:W3:Y:S01]  /*0e00*/  @P0 R2UR UR17, R6 ;  /* 0x00000000061103c2 */ /* 0x0104e200000e0000 */
[----:B------:R-:W-:-:S04]  /*0e10*/  ISETP.NE.U32.AND P0, PT, RZ, c[0x0][0x248], PT ;  /* 0x00009200ff007a0c */ /* 0x000fc80003f05070 */
[----:B------:R-:W-:Y:S01]  /*0e20*/  ISETP.NE.AND.EX P0, PT, RZ, c[0x0][0x24c], PT, P0 ;  /* 0x00009300ff007a0c */ /* 0x000fe20003f05300 */
[----:B-1----:R-:W-:Y:S02]  /*0e30*/  @UP1 UIADD3 UR25, UR6, -UR18, URZ ;  /* 0x8000001206191290 */ /* 0x002fe4000fffe03f */
[----:B-----5:R2:W1:Y:S05]  /*0e40*/  @!P1 R2UR UR26, R0 ;  /* 0x00000000001a93c2 */ /* 0x02046a00000e0000 */
        /* <DEDUP_REMOVED lines=9> */
.L_x_369:
        /* <DEDUP_REMOVED lines=15> */
[----:B--2---:R-:W2:Y:S02]  /*0fd0*/  @P0 R2UR UR9, R0 ;  /* 0x00000000000903c2 */ /* 0x004ea400000e0000 */
[----:B--2---:R-:W-:-:S02]  /*0fe0*/  @UP2 UIADD3 UR16, UR9, -UR17, URZ ;  /* 0x8000001109102290 */ /* 0x004fc4000fffe03f */
[----:B------:R-:W-:-:S04]  /*0ff0*/  @!UP2 UIADD3 UR16, UR6, UR8, -UR17 ;  /* 0x000000080610a290 */ /* 0x000fc8000fffe811 */
[----:B------:R-:W-:-:S06]  /*1000*/  UISETP.GT.AND UP0, UPT, UR16, UR23, UPT ;  /* 0x000000171000728c */ /* 0x000fcc000bf04270 */
[----:B------:R-:W-:-:S13]  /*1010*/  PLOP3.LUT P0, PT, PT, PT, UP0, 0x80, 0x0 ;  /* 0x000000000000781c */ /* 0x000fda0003f0f008 */
[----:B------:R-:W-:Y:S05]  /*1020*/  @!P0 BRA `(.L_x_370) ;  /* 0x0000821000008947 */ /* 0x000fea0003800000 */
[----:B-1----:R-:W-:Y:S02]  /*1030*/  UISETP.NE.AND UP0, UPT, UR26, -0x1, UPT ;  /* 0xffffffff1a00788c */ /* 0x002fe4000bf05270 */
[----:B------:R-:W-:Y:S02]  /*1040*/  ULDC.64 UR6, c[0x0][0x190] ;  /* 0x0000640000067ab9 */ /* 0x000fe40000000a00 */
[----:B------:R-:W-:Y:S02]  /*1050*/  UIMAD.WIDE.U32 UR8, UR18, UR6, URZ ;  /* 0x00000006120872a5 */ /* 0x000fe4000f8e003f */
[----:B------:R-:W-:Y:S01]  /*1060*/  UIADD3 UR6, UR25, 0x3f, URZ ;  /* 0x0000003f19067890 */ /* 0x000fe2000fffe03f */
[----:B------:R-:W-:Y:S01]  /*1070*/  PLOP3.LUT P1, PT, PT, PT, UP0, 0x80, 0x0 ;  /* 0x000000000000781c */ /* 0x000fe20003f2f008 */
[----:B------:R-:W-:Y:S02]  /*1080*/  UIMAD UR24, UR18, UR7, URZ ;  /* 0x00000007121872a4 */ /* 0x000fe4000f8e023f */
[----:B------:R-:W-:-:S02]  /*1090*/  USHF.R.S32.HI UR7, URZ, 0x1f, UR6 ;  /* 0x0000001f3f077899 */ /* 0x000fc40008011406 */
[----:B------:R-:W-:Y:S02]  /*10a0*/  @UP0 UIADD3 UR13, UR17, UR26, URZ ;  /* 0x0000001a110d0290 */ /* 0x000fe4000fffe03f */
[----:B------:R-:W-:Y:S02]  /*10b0*/  ULEA.HI UR12, UR7, UR6, URZ, 0x6 ;  /* 0x00000006070c7291 */ /* 0x000fe4000f8f303f */
[----:B------:R-:W-:Y:S02]  /*10c0*/  UISETP.NE.AND UP2, UPT, UR18, -0x1, UPT ;  /* 0xffffffff1200788c */ /* 0x000fe4000bf45270 */
[----:B------:R-:W-:Y:S02]  /*10d0*/  ULDC.64 UR14, c[0x0][0x178] ;  /* 0x00005e00000e7ab9 */ /* 0x000fe40000000a00 */
[----:B------:R-:W-:Y:S02]  /*10e0*/  ULDC.64 UR20, c[0x0][0x198] ;  /* 0x0000660000147ab9 */ /* 0x000fe40000000a00 */
[----:B------:R-:W-:-:S02]  /*10f0*/  UIMAD UR19, UR39, UR14, URZ ;  /* 0x0000000e271372a4 */ /* 0x000fc4000f8e023f */
[----:B------:R-:W-:Y:S02]  /*1100*/  @UP0 UIMAD.WIDE.U32 UR6, UR13, UR20, URZ ;  /* 0x000000140d0602a5 */ /* 0x000fe4000f8e003f */
[----:B------:R-:W-:Y:S02]  /*1110*/  USHF.R.S32.HI UR34, URZ, 0x6, UR12 ;  /* 0x000000063f227899 */ /* 0x000fe4000801140c */
[----:B------:R-:W-:Y:S02]  /*1120*/  ULOP3.LUT UR12, UR12, 0xffffffc0, URZ, 0xc0, !UPT ;  /* 0xffffffc00c0c7892 */ /* 0x000fe4000f8ec03f */
[----:B------:R-:W-:Y:S02]  /*1130*/  UIMAD.WIDE.U32 UR10, UR32, UR14, URZ ;  /* 0x0000000e200a72a5 */ /* 0x000fe4000f8e003f */
[----:B------:R-:W-:Y:S02]  /*1140*/  UIMAD UR15, UR32, UR15, UR19 ;  /* 0x0000000f200f72a4 */ /* 0x000fe4000f8e0213 */
        /* <DEDUP_REMOVED lines=20> */
.L_x_371:
        /* <DEDUP_REMOVED lines=18> */
.L_x_372:
[----:B------:R-:W-:Y:S01]  /*13b0*/  IABS R6, c[0x0][0x1c8] ;  /* 0x0000720000067a13 */ /* 0x000fe20000000000 */
[----:B------:R-:W-:Y:S01]  /*13c0*/  ULDC.64 UR8, c[0x0][0x370] ;  /* 0x0000dc0000087ab9 */ /* 0x000fe20000000a00 */
[----:B------:R-:W-:Y:S01]  /*13d0*/  IABS R2, UR35 ;  /* 0x0000002300027c13 */ /* 0x000fe20008000000 */
[----:B------:R-:W-:Y:S01]  /*13e0*/  @UP2 UIMAD.WIDE.U32 UR6, UR18, UR8, URZ ;  /* 0x00000008120622a5 */ /* 0x000fe2000f8e003f */
[----:B------:R-:W1:Y:S01]  /*13f0*/  I2F.RP R4, R6 ;  /* 0x0000000600047306 */ /* 0x000e620000209400 */
[----:B------:R-:W-:Y:S01]  /*1400*/  ULDC UR10, c[0x0][0x224] ;  /* 0x00008900000a7ab9 */ /* 0x000fe20000000800 */
[----:B------:R-:W-:Y:S01]  /*1410*/  ISETP.NE.AND P2, PT, RZ, c[0x0][0x1c8], PT ;  /* 0x00007200ff007a0c */ /* 0x000fe20003f45270 */
[----:B------:R-:W-:Y:S02]  /*1420*/  @UP2 UIMAD UR27, UR18, UR9, UR7 ;  /* 0x00000009121b22a4 */ /* 0x000fe4000f8e0207 */
[----:B------:R-:W-:-:S02]  /*1430*/  USHF.L.U32 UR11, UR32, 0x7, URZ ;  /* 0x00000007200b7899 */ /* 0x000fc4000800063f */
        /* <DEDUP_REMOVED lines=21> */
[----:B-1----:R-:W-:Y:S02]  /*1590*/  IMAD.MOV R0, RZ, RZ, -R5 ;  /* 0x000000ffff007224 */ /* 0x002fe400078e0a05 */
[----:B------:R-:W-:Y:S01]  /*15a0*/  IMAD.MOV.U32 R4, RZ, RZ, RZ ;  /* 0x000000ffff047224 */ /* 0x000fe200078e00ff */
[----:B------:R-:W-:Y:S01]  /*15b0*/  USEL UR14, UR6, URZ, UP6 ;  /* 0x0000003f060e7287 */ /* 0x000fe2000b000000 */
[----:B------:R-:W-:Y:S01]  /*15c0*/  IMAD R0, R0, R6, RZ ;  /* 0x0000000600007224 */ /* 0x000fe200078e02ff */
[----:B------:R-:W-:-:S02]  /*15d0*/  UIMAD UR10, UR60, UR9, UR7 ;  /* 0x000000093c0a72a4 */ /* 0x000fc4000f8e0207 */
[----:B------:R-:W-:Y:S01]  /*15e0*/  USHF.L.U64.HI UR6, UR32, 0x7, UR39 ;  /* 0x0000000720067899 */ /* 0x000fe20008010227 */
[----:B------:R-:W-:Y:S01]  /*15f0*/  IMAD.HI.U32 R0, R5, R0, R4 ;  /* 0x0000000005007227 */ /* 0x000fe200078e0004 */
[----:B------:R-:W-:Y:S02]  /*1600*/  USEL UR7, UR11, URZ, UP1 ;  /* 0x0000003f0b077287 */ /* 0x000fe40008800000 */
[----:B------:R-:W-:Y:S02]  /*1610*/  USEL UR6, UR6, URZ, UP1 ;  /* 0x0000003f06067287 */ /* 0x000fe40008800000 */
[----:B------:R-:W-:Y:S01]  /*1620*/  UIADD3 UR8, UP1, UR13, UR7, URZ ;  /* 0x000000070d087290 */ /* 0x000fe2000ff3e03f */
[----:B------:R-:W-:Y:S01]  /*1630*/  IMAD.HI.U32 R0, R0, R2, RZ ;  /* 0x0000000200007227 */ /* 0x000fe200078e00ff */
[----:B------:R-:W-:Y:S02]  /*1640*/  ULDC UR11, c[0x0][0x234] ;  /* 0x00008d00000b7ab9 */ /* 0x000fe40000000800 */
[----:B------:R-:W-:Y:S01]  /*1650*/  UIADD3.X UR7, UR31, UR6, URZ, UP1, !UPT ;  /* 0x000000061f077290 */ /* 0x000fe20008ffe43f */
[----:B------:R-:W-:Y:S01]  /*1660*/  IMAD.MOV R4, RZ, RZ, -R0 ;  /* 0x000000ffff047224 */ /* 0x000fe200078e0a00 */
[----:B------:R-:W-:-:S02]  /*1670*/  UIMAD UR6, UR37, UR8, URZ ;  /* 0x00000008250672a4 */ /* 0x000fc4000f8e023f */
[----:B------:R-:W-:Y:S01]  /*1680*/  USEL UR10, UR10, URZ, UP6 ;  /* 0x0000003f0a0a7287 */ /* 0x000fe2000b000000 */
[C---:B------:R-:W-:Y:S01]  /*1690*/  IMAD R2, R6.reuse, R4, R2 ;  /* 0x0000000406027224 */ /* 0x040fe200078e0202 */
[----:B------:R-:W-:Y:S02]  /*16a0*/  UIMAD UR9, UR36, UR7, UR6 ;  /* 0x00000007240972a4 */ /* 0x000fe4000f8e0206 */
[----:B------:R-:W-:Y:S02]  /*16b0*/  @UP5 USEL UR6, UR54, UR18, !UP2 ;  /* 0x0000001236065287 */ /* 0x000fe4000d000000 */
[----:B------:R-:W-:Y:S02]  /*16c0*/  ISETP.GT.U32.AND P0, PT, R6, R2, PT ;  /* 0x000000020600720c */ /* 0x000fe40003f04070 */
[----:B------:R-:W-:Y:S02]  /*16d0*/  @UP5 UIMAD UR11, UR35, UR11, UR6 ;  /* 0x0000000b230b52a4 */ /* 0x000fe4000f8e0206 */
[----:B------:R-:W-:-:S04]  /*16e0*/  UIMAD.WIDE.U32 UR6, UR36, UR8, URZ ;  /* 0x00000008240672a5 */ /* 0x000fc8000f8e003f */
[----:B------:R-:W-:Y:S02]  /*16f0*/  UIADD3 UR9, UR7, UR9, URZ ;  /* 0x0000000907097290 */ /* 0x000fe4000fffe03f */
[----:B------:R-:W-:-:S03]  /*1700*/  @!UP5 UMOV UR11, UR49 ;  /* 0x00000031000bdc82 */ /* 0x000fc60008000000 */
        /* <DEDUP_REMOVED lines=15> */
.L_x_373:
[----:B------:R-:W-:Y:S02]  /*1800*/  UMOV UR8, UR50 ;  /* 0x0000003200087c82 */ /* 0x000fe40008000000 */
.L_x_374:
[----:B------:R-:W2:Y:S04]  /*1810*/  LDL.64 R4, [R1+0x48] ;  /* 0x0000480001047983 */ /* 0x000ea80000100a00 */
[----:B------:R1:W2:Y:S01]  /*1820*/  LDL.64 R16, [R1+0x48] ;  /* 0x0000480001107983 */ /* 0x0002a20000100a00 */
[----:B------:R-:W-:Y:S01]  /*1830*/  UIADD3 UR6, UP4, UP3, UR6, UR41, UR47 ;  /* 0x0000002906067290 */ /* 0x000fe2000fb9e02f */
[----:B------:R-:W-:Y:S01]  /*1840*/  IMAD.U32 R11, RZ, RZ, UR5 ;  /* 0x00000005ff0b7e24 */ /* 0x000fe2000f8e00ff */
[----:B------:R-:W-:Y:S01]  /*1850*/  ULDC UR5, c[0x0][0x2e8] ;  /* 0x0000ba0000057ab9 */ /* 0x000fe20000000800 */
[----:B------:R-:W3:Y:S01]  /*1860*/  S2R R15, SR_TID.X ;  /* 0x00000000000f7919 */ /* 0x000ee20000002100 */
[----:B------:R-:W-:Y:S01]  /*1870*/  UIADD3 UR28, UP2, UP1, UR14, UR6, UR15 ;  /* 0x000000060e1c7290 */ /* 0x000fe2000f95e00f */
[----:B------:R-:W-:Y:S01]  /*1880*/  IMAD.U32 R12, RZ, RZ, UR35 ;  /* 0x00000023ff0c7e24 */ /* 0x000fe2000f8e00ff */
[----:B------:R-:W-:Y:S01]  /*1890*/  UIADD3.X UR6, UR9, UR48, UR53, UP4, UP3 ;  /* 0x0000003009067290 */ /* 0x000fe2000a7e6435 */
[----:B------:R-:W4:Y:S01]  /*18a0*/  S2R R21, SR_TID.X ;  /* 0x0000000000157919 */ /* 0x000f220000002100 */
[----:B------:R-:W-:Y:S01]  /*18b0*/  UIADD3 UR14, UR13, UR8, URZ ;  /* 0x000000080d0e7290 */ /* 0x000fe2000fffe03f */
[----:B------:R-:W-:Y:S01]  /*18c0*/  IMAD.U32 R10, RZ, RZ, UR4 ;  /* 0x00000004ff0a7e24 */ /* 0x000fe2000f8e00ff */
[----:B------:R-:W-:Y:S01]  /*18d0*/  UIADD3.X UR18, UR10, UR6, UR12, UP2, UP1 ;  /* 0x000000060a127290 */ /* 0x000fe200097e240c */
[----:B------:R-:W5:Y:S01]  /*18e0*/  S2R R8, SR_TID.X ;  /* 0x0000000000087919 */ /* 0x000f620000002100 */
[----:B------:R-:W-:Y:S01]  /*18f0*/  UIADD3 UR10, UR13, UR11, URZ ;  /* 0x0000000b0d0a7290 */ /* 0x000fe2000fffe03f */
[----:B------:R-:W-:Y:S01]  /*1900*/  BSSY B1, `(.L_x_370) ;  /* 0x0000793000017945 */ /* 0x000fe20003800000 */
[----:B------:R-:W-:-:S02]  /*1910*/  ULDC.64 UR6, c[0x0][0x1a8] ;  /* 0x00006a0000067ab9 */ /* 0x000fc40000000a00 */
[----:B------:R-:W-:-:S04]  /*1920*/  UIMAD UR6, UR57, UR6, URZ ;  /* 0x00000006390672a4 */ /* 0x000fc8000f8e023f */
[----:B------:R-:W-:-:S03]  /*1930*/  UIMAD UR12, UR35, UR7, UR6 ;  /* 0x00000007230c72a4 */ /* 0x000fc6000f8e0206 */
[----:B------:R-:W-:Y:S02]  /*1940*/  ULDC.64 UR6, c[0x0][0x378] ;  /* 0x0000de0000067ab9 */ /* 0x000fe40000000a00 */
[----:B------:R-:W-:Y:S01]  /*1950*/  UIMAD UR6, UR57, UR6, URZ ;  /* 0x00000006390672a4 */ /* 0x000fe2000f8e023f */
[----:B---3--:R-:W-:-:S03]  /*1960*/  SHF.R.S32.HI R15, RZ, 0x1f, R15 ;  /* 0x0000001fff0f7819 */ /* 0x008fc6000001140f */
[----:B------:R-:W-:Y:S01]  /*1970*/  UIMAD UR9, UR35, UR7, UR6 ;  /* 0x00000007230972a4 */ /* 0x000fe2000f8e0206 */
[----:B----4-:R-:W-:Y:S02]  /*1980*/  LEA.HI R15, R15, R21, RZ, 0x3 ;  /* 0x000000150f0f7211 */ /* 0x010fe400078f18ff */
[----:B------:R-:W-:Y:S02]  /*1990*/  ULDC.64 UR6, c[0x0][0x370] ;  /* 0x0000dc0000067ab9 */ /* 0x000fe40000000a00 */
[----:B------:R-:W-:Y:S01]  /*19a0*/  UIMAD UR6, UR31, UR6, URZ ;  /* 0x000000061f0672a4 */ /* 0x000fe2000f8e023f */
[----:B------:R-:W-:-:S03]  /*19b0*/  SHF.R.S32.HI R15, RZ, 0x3, R15 ;  /* 0x00000003ff0f7819 */ /* 0x000fc6000001140f */
[----:B------:R-:W-:Y:S01]  /*19c0*/  UIMAD UR7, UR13, UR7, UR6 ;  /* 0x000000070d0772a4 */ /* 0x000fe2000f8e0206 */
[----:B------:R-:W-:Y:S01]  /*19d0*/  SHF.R.S32.HI R14, RZ, 0x1f, R15 ;  /* 0x0000001fff0e7819 */ /* 0x000fe2000001140f */
[----:B------:R-:W-:Y:S01]  /*19e0*/  UIADD3 UR6, -UR16, UR25, UR23 ;  /* 0x0000001910067290 */ /* 0x000fe2000fffe117 */
[----:B------:R-:W-:-:S03]  /*19f0*/  IADD3 R2, P0, R15, UR13, RZ ;  /* 0x0000000d0f027c10 */ /* 0x000fc6000ff1e0ff */
[----:B------:R-:W-:Y:S01]  /*1a00*/  UIADD3 UR6, UR6, -UR5, URZ ;  /* 0x8000000506067290 */ /* 0x000fe2000fffe03f */
[----:B------:R-:W-:Y:S02]  /*1a10*/  IADD3.X R7, R14, UR31, RZ, P0, !PT ;  /* 0x0000001f0e077c10 */ /* 0x000fe400087fe4ff */
[----:B------:R-:W-:Y:S02]  /*1a20*/  ULDC.64 UR4, c[0x0][0x200] ;  /* 0x0000800000047ab9 */ /* 0x000fe40000000a00 */
[----:B------:R-:W-:Y:S01]  /*1a30*/  UIMAD.WIDE UR10, UR10, UR61, UR4 ;  /* 0x0000003d0a0a72a5 */ /* 0x000fe2000f8e0204 */
[----:B------:R-:W-:Y:S01]  /*1a40*/  IMAD R7, R7, c[0x0][0x190], RZ ;  /* 0x0000640007077a24 */ /* 0x000fe200078e02ff */
[----:B------:R1:W3:Y:S08]  /*1a50*/  R2UR UR5, R11 ;  /* 0x000000000b0573c2 */ /* 0x0002f000000e0000 */
[----:B------:R1:W4:Y:S01]  /*1a60*/  R2UR UR4, R10 ;  /* 0x000000000a0473c2 */ /* 0x00032200000e0000 */
[----:B--2---:R-:W-:-:S05]  /*1a70*/  IMAD.MOV.U32 R16, RZ, RZ, R4 ;  /* 0x000000ffff107224 */ /* 0x004fca00078e0004 */
[----:B------:R-:W-:-:S05]  /*1a80*/  SHF.R.S32.HI R17, RZ, 0x1f, R16 ;  /* 0x0000001fff117819 */ /* 0x000fca0000011410 */
[C---:B------:R-:W-:Y:S01]  /*1a90*/  IMAD.WIDE.U32 R4, R2.reuse, c[0x0][0x190], R16 ;  /* 0x0000640002047a25 */ /* 0x040fe200078e0010 */
[----:B------:R1:W-:Y:S03]  /*1aa0*/  STL [R1+0x4c], R17 ;  /* 0x00004c1101007387 */ /* 0x0003e60000100800 */
[----:B------:R-:W-:Y:S01]  /*1ab0*/  IMAD R2, R2, c[0x0][0x194], R7 ;  /* 0x0000650002027a24 */ /* 0x000fe200078e0207 */
[----:B------:R-:W-:-:S04]  /*1ac0*/  IADD3 R6, P0, R4, UR38, RZ ;  /* 0x0000002604067c10 */ /* 0x000fc8000ff1e0ff */
[----:B------:R-:W-:Y:S01]  /*1ad0*/  IADD3.X R7, R5, UR33, R2, P0, !PT ;  /* 0x0000002105077c10 */ /* 0x000fe200087fe402 */
[----:B------:R-:W-:Y:S01]  /*1ae0*/  IMAD.U32 R2, RZ, RZ, UR13 ;  /* 0x0000000dff027e24 */ /* 0x000fe2000f8e00ff */
[----:B------:R-:W-:Y:S01]  /*1af0*/  IADD3 R4, P0, R16, UR19, RZ ;  /* 0x0000001310047c10 */ /* 0x000fe2000ff1e0ff */
[----:B------:R-:W-:-:S03]  /*1b00*/  USHF.R.S32.HI UR13, URZ, 0x1f, UR6 ;  /* 0x0000001f3f0d7899 */ /* 0x000fc60008011406 */
[----:B------:R-:W-:Y:S01]  /*1b10*/  IADD3.X R5, R17, UR27, RZ, P0, !PT ;  /* 0x0000001b11057c10 */ /* 0x000fe200087fe4ff */
[----:B------:R-:W-:Y:S02]  /*1b20*/  ULEA.HI UR13, UR13, UR6, URZ, 0x6 ;  /* 0x000000060d0d7291 */ /* 0x000fe4000f8f303f */
[----:B------:R-:W-:Y:S02]  /*1b30*/  UIADD3 UR6, UR34, -0x1, URZ ;  /* 0xffffffff22067890 */ /* 0x000fe4000fffe03f */
[----:B------:R-:W-:Y:S01]  /*1b40*/  IMAD.WIDE.U32 R4, R2, c[0x0][0x370], R4 ;  /* 0x0000dc0002047a25 */ /* 0x000fe200078e0004 */
[----:B-----5:R-:W-:Y:S01]  /*1b50*/  SHF.R.S32.HI R2, RZ, 0x1f, R8 ;  /* 0x0000001fff027819 */ /* 0x020fe20000011408 */
[----:B------:R-:W-:-:S03]  /*1b60*/  USHF.R.S32.HI UR13, URZ, 0x6, UR13 ;  /* 0x000000063f0d7899 */ /* 0x000fc6000801140d */
[----:B------:R-:W-:Y:S01]  /*1b70*/  LEA.HI R2, R2, R8, RZ, 0x5 ;  /* 0x0000000802027211 */ /* 0x000fe200078f28ff */
[----:B------:R-:W-:Y:S01]  /*1b80*/  UISETP.LT.AND UP1, UPT, URZ, UR13, UPT ;  /* 0x0000000d3f00728c */ /* 0x000fe2000bf21270 */
[----:B------:R-:W-:Y:S02]  /*1b90*/  IADD3 R5, R5, UR7, RZ ;  /* 0x0000000705057c10 */ /* 0x000fe4000fffe0ff */
[----:B------:R-:W-:Y:S01]  /*1ba0*/  LOP3.LUT R9, R2, 0xffffffe0, RZ, 0xc0, !PT ;  /* 0xffffffe002097812 */ /* 0x000fe200078ec0ff */
[----:B------:R-:W-:Y:S02]  /*1bb0*/  USEL UR13, URZ, UR13, !UP1 ;  /* 0x0000000d3f0d7287 */ /* 0x000fe4000c800000 */
[----:B------:R-:W-:Y:S02]  /*1bc0*/  IMAD.WIDE.U32 R4, R12, c[0x0][0x378], R4 ;  /* 0x0000de000c047a25 */ /* 0x000fe400078e0004 */
[----:B------:R-:W-:Y:S02]  /*1bd0*/  UISETP.GT.AND UP1, UPT, UR34, UR13, UPT ;  /* 0x0000000d2200728c */ /* 0x000fe4000bf24270 */
[----:B------:R-:W-:Y:S01]  /*1be0*/  IMAD.IADD R9, R8, 0x1, -R9 ;  /* 0x0000000108097824 */ /* 0x000fe200078e0a09 */
[----:B------:R-:W-:Y:S01]  /*1bf0*/  SHF.R.S32.HI R8, RZ, 0x5, R2 ;  /* 0x00000005ff087819 */ /* 0x000fe20000011402 */
[----:B------:R-:W-:Y:S01]  /*1c00*/  IMAD.U32 R2, RZ, RZ, UR35 ;  /* 0x00000023ff027e24 */ /* 0x000fe2000f8e00ff */
[----:B------:R-:W-:Y:S01]  /*1c10*/  IADD3 R5, R5, UR9, RZ ;  /* 0x0000000905057c10 */ /* 0x000fe2000fffe0ff */
[----:B------:R-:W-:-:S02]  /*1c20*/  ULDC.64 UR8, c[0x0][0x3c8] ;  /* 0x0000f20000087ab9 */ /* 0x000fc40000000a00 */
[----:B------:R-:W-:Y:S01]  /*1c30*/  IMAD.WIDE.U32 R6, R2, c[0x0][0x1a8], R6 ;  /* 0x00006a0002067a25 */ /* 0x000fe200078e0006 */
[----:B------:R-:W-:-:S03]  /*1c40*/  UIMAD.WIDE UR14, UR14, UR61, UR8 ;  /* 0x0000003d0e0e72a5 */ /* 0x000fc6000f8e0208 */
[----:B------:R-:W-:Y:S01]  /*1c50*/  IMAD R8, R8, UR46, R9 ;  /* 0x0000002e08087c24 */ /* 0x000fe2000f8e0209 */
[----:B------:R-:W-:Y:S01]  /*1c60*/  IADD3 R9, R7, UR12, RZ ;  /* 0x0000000c07097c10 */ /* 0x000fe2000fffe0ff */
[----:B------:R-:W-:Y:S01]  /*1c70*/  IMAD R2, R14, c[0x0][0x370], RZ ;  /* 0x0000dc000e027a24 */ /* 0x000fe200078e02ff */
[C---:B------:R-:W-:Y:S01]  /*1c80*/  LEA R242, P2, R6.reuse, c[0x0][0x160], 0x1 ;  /* 0x0000580006f27a11 */ /* 0x040fe200078408ff */
[C---:B------:R-:W-:Y:S01]  /*1c90*/  IMAD.WIDE.U32 R4, R15.reuse, c[0x0][0x370], R4 ;  /* 0x0000dc000f047a25 */ /* 0x040fe200078e0004 */
[----:B------:R-:W-:Y:S02]  /*1ca0*/  UMOV UR9, UR10 ;  /* 0x0000000a00097c82 */ /* 0x000fe40008000000 */
[----:B------:R-:W-:Y:S01]  /*1cb0*/  LEA.HI.X R243, R6, c[0x0][0x164], R9, 0x1, P2 ;  /* 0x0000590006f37a11 */ /* 0x000fe200010f0c09 */
[----:B------:R-:W-:Y:S01]  /*1cc0*/  IMAD R7, R15, c[0x0][0x374], R2 ;  /* 0x0000dd000f077a24 */ /* 0x000fe200078e0202 */
[----:B------:R-:W-:Y:S01]  /*1cd0*/  IADD3 R2, P0, R8, UR28, RZ ;  /* 0x0000001c08027c10 */ /* 0x000fe2000ff1e0ff */
[----:B------:R-:W-:Y:S01]  /*1ce0*/  UMOV UR8, UR11 ;  /* 0x0000000b00087c82 */ /* 0x000fe20008000000 */
[----:B------:R-:W-:Y:S01]  /*1cf0*/  LEA R240, P3, R4, c[0x0][0x330], 0x1 ;  /* 0x0000cc0004f07a11 */ /* 0x000fe200078608ff */
[----:B------:R-:W-:Y:S01]  /*1d00*/  IMAD.IADD R5, R5, 0x1, R7 ;  /* 0x0000000105057824 */ /* 0x000fe200078e0207 */
[----:B------:R-:W-:Y:S01]  /*1d10*/  LEA.HI.X.SX32 R8, R8, UR18, 0x1, P0 ;  /* 0x0000001208087c11 */ /* 0x000fe200080f0eff */
[----:B------:R-:W-:Y:S01]  /*1d20*/  UMOV UR11, UR14 ;  /* 0x0000000e000b7c82 */ /* 0x000fe20008000000 */
[----:B------:R-:W-:Y:S01]  /*1d30*/  PLOP3.LUT P0, PT, PT, PT, UP1, 0x80, 0x0 ;  /* 0x000000000000781c */ /* 0x000fe20003f0f018 */
[----:B------:R-:W-:Y:S01]  /*1d40*/  UMOV UR10, UR15 ;  /* 0x0000000f000a7c82 */ /* 0x000fe20008000000 */
[----:B------:R-:W-:-:S02]  /*1d50*/  LEA R234, P2, R2, c[0x0][0x350], 0x2 ;  /* 0x0000d40002ea7a11 */ /* 0x000fc400078410ff */
[----:B------:R-:W-:Y:S02]  /*1d60*/  LEA.HI.X R241, R4, c[0x0][0x334], R5, 0x1, P3 ;  /* 0x0000cd0004f17a11 */ /* 0x000fe400018f0c05 */
[----:B------:R-:W-:-:S07]  /*1d70*/  LEA.HI.X R235, R2, c[0x0][0x354], R8, 0x2, P2 ;  /* 0x0000d50002eb7a11 */ /* 0x000fce00010f1408 */
[----:B-1-34-:R-:W-:Y:S05]  /*1d80*/  @P0 BRA `(.L_x_375) ;  /* 0x0000080000000947 */ /* 0x01afea0003800000 */
        /* <DEDUP_REMOVED lines=18> */
.L_x_376:
        /* <DEDUP_REMOVED lines=18> */
.L_x_377:
        /* <DEDUP_REMOVED lines=20> */
[----:B------:R-:W-:-:S03]  /*2110*/  MOV R5, R2 ;  /* 0x0000000200057202 */ /* 0x000fc60000000f00 */
[C---:B------:R-:W-:Y:S02]  /*2120*/  IMAD R0, R15.reuse, c[0x0][0x3a4], R0 ;  /* 0x0000e9000f007a24 */ /* 0x040fe400078e0200 */
[----:B------:R-:W-:-:S05]  /*2130*/  IMAD.WIDE.U32 R8, R15, c[0x0][0x3a0], R4 ;  /* 0x0000e8000f087a25 */ /* 0x000fca00078e0004 */
[----:B------:R-:W-:Y:S02]  /*2140*/  IADD3 R0, R9, R0, RZ ;  /* 0x0000000009007210 */ /* 0x000fe40007ffe0ff */
[----:B------:R-:W-:-:S04]  /*2150*/  LEA R4, P0, R8, c[0x0][0x340], 0x1 ;  /* 0x0000d00008047a11 */ /* 0x000fc800078008ff */
[----:B------:R-:W-:-:S05]  /*2160*/  LEA.HI.X R5, R8, c[0x0][0x344], R0, 0x1, P0 ;  /* 0x0000d10008057a11 */ /* 0x000fca00000f0c00 */
[----:B------:R1:W-:Y:S04]  /*2170*/  STG.E.128 [R4.64], RZ ;  /* 0x000000ff04007986 */ /* 0x0003e8000c101d04 */
[----:B------:R1:W-:Y:S04]  /*2180*/  STG.E.128 [R4.64+0x80], RZ ;  /* 0x000080ff04007986 */ /* 0x0003e8000c101d04 */
[----:B------:R1:W-:Y:S04]  /*2190*/  STG.E.128 [R4.64+0x100], RZ ;  /* 0x000100ff04007986 */ /* 0x0003e8000c101d04 */
[----:B------:R1:W-:Y:S02]  /*21a0*/  STG.E.128 [R4.64+0x180], RZ ;  /* 0x000180ff04007986 */ /* 0x0003e4000c101d04 */
.L_x_379:
[----:B------:R-:W-:Y:S05]  /*21b0*/  BSYNC B0 ;  /* 0x0000000000007941 */ /* 0x000fea0003800000 */
.L_x_378:
[----:B------:R-:W-:Y:S01]  /*21c0*/  IADD3 R0, R15, 0x20, RZ ;  /* 0x000000200f007810 */ /* 0x000fe20007ffe0ff */
[----:B------:R-:W-:Y:S03]  /*21d0*/  BSSY B0, `(.L_x_380) ;  /* 0x0000010000007945 */ /* 0x000fe60003800000 */
[----:B------:R-:W-:-:S13]  /*21e0*/  ISETP.GE.AND P0, PT, R0, UR6, PT ;  /* 0x0000000600007c0c */ /* 0x000fda000bf06270 */
[----:B------:R-:W-:Y:S05]  /*21f0*/  @P0 BRA `(.L_x_381) ;  /* 0x000000d000000947 */ /* 0x000fea0003800000 */
[----:B------:R-:W-:Y:S02]  /*2200*/  IADD3 R0, P2, R15, 0x20, RZ ;  /* 0x000000200f007810 */ /* 0x000fe40007f5e0ff */
[----:B------:R-:W-:Y:S02]  /*2210*/  MOV R7, R2 ;  /* 0x0000000200077202 */ /* 0x000fe40000000f00 */
[----:B-1----:R-:W-:-:S03]  /*2220*/  IADD3.X R4, RZ, R14, RZ, P2, !PT ;  /* 0x0000000eff047210 */ /* 0x002fc600017fe4ff */
        /* <DEDUP_REMOVED lines=10> */
.L_x_381:
[----:B------:R-:W-:Y:S05]  /*22d0*/  BSYNC B0 ;  /* 0x0000000000007941 */ /* 0x000fea0003800000 */
.L_x_380:
        /* <DEDUP_REMOVED lines=27> */
.L_x_383:
[----:B------:R-:W-:Y:S05]  /*2490*/  BSYNC B0 ;  /* 0x0000000000007941 */ /* 0x000fea0003800000 */
.L_x_382:
[----:B------:R-:W-:Y:S05]  /*24a0*/  @P0 BRA `(.L_x_384) ;  /* 0x00006d8000000947 */ /* 0x000fea0003800000 */
[----:B------:R-:W-:Y:S02]  /*24b0*/  IADD3 R0, P0, R15, 0x20, RZ ;  /* 0x000000200f007810 */ /* 0x000fe40007f1e0ff */
[----:B------:R-:W-:-:S02]  /*24c0*/  MOV R7, R2 ;  /* 0x0000000200077202 */ /* 0x000fc40000000f00 */
        /* <DEDUP_REMOVED lines=12> */
.L_x_375:
[----:B------:R-:W2:Y:S01]  /*2590*/  LDL R6, [R1+0x50] ;  /* 0x0000500001067983 */ /* 0x000ea20000100800 */
[----:B------:R-:W-:Y:S01]  /*25a0*/  PLOP3.LUT P0, PT, PT, PT, UP6, 0x80, 0x0 ;  /* 0x000000000000781c */ /* 0x000fe20003f0f068 */
[----:B------:R-:W-:Y:S01]  /*25b0*/  UIMAD UR7, UR6, -0x40, UR25 ;  /* 0xffffffc0060778a4 */ /* 0x000fe2000f8e0219 */
[----:B------:R-:W-:Y:S01]  /*25c0*/  IADD3 R9, R15, 0x20, RZ ;  /* 0x000000200f097810 */ /* 0x000fe20007ffe0ff */
[----:B------:R-:W-:Y:S01]  /*25d0*/  IMAD.MOV.U32 R226, RZ, RZ, 0x40 ;  /* 0x00000040ffe27424 */ /* 0x000fe200078e00ff */
[----:B------:R-:W-:Y:S01]  /*25e0*/  ULEA.HI UR12, UR6, UR6, URZ, 0x1 ;  /* 0x00000006060c7291 */ /* 0x000fe2000f8f083f */
[----:B------:R-:W-:Y:S08]  /*25f0*/  BSSY B0, `(.L_x_385) ;  /* 0x000003e000007945 */ /* 0x000ff00003800000 */
[----:B------:R-:W-:Y:S01]  /*2600*/  @P0 BAR.SYNC.DEFER_BLOCKING 0x0 ;  /* 0x0000000000000b1d */ /* 0x000fe20000010000 */
[----:B------:R-:W-:Y:S01]  /*2610*/  ISETP.GE.AND P1, PT, R9, UR7, PT ;  /* 0x0000000709007c0c */ /* 0x000fe2000bf26270 */
[----:B------:R-:W-:Y:S01]  /*2620*/  IMAD.WIDE.U32 R4, R226, c[0x0][0x370], RZ ;  /* 0x0000dc00e2047a25 */ /* 0x000fe200078e00ff */
[----:B------:R-:W-:Y:S01]  /*2630*/  ISETP.GE.AND P2, PT, R15, UR7, PT ;  /* 0x000000070f007c0c */ /* 0x000fe2000bf46270 */
[----:B------:R-:W-:-:S02]  /*2640*/  ULOP3.LUT UR12, UR12, 0xfffffffe, URZ, 0xc0, !UPT ;  /* 0xfffffffe0c0c7892 */ /* 0x000fc4000f8ec03f */
[----:B------:R-:W-:Y:S02]  /*2650*/  IMAD R2, R226, c[0x0][0x374], RZ ;  /* 0x0000dd00e2027a24 */ /* 0x000fe400078e02ff */
[----:B------:R-:W-:-:S04]  /*2660*/  UIADD3 UR12, UR6, -UR12, URZ ;  /* 0x8000000c060c7290 */ /* 0x000fc8000fffe03f */
[----:B------:R-:W-:Y:S02]  /*2670*/  UISETP.NE.AND UP0, UPT, UR12, 0x1, UPT ;  /* 0x000000010c00788c */ /* 0x000fe4000bf05270 */
[----:B------:R-:W-:-:S04]  /*2680*/  @!P1 IADD3 R4, P3, R240, R4, RZ ;  /* 0x00000004f0049210 */ /* 0x000fc80007f7e0ff */
[----:B------:R-:W-:Y:S02]  /*2690*/  @!P1 IADD3.X R5, R241, R5, R2, P3, !PT ;  /* 0x00000005f1059210 */ /* 0x000fe40001ffe402 */
[----:B------:R-:W-:Y:S01]  /*26a0*/  PLOP3.LUT P0, PT, PT, PT, UP0, 0x80, 0x0 ;  /* 0x000000000000781c */ /* 0x000fe20003f0f008 */
        /* <DEDUP_REMOVED lines=22> */
[----:B--2---:R-:W-:-:S04]  /*2810*/  IADD3 R2, R6, 0x4000, RZ ;  /* 0x0000400006027810 */ /* 0x004fc80007ffe0ff */
[----:B------:R-:W-:-:S05]  /*2820*/  SEL R2, R2, R6, !P0 ;  /* 0x0000000602027207 */ /* 0x000fca0004000000 */
[----:B------:R-:W-:Y:S01]  /*2830*/  IMAD.SHL.U32 R236, R2, 0x2, RZ ;  /* 0x0000000202ec7824 */ /* 0x000fe200078e00ff */
[----:B------:R-:W-:Y:S05]  /*2840*/  @!P2 BRA `(.L_x_386) ;  /* 0x000001100000a947 */ /* 0x000fea0003800000 */
[----:B-1----:R1:W-:Y:S04]  /*2850*/  STS [R236], RZ ;  /* 0x000000ffec007388 */ /* 0x0023e80000000800 */
        /* <DEDUP_REMOVED lines=16> */
.L_x_386:
[----:B------:R-:W-:Y:S01]  /*2960*/  @!PT LDS RZ, [RZ] ;  /* 0x00000000fffff984 */ /* 0x000fe20000000800 */
[----:B------:R-:W-:Y:S01]  /*2970*/  @!PT LDS RZ, [RZ] ;  /* 0x00000000fffff984 */ /* 0x000fe20000000800 */
[----:B------:R-:W-:Y:S01]  /*2980*/  @!PT LDS RZ, [RZ] ;  /* 0x00000000fffff984 */ /* 0x000fe20000000800 */
[----:B-1----:R1:W-:Y:S04]  /*2990*/  LDGSTS.E.BYPASS.LTC128B.128 [R236], [R242.64] ;  /* 0x00000000f2ec7fae */ /* 0x0023e8000b901d44 */
[----:B------:R1:W-:Y:S04]  /*29a0*/  LDGSTS.E.BYPASS.LTC128B.128 [R236+0x2000], [R242.64+0x80] ;  /* 0x02000080f2ec7fae */ /* 0x0003e8000b901d44 */
[----:B------:R1:W-:Y:S04]  /*29b0*/  LDGSTS.E.BYPASS.LTC128B.128 [R236+0x4000], [R242.64+0x100] ;  /* 0x04000100f2ec7fae */ /* 0x0003e8000b901d44 */
[----:B------:R1:W-:Y:S02]  /*29c0*/  LDGSTS.E.BYPASS.LTC128B.128 [R236+0x6000], [R242.64+0x180] ;  /* 0x06000180f2ec7fae */ /* 0x0003e4000b901d44 */
.L_x_387:
[----:B------:R-:W-:Y:S05]  /*29d0*/  BSYNC B0 ;  /* 0x0000000000007941 */ /* 0x000fea0003800000 */
.L_x_385:
[----:B------:R-:W-:Y:S01]  /*29e0*/  BSSY B0, `(.L_x_388) ;  /* 0x000001e000007945 */ /* 0x000fe20003800000 */
[----:B------:R-:W-:-:S02]  /*29f0*/  IMAD R2, R226, c[0x0][0x194], RZ ;  /* 0x00006500e2027a24 */ /* 0x000fc400078e02ff */
[----:B------:R-:W-:Y:S01]  /*2a00*/  IMAD.WIDE.U32 R4, R226, c[0x0][0x190], RZ ;  /* 0x00006400e2047a25 */ /* 0x000fe200078e00ff */
        /* <DEDUP_REMOVED lines=18> */
.L_x_389:
[----:B------:R-:W-:-:S04]  /*2b30*/  IADD3 R4, P1, R242, R4, RZ ;  /* 0x00000004f2047210 */ /* 0x000fc80007f3e0ff */
[----:B------:R-:W-:-:S05]  /*2b40*/  IADD3.X R5, R243, R5, R2, P1, !PT ;  /* 0x00000005f3057210 */ /* 0x000fca0000ffe402 */
[----:B------:R-:W-:Y:S01]  /*2b50*/  @!PT LDS RZ, [RZ] ;  /* 0x00000000fffff984 */ /* 0x000fe20000000800 */
[----:B------:R-:W-:Y:S01]  /*2b60*/  @!PT LDS RZ, [RZ] ;  /* 0x00000000fffff984 */ /* 0x000fe20000000800 */
[----:B------:R-:W-:Y:S01]  /*2b70*/  @!PT LDS RZ, [RZ] ;  /* 0x00000000fffff984 */ /* 0x000fe20000000800 */
[----:B------:R2:W-:Y:S04]  /*2b80*/  LDGSTS.E.BYPASS.LTC128B.128 [R236+0x1000], [R4.64] ;  /* 0x0100000004ec7fae */ /* 0x0005e8000b901d44 */
[----:B------:R2:W-:Y:S04]  /*2b90*/  LDGSTS.E.BYPASS.LTC128B.128 [R236+0x3000], [R4.64+0x80] ;  /* 0x0300008004ec7fae */ /* 0x0005e8000b901d44 */
[----:B------:R2:W-:Y:S04]  /*2ba0*/  LDGSTS.E.BYPASS.LTC128B.128 [R236+0x5000], [R4.64+0x100] ;  /* 0x0500010004ec7fae */ /* 0x0005e8000b901d44 */
[----:B------:R2:W-:Y:S02]  /*2bb0*/  LDGSTS.E.BYPASS.LTC128B.128 [R236+0x7000], [R4.64+0x180] ;  /* 0x0700018004ec7fae */ /* 0x0005e4000b901d44 */
.L_x_390:
[----:B------:R-:W-:Y:S05]  /*2bc0*/  BSYNC B0 ;  /* 0x0000000000007941 */ /* 0x000fea0003800000 */
.L_x_388:
[----:B------:R-:W3:Y:S01]  /*2bd0*/  LDL R22, [R1+0x40] ;  /* 0x0000400001167983 */ /* 0x000ee20000100800 */
[----:B------:R-:W-:Y:S01]  /*2be0*/  ULDC.64 UR14, c[0x0][0x1a0] ;  /* 0x00006800000e7ab9 */ /* 0x000fe20000000a00 */
[----:B--2---:R-:W-:Y:S01]  /*2bf0*/  IMAD.U32 R4, RZ, RZ, UR23 ;  /* 0x00000017ff047e24 */ /* 0x004fe2000f8e00ff */
[----:B------:R-:W-:Y:S01]  /*2c00*/  UIMAD UR12, UR20, UR14, URZ ;  /* 0x0000000e140c72a4 */ /* 0x000fe2000f8e023f */
[----:B------:R-:W2:Y:S01]  /*2c10*/  LDL R21, [R1+0x54] ;  /* 0x0000540001157983 */ /* 0x000ea20000100800 */
[----:B------:R-:W-:Y:S01]  /*2c20*/  ULDC.64 UR18, c[0x0][0x198] ;  /* 0x0000660000127ab9 */ /* 0x000fe20000000a00 */
[----:B------:R-:W-:Y:S01]  /*2c30*/  IMAD.WIDE.U32 R6, R4, c[0x0][0x198], R16 ;  /* 0x0000660004067a25 */ /* 0x000fe200078e0010 */
[----:B------:R-:W-:-:S02]  /*2c40*/  UIMAD UR18, UR20, UR18, URZ ;  /* 0x00000012141272a4 */ /* 0x000fc4000f8e023f */
[----:B------:R-:W-:Y:S01]  /*2c50*/  UIMAD UR14, UR23, UR15, UR12 ;  /* 0x0000000f170e72a4 */ /* 0x000fe2000f8e020c */
[----:B------:R-:W-:Y:S01]  /*2c60*/  IMAD.WIDE.U32 R4, R4, c[0x0][0x1a0], R16 ;  /* 0x0000680004047a25 */ /* 0x000fe200078e0010 */
[----:B------:R-:W-:Y:S02]  /*2c70*/  UIMAD UR12, UR22, -0x40, UR16 ;  /* 0xffffffc0160c78a4 */ /* 0x000fe4000f8e0210 */
[----:B------:R-:W-:Y:S01]  /*2c80*/  UIMAD UR19, UR23, UR19, UR18 ;  /* 0x00000013171372a4 */ /* 0x000fe2000f8e0212 */
[----:B------:R-:W-:-:S03]  /*2c90*/  IADD3 R8, P3, R6, UR29, RZ ;  /* 0x0000001d06087c10 */ /* 0x000fc6000ff7e0ff */
[----:B------:R-:W-:Y:S02]  /*2ca0*/  ISETP.GE.AND P1, PT, R9, UR12, PT ;  /* 0x0000000c09007c0c */ /* 0x000fe4000bf26270 */
[----:B------:R-:W-:Y:S01]  /*2cb0*/  IMAD.U32 R2, RZ, RZ, UR19 ;  /* 0x00000013ff027e24 */ /* 0x000fe2000f8e00ff */
[----:B------:R-:W-:Y:S02]  /*2cc0*/  IADD3 R6, P2, R4, UR21, RZ ;  /* 0x0000001504067c10 */ /* 0x000fe4000ff5e0ff */
[----:B------:R-:W-:Y:S02]  /*2cd0*/  MOV R10, UR14 ;  /* 0x0000000e000a7c02 */ /* 0x000fe40008000f00 */
[----:B------:R-:W-:Y:S01]  /*2ce0*/  IADD3.X R9, R7, UR30, R2, P3, !PT ;  /* 0x0000001e07097c10 */ /* 0x000fe20009ffe402 */
[----:B------:R-:W-:Y:S01]  /*2cf0*/  IMAD R2, R13, c[0x0][0x1b8], RZ ;  /* 0x00006e000d027a24 */ /* 0x000fe200078e02ff */
[----:B------:R-:W-:Y:S02]  /*2d00*/  IADD3.X R7, R5, UR24, R10, P2, !PT ;  /* 0x0000001805077c10 */ /* 0x000fe400097fe40a */
[C---:B------:R-:W-:Y:S01]  /*2d10*/  ISETP.GE.AND P2, PT, R15.reuse, UR12, PT ;  /* 0x0000000c0f007c0c */ /* 0x040fe2000bf46270 */
[C---:B------:R-:W-:Y:S01]  /*2d20*/  IMAD R2, R0.reuse, c[0x0][0x1bc], R2 ;  /* 0x00006f0000027a24 */ /* 0x040fe200078e0202 */
[----:B------:R-:W-:Y:S01]  /*2d30*/  @!P1 IADD3 R16, P3, R15, 0x20, RZ ;  /* 0x000000200f109810 */ /* 0x000fe20007f7e0ff */
[----:B------:R-:W-:-:S04]  /*2d40*/  IMAD.WIDE.U32 R6, R0, c[0x0][0x1b8], R6 ;  /* 0x00006e0000067a25 */ /* 0x000fc800078e0006 */
[----:B------:R-:W-:Y:S02]  /*2d50*/  IMAD R4, R13, c[0x0][0x1b0], RZ ;  /* 0x00006c000d047a24 */ /* 0x000fe400078e02ff */
[----:B------:R-:W-:Y:S02]  /*2d60*/  IMAD.IADD R7, R7, 0x1, R2 ;  /* 0x0000000107077824 */ /* 0x000fe400078e0202 */
[C---:B------:R-:W-:Y:S02]  /*2d70*/  IMAD R10, R0.reuse, c[0x0][0x1b4], R4 ;  /* 0x00006d00000a7a24 */ /* 0x040fe400078e0204 */
[----:B------:R-:W-:Y:S01]  /*2d80*/  @!P1 IMAD.X R2, RZ, RZ, R14, P3 ;  /* 0x000000ffff029224 */ /* 0x000fe200018e060e */
[----:B------:R-:W-:Y:S01]  /*2d90*/  @!P1 IADD3 R12, P3, R15, 0x20, RZ ;  /* 0x000000200f0c9810 */ /* 0x000fe20007f7e0ff */
[----:B------:R-:W-:-:S04]  /*2da0*/  IMAD.WIDE.U32 R4, R0, c[0x0][0x1b0], R8 ;  /* 0x00006c0000047a25 */ /* 0x000fc800078e0008 */
[----:B------:R-:W-:Y:S02]  /*2db0*/  IMAD.IADD R5, R5, 0x1, R10 ;  /* 0x0000000105057824 */ /* 0x000fe400078e020a */
[----:B------:R-:W-:Y:S02]  /*2dc0*/  @!P2 IMAD R0, R14, c[0x0][0x198], RZ ;  /* 0x000066000e00aa24 */ /* 0x000fe400078e02ff */
[----:B------:R-:W-:Y:S01]  /*2dd0*/  @!P1 IMAD.X R10, RZ, RZ, R14, P3 ;  /* 0x000000ffff0a9224 */ /* 0x000fe200018e060e */
[----:B------:R-:W-:Y:S01]  /*2de0*/  @!P1 MOV R8, R4 ;  /* 0x0000000400089202 */ /* 0x000fe20000000f00 */
[----:B------:R-:W-:Y:S01]  /*2df0*/  @!P1 IMAD R2, R2, c[0x0][0x198], RZ ;  /* 0x0000660002029a24 */ /* 0x000fe200078e02ff */
[----:B------:R-:W-:Y:S01]  /*2e00*/  @!P1 MOV R18, R6 ;  /* 0x0000000600129202 */ /* 0x000fe20000000f00 */
[----:B------:R-:W-:Y:S02]  /*2e10*/  @!P1 IMAD.MOV.U32 R9, RZ, RZ, R5 ;  /* 0x000000ffff099224 */ /* 0x000fe400078e0005 */
[----:B------:R-:W-:-:S02]  /*2e20*/  @!P2 IMAD R11, R15, c[0x0][0x19c], R0 ;  /* 0x000067000f0baa24 */ /* 0x000fc400078e0200 */
[----:B------:R-:W-:Y:S02]  /*2e30*/  @!P2 IMAD R13, R14, c[0x0][0x1a0], RZ ;  /* 0x000068000e0daa24 */ /* 0x000fe400078e02ff */
[----:B------:R-:W-:-:S04]  /*2e40*/  @!P2 IMAD.WIDE.U32 R4, R15, c[0x0][0x198], R4 ;  /* 0x000066000f04aa25 */ /* 0x000fc800078e0004 */
[----:B------:R-:W-:Y:S02]  /*2e50*/  @!P1 IMAD R0, R10, c[0x0][0x1a0], RZ ;  /* 0x000068000a009a24 */ /* 0x000fe400078e02ff */
[----:B------:R-:W-:Y:S02]  /*2e60*/  @!P1 IMAD.MOV.U32 R19, RZ, RZ, R7 ;  /* 0x000000ffff139224 */ /* 0x000fe400078e0007 */
[C---:B------:R-:W-:Y:S02]  /*2e70*/  @!P1 IMAD R20, R16.reuse, c[0x0][0x19c], R2 ;  /* 0x0000670010149a24 */ /* 0x040fe400078e0202 */
[----:B------:R-:W-:Y:S01]  /*2e80*/  @!P1 IMAD.WIDE.U32 R16, R16, c[0x0][0x198], R8 ;  /* 0x0000660010109a25 */ /* 0x000fe200078e0008 */
[----:B------:R-:W-:Y:S02]  /*2e90*/  @!P2 IADD3 R2, R5, R11, RZ ;  /* 0x0000000b0502a210 */ /* 0x000fe40007ffe0ff */
[----:B------:R-:W-:Y:S01]  /*2ea0*/  @!P2 LEA R10, P3, R4, c[0x0][0x168], 0x1 ;  /* 0x00005a00040aaa11 */ /* 0x000fe200078608ff */
[----:B------:R-:W-:-:S02]  /*2eb0*/  @!P2 IMAD R9, R15, c[0x0][0x1a4], R13 ;  /* 0x000069000f09aa24 */ /* 0x000fc400078e020d */
[C---:B------:R-:W-:Y:S02]  /*2ec0*/  @!P1 IMAD R8, R12.reuse, c[0x0][0x1a4], R0 ;  /* 0x000069000c089a24 */ /* 0x040fe400078e0200 */
[----:B------:R-:W-:Y:S01]  /*2ed0*/  @!P1 IMAD.WIDE.U32 R12, R12, c[0x0][0x1a0], R18 ;  /* 0x000068000c0c9a25 */ /* 0x000fe200078e0012 */
[----:B------:R-:W-:-:S03]  /*2ee0*/  @!P2 LEA.HI.X R11, R4, c[0x0][0x16c], R2, 0x1, P3 ;  /* 0x00005b00040baa11 */ /* 0x000fc600018f0c02 */
[----:B------:R-:W-:Y:S01]  /*2ef0*/  @!P2 IMAD.WIDE.U32 R14, R15, c[0x0][0x1a0], R6 ;  /* 0x000068000f0eaa25 */ /* 0x000fe200078e0006 */
[----:B------:R-:W-:Y:S02]  /*2f00*/  @!P1 IADD3 R13, R13, R8, RZ ;  /* 0x000000080d0d9210 */ /* 0x000fe40007ffe0ff */
[----:B------:R-:W-:Y:S01]  /*2f10*/  @!P1 LEA R8, P5, R16, c[0x0][0x168], 0x1 ;  /* 0x00005a0010089a11 */ /* 0x000fe200078a08ff */
[----:B------:R-:W-:Y:S02]  /*2f20*/  @!P1 IMAD.IADD R2, R17, 0x1, R20 ;  /* 0x0000000111029824 */ /* 0x000fe400078e0214 */
[----:B------:R-:W-:-:S03]  /*2f30*/  @!P2 IMAD.IADD R5, R15, 0x1, R9 ;  /* 0x000000010f05a824 */ /* 0x000fc600078e0209 */
[----:B------:R-:W-:Y:S01]  /*2f40*/  @!P1 LEA.HI.X R9, R16, c[0x0][0x16c], R2, 0x1, P5 ;  /* 0x00005b0010099a11 */ /* 0x000fe200028f0c02 */
[----:B------:R-:W-:Y:S01]  /*2f50*/  @P2 STS.128 [R237+0x18000], RZ ;  /* 0x018000ffed002388 */ /* 0x000fe20000000c00 */
[----:B------:R-:W-:-:S03]  /*2f60*/  @!P2 LEA R6, P4, R14, c[0x0][0x170], 0x1 ;  /* 0x00005c000e06aa11 */ /* 0x000fc600078808ff */
[----:B------:R-:W-:Y:S04]  /*2f70*/  @P2 STS.128 [R237+0x1a000], RZ ;  /* 0x01a000ffed002388 */ /* 0x000fe80000000c00 */
[----:B------:R-:W-:Y:S04]  /*2f80*/  @P2 STS.128 [R237+0x1c000], RZ ;  /* 0x01c000ffed002388 */ /* 0x000fe80000000c00 */
[----:B------:R-:W-:Y:S04]  /*2f90*/  @P2 STS.128 [R237+0x1e000], RZ ;  /* 0x01e000ffed002388 */ /* 0x000fe80000000c00 */
[----:B------:R-:W-:Y:S01]  /*2fa0*/  @!PT LDS RZ, [RZ] ;  /* 0x00000000fffff984 */ /* 0x000fe20000000800 */
[----:B------:R-:W-:Y:S01]  /*2fb0*/  @!PT LDS RZ, [RZ] ;  /* 0x00000000fffff984 */ /* 0x000fe20000000800 */
[----:B------:R-:W-:Y:S01]  /*2fc0*/  @!PT LDS RZ, [RZ] ;  /* 0x00000000fffff984 */ /* 0x000fe20000000800 */
[----:B------:R4:W-:Y:S04]  /*2fd0*/  @!P2 LDGSTS.E.BYPASS.LTC128B.128 [R237+0x18000], [R10.64] ;  /* 0x180000000aedafae */ /* 0x0009e8000b901d44 */
[----:B------:R4:W-:Y:S01]  /*2fe0*/  @!P2 LDGSTS.E.BYPASS.LTC128B.128 [R237+0x1a000], [R10.64+0x80] ;  /* 0x1a0000800aedafae */ /* 0x0009e2000b901d44 */
[----:B------:R-:W-:-:S03]  /*2ff0*/  @!P1 LEA R4, P3, R12, c[0x0][0x170], 0x1 ;  /* 0x00005c000c049a11 */ /* 0x000fc600078608ff */
[----:B------:R4:W-:Y:S01]  /*3000*/  @!P2 LDGSTS.E.BYPASS.LTC128B.128 [R237+0x1c000], [R10.64+0x100] ;  /* 0x1c0001000aedafae */ /* 0x0009e2000b901d44 */
[----:B------:R-:W-:-:S03]  /*3010*/  @!P2 LEA.HI.X R7, R14, c[0x0][0x174], R5, 0x1, P4 ;  /* 0x00005d000e07aa11 */ /* 0x000fc600020f0c05 */
[----:B------:R4:W-:Y:S04]  /*3020*/  @!P2 LDGSTS.E.BYPASS.LTC128B.128 [R237+0x1e000], [R10.64+0x180] ;  /* 0x1e0001800aedafae */ /* 0x0009e8000b901d44 */
[----:B------:R-:W-:Y:S04]  /*3030*/  @P1 STS.128 [R237+0x19000], RZ ;  /* 0x019000ffed001388 */ /* 0x000fe80000000c00 */
[----:B------:R-:W-:Y:S04]  /*3040*/  @P1 STS.128 [R237+0x1b000], RZ ;  /* 0x01b000ffed001388 */ /* 0x000fe80000000c00 */
[----:B------:R-:W-:Y:S04]  /*3050*/  @P1 STS.128 [R237+0x1d000], RZ ;  /* 0x01d000ffed001388 */ /* 0x000fe80000000c00 */
[----:B------:R-:W-:Y:S04]  /*3060*/  @P1 STS.128 [R237+0x1f000], RZ ;  /* 0x01f000ffed001388 */ /* 0x000fe80000000c00 */
[----:B------:R-:W-:Y:S01]  /*3070*/  @!PT LDS RZ, [RZ] ;  /* 0x00000000fffff984 */ /* 0x000fe20000000800 */
[----:B------:R-:W-:Y:S01]  /*3080*/  @!PT LDS RZ, [RZ] ;  /* 0x00000000fffff984 */ /* 0x000fe20000000800 */
[----:B------:R-:W-:Y:S01]  /*3090*/  @!PT LDS RZ, [RZ] ;  /* 0x00000000fffff984 */ /* 0x000fe20000000800 */
[----:B------:R1:W-:Y:S01]  /*30a0*/  @!P1 LDGSTS.E.BYPASS.LTC128B.128 [R237+0x19000], [R8.64] ;  /* 0x1900000008ed9fae */ /* 0x0003e2000b901d44 */
[----:B------:R-:W-:-:S03]  /*30b0*/  @!P1 LEA.HI.X R5, R12, c[0x0][0x174], R13, 0x1, P3 ;  /* 0x00005d000c059a11 */ /* 0x000fc600018f0c0d */
[----:B------:R1:W-:Y:S04]  /*30c0*/  @!P1 LDGSTS.E.BYPASS.LTC128B.128 [R237+0x1b000], [R8.64+0x80] ;  /* 0x1b00008008ed9fae */ /* 0x0003e8000b901d44 */
[----:B------:R1:W-:Y:S04]  /*30d0*/  @!P1 LDGSTS.E.BYPASS.LTC128B.128 [R237+0x1d000], [R8.64+0x100] ;  /* 0x1d00010008ed9fae */ /* 0x0003e8000b901d44 */
        /* <DEDUP_REMOVED lines=8> */
[----:B------:R1:W-:Y:S04]  /*3160*/  @!P2 LDGSTS.E.BYPASS.LTC128B.128 [R237+0x20000], [R6.64] ;  /* 0x2000000006edafae */ /* 0x0003e8000b901d44 */
[----:B------:R1:W-:Y:S04]  /*3170*/  @!P2 LDGSTS.E.BYPASS.LTC128B.128 [R237+0x22000], [R6.64+0x80] ;  /* 0x2200008006edafae */ /* 0x0003e8000b901d44 */
[----:B------:R1:W-:Y:S04]  /*3180*/  @!P2 LDGSTS.E.BYPASS.LTC128B.128 [R237+0x24000], [R6.64+0x100] ;  /* 0x2400010006edafae */ /* 0x0003e8000b901d44 */
[----:B------:R1:W-:Y:S01]  /*3190*/  @!P2 LDGSTS.E.BYPASS.LTC128B.128 [R237+0x26000], [R6.64+0x180] ;  /* 0x2600018006edafae */ /* 0x0003e2000b901d44 */
[----:B------:R-:W-:Y:S01]  /*31a0*/  IMAD.MOV.U32 R247, RZ, RZ, 0x7f800000 ;  /* 0x7f800000fff77424 */ /* 0x000fe200078e00ff */
[----:B------:R-:W-:-:S02]  /*31b0*/  MOV R248, 0x7f800000 ;  /* 0x7f80000000f87802 */ /* 0x000fc40000000f00 */
        /* <DEDUP_REMOVED lines=12> */
[----:B---3--:R-:W-:-:S04]  /*3280*/  IADD3 R0, R22, 0x8, RZ ;  /* 0x0000000816007810 */ /* 0x008fc80007ffe0ff */
[----:B------:R-:W-:Y:S02]  /*3290*/  ISETP.GE.AND P6, PT, R0, UR7, PT ;  /* 0x0000000700007c0c */ /* 0x000fe4000bfc6270 */
[----:B------:R-:W-:Y:S02]  /*32a0*/  SHF.R.S32.HI R0, RZ, 0x1f, R22 ;  /* 0x0000001fff007819 */ /* 0x000fe40000011416 */
[C---:B------:R-:W-:Y:S02]  /*32b0*/  IADD3 R2, R22.reuse, 0x1, RZ ;  /* 0x0000000116027810 */ /* 0x040fe40007ffe0ff */
[C---:B------:R-:W-:Y:S01]  /*32c0*/  SHF.L.U64.HI R23, R22.reuse, 0x2, R0 ;  /* 0x0000000216177819 */ /* 0x040fe20000010200 */
[----:B------:R-:W-:Y:S02]  /*32d0*/  IMAD.U32 R0, RZ, RZ, UR25 ;  /* 0x00000019ff007e24 */ /* 0x000fe4000f8e00ff */
[----:B------:R-:W-:-:S03]  /*32e0*/  IMAD.SHL.U32 R24, R22, 0x4, RZ ;  /* 0x0000000416187824 */ /* 0x000fc600078e00ff */
[----:B------:R-:W-:Y:S02]  /*32f0*/  IADD3 R0, R2, UR16, -R0 ;  /* 0x0000001002007c10 */ /* 0x000fe4000fffe800 */
[----:B------:R-:W-:Y:S01]  /*3300*/  STL [R1+0x18], R24 ;  /* 0x0000181801007387 */ /* 0x000fe20000100800 */
[----:B------:R-:W-:-:S03]  /*3310*/  IADD3 R2, R233, 0x4000, RZ ;  /* 0x00004000e9027810 */ /* 0x000fc60007ffe0ff */
[----:B------:R-:W-:Y:S04]  /*3320*/  STL [R1+0x14], R23 ;  /* 0x0000141701007387 */ /* 0x000fe80000100800 */
[----:B------:R3:W-:Y:S01]  /*3330*/  STL [R1+0x38], R0 ;  /* 0x0000380001007387 */ /* 0x0007e20000100800 */
[----:B------:R-:W-:Y:S02]  /*3340*/  SEL R2, R2, R233, !P0 ;  /* 0x000000e902027207 */ /* 0x000fe40004000000 */
[----:B------:R-:W-:Y:S02]  /*3350*/  ISETP.GE.AND P3, PT, R22, UR7, PT ;  /* 0x0000000716007c0c */ /* 0x000fe4000bf66270 */
[----:B------:R-:W-:Y:S02]  /*3360*/  SHF.L.U32 R219, R2, 0x1, RZ ;  /* 0x0000000102db7819 */ /* 0x000fe400000006ff */
[----:B-1----:R-:W-:-:S02]  /*3370*/  IADD3 R6, P2, R24, UR9, RZ ;  /* 0x0000000918067c10 */ /* 0x002fc4000ff5e0ff */
[----:B---3--:R-:W-:-:S04]  /*3380*/  IADD3 R0, R232, 0x4000, RZ ;  /* 0x00004000e8007810 */ /* 0x008fc80007ffe0ff */
[----:B------:R-:W-:-:S05]  /*3390*/  SEL R0, R0, R232, !P0 ;  /* 0x000000e800007207 */ /* 0x000fca0004000000 */
[----:B------:R-:W-:Y:S02]  /*33a0*/  IMAD.SHL.U32 R2, R0, 0x2, RZ ;  /* 0x0000000200027824 */ /* 0x000fe400078e00ff */
[----:B------:R-:W-:Y:S01]  /*33b0*/  IMAD.MOV.U32 R0, RZ, RZ, c[0x0][0x22c] ;  /* 0x00008b00ff007624 */ /* 0x000fe200078e00ff */
[----:B------:R-:W-:-:S03]  /*33c0*/  IADD3.X R7, R23, UR8, RZ, P2, !PT ;  /* 0x0000000817077c10 */ /* 0x000fc600097fe4ff */
[----:B------:R-:W-:Y:S02]  /*33d0*/  IMAD R0, R0, c[0x0][0x1c0], RZ ;  /* 0x0000700000007a24 */ /* 0x000fe400078e02ff */
[----:B------:R1:W5:Y:S02]  /*33e0*/  @!P3 LDG.E R247, [R6.64] ;  /* 0x0000000406f7b981 */ /* 0x000364000c1e1900 */
[C---:B------:R-:W-:Y:S01]  /*33f0*/  IMAD.SHL.U32 R8, R0.reuse, 0x10, RZ ;  /* 0x0000001000087824 */ /* 0x040fe200078e00ff */
[----:B------:R-:W-:Y:S01]  /*3400*/  SHF.L.U32 R238, R0, 0x3, RZ ;  /* 0x0000000300ee7819 */ /* 0x000fe200000006ff */
[----:B------:R1:W5:Y:S03]  /*3410*/  @!P6 LDG.E R248, [R6.64+0x20] ;  /* 0x0000200406f8e981 */ /* 0x000366000c1e1900 */
[C---:B------:R-:W-:Y:S02]  /*3420*/  IADD3 R5, R8.reuse, 0x60, RZ ;  /* 0x0000006008057810 */ /* 0x040fe40007ffe0ff */
[----:B------:R-:W-:-:S02]  /*3430*/  IADD3 R4, R8, 0x80, RZ ;  /* 0x0000008008047810 */ /* 0x000fc40007ffe0ff */
[----:B----4-:R-:W-:Y:S01]  /*3440*/  IADD3 R10, R8, 0xa0, RZ ;  /* 0x000000a0080a7810 */ /* 0x010fe20007ffe0ff */
[C---:B------:R-:W-:Y:S01]  /*3450*/  IMAD.IADD R5, R238.reuse, 0x1, R5 ;  /* 0x00000001ee057824 */ /* 0x040fe200078e0205 */
[----:B------:R-:W-:-:S03]  /*3460*/  IADD3 R4, R238, R4, RZ ;  /* 0x00000004ee047210 */ /* 0x000fc60007ffe0ff */
[----:B------:R-:W-:Y:S01]  /*3470*/  IMAD.IADD R0, R238, 0x1, R10 ;  /* 0x00000001ee007824 */ /* 0x000fe200078e020a */
[C---:B-1----:R-:W-:Y:S02]  /*3480*/  IADD3 R7, R8.reuse, 0x20, RZ ;  /* 0x0000002008077810 */ /* 0x042fe40007ffe0ff */
[----:B------:R-:W-:Y:S02]  /*3490*/  IADD3 R6, R8, 0x40, RZ ;  /* 0x0000004008067810 */ /* 0x000fe40007ffe0ff */
[----:B------:R-:W-:-:S03]  /*34a0*/  IADD3 R7, R238, R7, RZ ;  /* 0x00000007ee077210 */ /* 0x000fc60007ffe0ff */
[C---:B------:R-:W-:Y:S02]  /*34b0*/  IMAD.IADD R6, R238.reuse, 0x1, R6 ;  /* 0x00000001ee067824 */ /* 0x040fe400078e0206 */
[C---:B------:R-:W-:Y:S01]  /*34c0*/  IMAD.IADD R7, R238.reuse, 0x1, R7 ;  /* 0x00000001ee077824 */ /* 0x040fe200078e0207 */
[C---:B------:R-:W-:Y:S01]  /*34d0*/  IADD3 R5, R238.reuse, R5, RZ ;  /* 0x00000005ee057210 */ /* 0x040fe20007ffe0ff */
[----:B------:R-:W-:Y:S01]  /*34e0*/  IMAD.IADD R6, R238, 0x1, R6 ;  /* 0x00000001ee067824 */ /* 0x000fe200078e0206 */
[----:B------:R-:W-:Y:S01]  /*34f0*/  IADD3 R9, R8, 0xc0, RZ ;  /* 0x000000c008097810 */ /* 0x000fe20007ffe0ff */
[C---:B------:R-:W-:Y:S01]  /*3500*/  IMAD.IADD R4, R238.reuse, 0x1, R4 ;  /* 0x00000001ee047824 */ /* 0x040fe200078e0204 */
[C---:B------:R-:W-:Y:S01]  /*3510*/  IADD3 R7, R238.reuse, R7, RZ ;  /* 0x00000007ee077210 */ /* 0x040fe20007ffe0ff */
[----:B------:R-:W-:Y:S01]  /*3520*/  IMAD.IADD R0, R238, 0x1, R0 ;  /* 0x00000001ee007824 */ /* 0x000fe200078e0200 */
        /* <DEDUP_REMOVED lines=11> */
[----:B------:R1:W-:Y:S01]  /*35e0*/  STL [R1+0x10], R7 ;  /* 0x0000100701007387 */ /* 0x0003e20000100800 */
[----:B------:R-:W-:-:S03]  /*35f0*/  IMAD.IADD R0, R238, 0x1, R0 ;  /* 0x00000001ee007824 */ /* 0x000fc600078e0200 */
[----:B------:R3:W-:Y:S01]  /*3600*/  STL [R1+0xc], R6 ;  /* 0x00000c0601007387 */ /* 0x0007e20000100800 */
[----:B------:R-:W-:-:S03]  /*3610*/  IADD3 R250, R238, R8, RZ ;  /* 0x00000008eefa7210 */ /* 0x000fc60007ffe0ff */
[----:B------:R-:W-:Y:S01]  /*3620*/  STL [R1+0x8], R5 ;  /* 0x0000080501007387 */ /* 0x000fe20000100800 */
[----:B------:R-:W-:-:S03]  /*3630*/  IMAD.IADD R8, R238, 0x1, R6 ;  /* 0x00000001ee087824 */ /* 0x000fc600078e0206 */
[----:B------:R-:W-:Y:S04]  /*3640*/  STL [R1+0x4], R4 ;  /* 0x0000040401007387 */ /* 0x000fe80000100800 */
[----:B------:R-:W-:Y:S01]  /*3650*/  STL [R1], R0 ;  /* 0x0000000001007387 */ /* 0x000fe20000100800 */
[----:B-1----:R-:W-:-:S05]  /*3660*/  IADD3 R7, R238, R7, RZ ;  /* 0x00000007ee077210 */ /* 0x002fca0007ffe0ff */
[----:B------:R1:W-:Y:S01]  /*3670*/  STL [R1+0x2c], R7 ;  /* 0x00002c0701007387 */ /* 0x0003e20000100800 */
[----:B---3--:R-:W-:-:S03]  /*3680*/  IMAD.IADD R6, R238, 0x1, R4 ;  /* 0x00000001ee067824 */ /* 0x008fc600078e0204 */
[----:B------:R3:W-:Y:S01]  /*3690*/  STL [R1+0x28], R8 ;  /* 0x0000280801007387 */ /* 0x0007e20000100800 */
[----:B------:R-:W-:Y:S01]  /*36a0*/  IMAD.IADD R9, R238, 0x1, R9 ;  /* 0x00000001ee097824 */ /* 0x000fe200078e0209 */
[----:B--2---:R-:W-:Y:S01]  /*36b0*/  R2P PR, R21, 0x6 ;  /* 0x0000000615007804 */ /* 0x004fe20000000000 */
[----:B------:R-:W-:-:S03]  /*36c0*/  IMAD.MOV.U32 R231, RZ, RZ, 0x20 ;  /* 0x00000020ffe77424 */ /* 0x000fc600078e00ff */
[C---:B------:R-:W-:Y:S02]  /*36d0*/  IADD3 R9, R238.reuse, R9, RZ ;  /* 0x00000009ee097210 */ /* 0x040fe40007ffe0ff */
[C---:B-1----:R-:W-:Y:S02]  /*36e0*/  IADD3 R7, R238.reuse, R5, RZ ;  /* 0x00000005ee077210 */ /* 0x042fe40007ffe0ff */
[----:B------:R-:W-:-:S03]  /*36f0*/  IADD3 R5, R238, R0, RZ ;  /* 0x00000000ee057210 */ /* 0x000fc60007ffe0ff */
[----:B------:R3:W-:Y:S04]  /*3700*/  STL [R1+0x24], R7 ;  /* 0x0000240701007387 */ /* 0x0007e80000100800 */
[----:B------:R3:W-:Y:S04]  /*3710*/  STL [R1+0x20], R6 ;  /* 0x0000200601007387 */ /* 0x0007e80000100800 */
[----:B------:R3:W-:Y:S01]  /*3720*/  STL [R1+0x1c], R5 ;  /* 0x00001c0501007387 */ /* 0x0007e20000100800 */
[----:B------:R-:W-:Y:S01]  /*3730*/  IMAD.IADD R252, R238, 0x1, R9 ;  /* 0x00000001eefc7824 */ /* 0x000fe200078e0209 */
[----:B------:R-:W-:-:S02]  /*3740*/  SEL R231, R231, 0xffffffe0, !P1 ;  /* 0xffffffe0e7e77807 */ /* 0x000fc40004800000 */
[----:B------:R-:W-:Y:S01]  /*3750*/  SHF.L.U32 R222, R233, 0x1, RZ ;  /* 0x00000001e9de7819 */ /* 0x000fe200000006ff */
[----:B------:R-:W-:Y:S01]  /*3760*/  IMAD.IADD R249, R238, 0x1, R250 ;  /* 0x00000001eef97824 */ /* 0x000fe200078e02fa */
[----:B------:R-:W-:Y:S01]  /*3770*/  SEL R226, R226, 0xffffffc0, !P2 ;  /* 0xffffffc0e2e27807 */ /* 0x000fe20005000000 */
[----:B------:R-:W-:Y:S01]  /*3780*/  IMAD.IADD R228, R227, 0x1, R231 ;  /* 0x00000001e3e47824 */ /* 0x000fe200078e02e7 */
[----:B------:R-:W-:Y:S02]  /*3790*/  IADD3 R223, R231, R222, RZ ;  /* 0x000000dee7df7210 */ /* 0x000fe40007ffe0ff */
[C---:B------:R-:W-:Y:S01]  /*37a0*/  IADD3 R251, R238.reuse, R252, RZ ;  /* 0x000000fceefb7210 */ /* 0x040fe20007ffe0ff */
        /* <DEDUP_REMOVED lines=65> */
[----:B------:R-:W-:Y:S01]  /*3bc0*/  IMAD.IADD R229, R227, 0x1, R226 ;  /* 0x00000001e3e57824 */ /* 0x000fe200078e02e2 */
[----:B------:R-:W-:Y:S01]  /*3bd0*/  IADD3 R0, R238, R249, RZ ;  /* 0x000000f9ee007210 */ /* 0x000fe20007ffe0ff */
[----:B------:R-:W-:-:S02]  /*3be0*/  IMAD.IADD R225, R226, 0x1, R222 ;  /* 0x00000001e2e17824 */ /* 0x000fc400078e02de */
[C---:B------:R-:W-:Y:S02]  /*3bf0*/  IMAD.IADD R230, R226.reuse, 0x1, R228 ;  /* 0x00000001e2e67824 */ /* 0x040fe400078e02e4 */
[----:B------:R-:W-:Y:S02]  /*3c00*/  IMAD.IADD R224, R226, 0x1, R223 ;  /* 0x00000001e2e07824 */ /* 0x000fe400078e02df */
[----:B------:R-:W-:Y:S01]  /*3c10*/  IMAD.IADD R4, R238, 0x1, R251 ;  /* 0x00000001ee047824 */ /* 0x000fe200078e02fb */
[----:B------:R-:W-:Y:S02]  /*3c20*/  UIADD3 UR14, UR23, 0x40, URZ ;  /* 0x00000040170e7890 */ /* 0x000fe4000fffe03f */
[----:B---3--:R-:W-:Y:S02]  /*3c30*/  UIADD3 UR15, UR15, -UR16, URZ ;  /* 0x800000100f0f7290 */ /* 0x008fe4000fffe03f */
.L_x_393:
[----:B------:R-:W0:Y:S01]  /*3c40*/  LDGDEPBAR ;  /* 0x00000000000079af */ /* 0x000e220000000000 */
[C---:B------:R-:W-:Y:S01]  /*3c50*/  IMAD.IADD R109, R219.reuse, 0x1, R231 ;  /* 0x00000001db6d7824 */ /* 0x040fe200078e02e7 */
[----:B------:R-:W-:Y:S01]  /*3c60*/  USHF.L.U32 UR7, UR6, 0x6, URZ ;  /* 0x0000000606077899 */ /* 0x000fe2000800063f */
[--C-:B------:R-:W-:Y:S01]  /*3c70*/  IMAD.IADD R108, R219, 0x1, R226.reuse ;  /* 0x00000001db6c7824 */ /* 0x100fe200078e02e2 */
[----:B-----5:R-:W-:Y:S01]  /*3c80*/  FSETP.NEU.FTZ.AND P1, PT, R247, -INF , PT ;  /* 0xff800000f700780b */ /* 0x020fe20003f3d000 */
[----:B------:R-:W-:Y:S01]  /*3c90*/  IMAD.IADD R0, R109, 0x1, R226 ;  /* 0x000000016d007824 */ /* 0x000fe200078e02e2 */
[----:B------:R-:W2:Y:S01]  /*3ca0*/  LDL R111, [R1+0x38] ;  /* 0x00003800016f7983 */ /* 0x000ea20000100800 */
[----:B------:R-:W-:Y:S02]  /*3cb0*/  UISETP.GE.AND UP0, UPT, UR7, UR15, UPT ;  /* 0x0000000f0700728c */ /* 0x000fe4000bf06270 */
[----:B------:R-:W-:Y:S02]  /*3cc0*/  UISETP.GT.AND UP3, UPT, UR6, UR13, UPT ;  /* 0x0000000d0600728c */ /* 0x000fe4000bf64270 */
[----:B------:R-:W3:Y:S01]  /*3cd0*/  LDL R110, [R1+0x3c] ;  /* 0x00003c00016e7983 */ /* 0x000ee20000100800 */
[----:B------:R-:W-:Y:S04]  /*3ce0*/  UISETP.LT.AND UP0, UPT, UR14, UR16, UP0 ;  /* 0x000000100e00728c */ /* 0x000fe80008701270 */
[----:B------:R-:W4:Y:S02]  /*3cf0*/  LDL R113, [R1+0x18] ;  /* 0x0000180001717983 */ /* 0x000f240000100800 */
[----:B------:R-:W-:Y:S03]  /*3d00*/  PLOP3.LUT P0, PT, PT, PT, UP0, 0x80, 0x0 ;  /* 0x000000000000781c */ /* 0x000fe60003f0f008 */
[----:B------:R-:W2:Y:S01]  /*3d10*/  LDL R112, [R1+0x14] ;  /* 0x0000140001707983 */ /* 0x000ea20000100800 */
        /* <DEDUP_REMOVED lines=42> */
[----:B------:R-:W3:Y:S02]  /*3fc0*/  LDSM.16.M88.4 R104, [R218+0x1a800] ;  /* 0x01a80000da68783b */ /* 0x000ee40000000200 */
[C---:B------:R-:W-:Y:S08]  /*3fd0*/  HMMA.16816.F32.BF16 R4, R88.reuse, R92, R4 ;  /* 0x0000005c5804723c */ /* 0x040ff00000041804 */
[C---:B------:R-:W-:Y:S01]  /*3fe0*/  HMMA.16816.F32.BF16 R8, R88.reuse, R94, R8 ;  /* 0x0000005e5808723c */ /* 0x040fe20000041808 */
[----:B------:R-:W-:Y:S07]  /*3ff0*/  LDSM.16.M88.4 R92, [R217+0x1a000] ;  /* 0x01a00000d95c783b */ /* 0x000fee0000000200 */
[C---:B------:R-:W-:Y:S08]  /*4000*/  HMMA.16816.F32.BF16 R12, R88.reuse, R96, R12 ;  /* 0x00000060580c723c */ /* 0x040ff0000004180c */
[----:B------:R-:W-:Y:S01]  /*4010*/  HMMA.16816.F32.BF16 R16, R88, R98, R16 ;  /* 0x000000625810723c */ /* 0x000fe20000041810 */
[----:B------:R-:W2:Y:S05]  /*4020*/  LDSM.16.M88.4 R88, [R0+0x2000] ;  /* 0x002000000058783b */ /* 0x000eaa0000000200 */
[----:B------:R-:W4:Y:S02]  /*4030*/  LDSM.16.M88.4 R96, [R217+0x1a800] ;  /* 0x01a80000d960783b */ /* 0x000f240000000200 */
[C---:B-1----:R-:W-:Y:S08]  /*4040*/  HMMA.16816.F32.BF16 R4, R84.reuse, R100, R4 ;  /* 0x000000645404723c */ /* 0x042ff00000041804 */
[C---:B------:R-:W-:Y:S01]  /*4050*/  HMMA.16816.F32.BF16 R8, R84.reuse, R102, R8 ;  /* 0x000000665408723c */ /* 0x040fe20000041808 */
[----:B------:R-:W-:Y:S07]  /*4060*/  LDSM.16.M88.4 R100, [R3+0x1c000] ;  /* 0x01c000000364783b */ /* 0x000fee0000000200 */
[C---:B---3--:R-:W-:Y:S08]  /*4070*/  HMMA.16816.F32.BF16 R12, R84.reuse, R104, R12 ;  /* 0x00000068540c723c */ /* 0x048ff0000004180c */
[----:B------:R-:W-:Y:S01]  /*4080*/  HMMA.16816.F32.BF16 R16, R84, R106, R16 ;  /* 0x0000006a5410723c */ /* 0x000fe20000041810 */
[----:B------:R-:W1:Y:S05]  /*4090*/  LDSM.16.M88.4 R84, [R219+0x4000] ;  /* 0x00400000db54783b */ /* 0x000e6a0000000200 */
[----:B------:R-:W3:Y:S02]  /*40a0*/  LDSM.16.M88.4 R104, [R3+0x1c800] ;  /* 0x01c800000368783b */ /* 0x000ee40000000200 */
[C---:B--2---:R-:W-:Y:S08]  /*40b0*/  HMMA.16816.F32.BF16 R4, R88.reuse, R92, R4 ;  /* 0x0000005c5804723c */ /* 0x044ff00000041804 */
[C---:B------:R-:W-:Y:S01]  /*40c0*/  HMMA.16816.F32.BF16 R8, R88.reuse, R94, R8 ;  /* 0x0000005e5808723c */ /* 0x040fe20000041808 */
[----:B------:R-:W-:Y:S07]  /*40d0*/  LDSM.16.M88.4 R92, [R216+0x1c000] ;  /* 0x01c00000d85c783b */ /* 0x000fee0000000200 */
[C---:B----4-:R-:W-:Y:S08]  /*40e0*/  HMMA.16816.F32.BF16 R12, R88.reuse, R96, R12 ;  /* 0x00000060580c723c */ /* 0x050ff0000004180c */
        /* <DEDUP_REMOVED lines=43> */
[----:B------:R2:W4:Y:S07]  /*43a0*/  LDSM.16.M88.4 R88, [R0+0x6000] ;  /* 0x006000000058783b */ /* 0x00052e0000000200 */
[C---:B-1----:R-:W-:Y:S08]  /*43b0*/  HMMA.16816.F32.BF16 R4, R84.reuse, R100, R4 ;  /* 0x000000645404723c */ /* 0x042ff00000041804 */
[C---:B------:R-:W-:Y:S01]  /*43c0*/  HMMA.16816.F32.BF16 R8, R84.reuse, R102, R8 ;  /* 0x000000665408723c */ /* 0x040fe20000041808 */
[----:B--2---:R-:W-:Y:S07]  /*43d0*/  IMAD.U32 R0, RZ, RZ, UR22 ;  /* 0x00000016ff007e24 */ /* 0x004fee000f8e00ff */
[C---:B---3--:R-:W-:Y:S04]  /*43e0*/  HMMA.16816.F32.BF16 R12, R84.reuse, R104, R12 ;  /* 0x00000068540c723c */ /* 0x048fe8000004180c */
[----:B------:R-:W-:Y:S04]  /*43f0*/  @!P0 IMAD R0, R0, 0x40, R110 ;  /* 0x0000004000008824 */ /* 0x000fe800078e026e */
[----:B------:R-:W-:Y:S04]  /*4400*/  HMMA.16816.F32.BF16 R16, R84, R106, R16 ;  /* 0x0000006a5410723c */ /* 0x000fe80000041810 */
[----:B------:R-:W-:Y:S03]  /*4410*/  @!P0 IADD3 R97, R0, 0x1, RZ ;  /* 0x0000000100618810 */ /* 0x000fe60007ffe0ff */
[----:B------:R-:W-:Y:S01]  /*4420*/  @!P0 IADD3 R84, R111, UR7, RZ ;  /* 0x000000076f548c10 */ /* 0x000fe2000fffe0ff */
[C---:B----4-:R-:W-:Y:S05]  /*4430*/  HMMA.16816.F32.BF16 R4, R88.reuse, R92, R4 ;  /* 0x0000005c5804723c */ /* 0x050fea0000041804 */
[----:B------:R-:W-:Y:S02]  /*4440*/  @!P0 IMNMX R96, R84, UR16, PT ;  /* 0x0000001054608c17 */ /* 0x000fe4000b800200 */
[----:B------:R-:W-:Y:S01]  /*4450*/  FMUL.FTZ R92, R247, 1.4426950216293334961 ;  /* 0x3fb8aa3bf75c7820 */ /* 0x000fe20000410000 */
[C---:B------:R-:W-:Y:S03]  /*4460*/  HMMA.16816.F32.BF16 R8, R88.reuse, R94, R8 ;  /* 0x0000005e5808723c */ /* 0x040fe60000041808 */
[-C--:B------:R-:W-:Y:S02]  /*4470*/  @!P0 ISETP.GE.AND P2, PT, R0, R96.reuse, PT ;  /* 0x000000600000820c */ /* 0x080fe40003f46270 */
[----:B------:R-:W-:Y:S02]  /*4480*/  FSEL R92, R92, RZ, P1 ;  /* 0x000000ff5c5c7208 */ /* 0x000fe40000800000 */
[----:B------:R-:W-:Y:S02]  /*4490*/  @!P0 IADD3 R93, R84, 0x8, RZ ;  /* 0x00000008545d8810 */ /* 0x000fe40007ffe0ff */
[----:B------:R-:W1:Y:S01]  /*44a0*/  LDSM.16.M88.4 R84, [R217+0x1e800] ;  /* 0x01e80000d954783b */ /* 0x000e620000000200 */
[-C--:B------:R-:W-:Y:S02]  /*44b0*/  @!P0 ISETP.GE.AND P1, PT, R97, R96.reuse, PT ;  /* 0x000000606100820c */ /* 0x080fe40003f26270 */
[----:B------:R-:W-:Y:S04]  /*44c0*/  @!P0 IMNMX R93, R93, UR16, PT ;  /* 0x000000105d5d8c17 */ /* 0x000fe8000b800200 */
[----:B------:R-:W-:Y:S02]  /*44d0*/  @!P0 FSEL R4, R4, -INF , !P2 ;  /* 0xff80000004048808 */ /* 0x000fe40005000000 */
[----:B------:R-:W-:Y:S02]  /*44e0*/  @!P0 FSEL R5, R5, -INF , !P1 ;  /* 0xff80000005058808 */ /* 0x000fe40004800000 */
[-C--:B------:R-:W-:Y:S01]  /*44f0*/  @!P0 ISETP.GE.AND P2, PT, R0, R93.reuse, PT ;  /* 0x0000005d0000820c */ /* 0x080fe20003f46270 */
[--C-:B------:R-:W-:Y:S01]  /*4500*/  FFMA.FTZ R4, R4, c[0x0][0x23c], -R92.reuse ;  /* 0x00008f0004047a23 */ /* 0x100fe2000001085c */
[----:B------:R-:W-:Y:S01]  /*4510*/  FSETP.NEU.FTZ.AND P1, PT, R248, -INF , PT ;  /* 0xff800000f800780b */ /* 0x000fe20003f3d000 */
[----:B------:R-:W-:Y:S01]  /*4520*/  FFMA.FTZ R5, R5, c[0x0][0x23c], -R92 ;  /* 0x00008f0005057a23 */ /* 0x000fe2000001085c */
[----:B------:R-:W-:Y:S01]  /*4530*/  @!P0 FSEL R6, R6, -INF , !P2 ;  /* 0xff80000006068808 */ /* 0x000fe20005000000 */
[----:B------:R2:W-:Y:S10]  /*4540*/  MUFU.EX2 R105, R4 ;  /* 0x0000000400697308 */ /* 0x0005f40000000800 */
[----:B------:R3:W4:Y:S01]  /*4550*/  MUFU.EX2 R109, R5 ;  /* 0x00000005006d7308 */ /* 0x0007220000000800 */
[C---:B-1----:R-:W-:Y:S03]  /*4560*/  HMMA.16816.F32.BF16 R12, R88.reuse, R84, R12 ;  /* 0x00000054580c723c */ /* 0x042fe6000004180c */
[----:B--2---:R-:W-:Y:S05]  /*4570*/  FMUL.FTZ R4, R248, 1.4426950216293334961 ;  /* 0x3fb8aa3bf8047820 */ /* 0x004fea0000410000 */
[----:B------:R-:W-:Y:S04]  /*4580*/  HMMA.16816.F32.BF16 R16, R88, R86, R16 ;  /* 0x000000565810723c */ /* 0x000fe80000041810 */
[----:B------:R-:W-:Y:S02]  /*4590*/  FSEL R4, R4, RZ, P1 ;  /* 0x000000ff04047208 */ /* 0x000fe40000800000 */
[-C--:B------:R-:W-:Y:S02]  /*45a0*/  @!P0 ISETP.GE.AND P1, PT, R97, R93.reuse, PT ;  /* 0x0000005d6100820c */ /* 0x080fe40003f26270 */
[----:B---3--:R-:W-:Y:S01]  /*45b0*/  @!P0 IADD3 R5, R0, 0x8, RZ ;  /* 0x0000000800058810 */ /* 0x008fe20007ffe0ff */
[--C-:B------:R-:W-:Y:S03]  /*45c0*/  FFMA.FTZ R6, R6, c[0x0][0x23c], -R4.reuse ;  /* 0x00008f0006067a23 */ /* 0x100fe60000010804 */
[----:B------:R-:W-:Y:S01]  /*45d0*/  @!P0 FSEL R7, R7, -INF , !P1 ;  /* 0xff80000007078808 */ /* 0x000fe20004800000 */
[----:B------:R1:W-:Y:S01]  /*45e0*/  MUFU.EX2 R110, R6 ;  /* 0x00000006006e7308 */ /* 0x0003e20000000800 */
[-C--:B------:R-:W-:Y:S03]  /*45f0*/  @!P0 ISETP.GE.AND P1, PT, R5, R96.reuse, PT ;  /* 0x000000600500820c */ /* 0x080fe60003f26270 */
[----:B------:R-:W-:Y:S01]  /*4600*/  FFMA.FTZ R7, R7, c[0x0][0x23c], -R4 ;  /* 0x00008f0007077a23 */ /* 0x000fe20000010804 */
[----:B------:R-:W-:Y:S05]  /*4610*/  @!P0 FSEL R8, R8, -INF , !P1 ;  /* 0xff80000008088808 */ /* 0x000fea0004800000 */
[----:B------:R-:W-:Y:S01]  /*4620*/  MUFU.EX2 R111, R7 ;  /* 0x00000007006f7308 */ /* 0x000fe20000000800 */
[--C-:B------:R-:W-:Y:S09]  /*4630*/  FFMA.FTZ R8, R8, c[0x0][0x23c], -R92.reuse ;  /* 0x00008f0008087a23 */ /* 0x100ff2000001085c */
[----:B------:R-:W-:Y:S01]  /*4640*/  MUFU.EX2 R106, R8 ;  /* 0x00000008006a7308 */ /* 0x000fe20000000800 */
[----:B-1----:R-:W-:Y:S04]  /*4650*/  @!P0 IADD3 R6, R0, 0x9, RZ ;  /* 0x0000000900068810 */ /* 0x002fe80007ffe0ff */
[-C--:B------:R-:W-:Y:S04]  /*4660*/  @!P0 ISETP.GE.AND P1, PT, R6, R96.reuse, PT ;  /* 0x000000600600820c */ /* 0x080fe80003f26270 */
[----:B------:R-:W-:Y:S02]  /*4670*/  @!P0 FSEL R9, R9, -INF , !P1 ;  /* 0xff80000009098808 */ /* 0x000fe40004800000 */
[-C--:B------:R-:W-:Y:S02]  /*4680*/  @!P0 ISETP.GE.AND P1, PT, R5, R93.reuse, PT ;  /* 0x0000005d0500820c */ /* 0x080fe40003f26270 */
[----:B------:R-:W-:Y:S01]  /*4690*/  @!P0 IADD3 R5, R0, 0x10, RZ ;  /* 0x0000001000058810 */ /* 0x000fe20007ffe0ff */
[----:B------:R-:W-:Y:S01]  /*46a0*/  FFMA.FTZ R9, R9, c[0x0][0x23c], -R92 ;  /* 0x00008f0009097a23 */ /* 0x000fe2000001085c */
[----:B------:R-:W-:Y:S02]  /*46b0*/  @!P0 FSEL R10, R10, -INF , !P1 ;  /* 0xff8000000a0a8808 */ /* 0x000fe40004800000 */
[-C--:B------:R-:W-:Y:S01]  /*46c0*/  @!P0 ISETP.GE.AND P1, PT, R6, R93.reuse, PT ;  /* 0x0000005d0600820c */ /* 0x080fe20003f26270 */
[----:B------:R-:W1:Y:S01]  /*46d0*/  MUFU.EX2 R104, R9 ;  /* 0x0000000900687308 */ /* 0x000e620000000800 */
[----:B------:R-:W-:Y:S01]  /*46e0*/  @!P0 IADD3 R6, R0, 0x11, RZ ;  /* 0x0000001100068810 */ /* 0x000fe20007ffe0ff */
[--C-:B------:R-:W-:Y:S01]  /*46f0*/  FFMA.FTZ R10, R10, c[0x0][0x23c], -R4.reuse ;  /* 0x00008f000a0a7a23 */ /* 0x100fe20000010804 */
[----:B------:R-:W-:Y:S02]  /*4700*/  @!P0 FSEL R11, R11, -INF , !P1 ;  /* 0xff8000000b0b8808 */ /* 0x000fe40004800000 */
[-C--:B------:R-:W-:Y:S03]  /*4710*/  @!P0 ISETP.GE.AND P1, PT, R5, R96.reuse, PT ;  /* 0x000000600500820c */ /* 0x080fe60003f26270 */
[----:B------:R-:W-:Y:S01]  /*4720*/  FFMA.FTZ R11, R11, c[0x0][0x23c], -R4 ;  /* 0x00008f000b0b7a23 */ /* 0x000fe20000010804 */
[----:B------:R-:W-:Y:S01]  /*4730*/  @!P0 FSEL R12, R12, -INF , !P1 ;  /* 0xff8000000c0c8808 */ /* 0x000fe20004800000 */
[----:B------:R-:W-:Y:S01]  /*4740*/  MUFU.EX2 R108, R10 ;  /* 0x0000000a006c7308 */ /* 0x000fe20000000800 */
[-C--:B------:R-:W-:Y:S03]  /*4750*/  @!P0 ISETP.GE.AND P1, PT, R6, R96.reuse, PT ;  /* 0x000000600600820c */ /* 0x080fe60003f26270 */
[--C-:B------:R-:W-:Y:S01]  /*4760*/  FFMA.FTZ R12, R12, c[0x0][0x23c], -R92.reuse ;  /* 0x00008f000c0c7a23 */ /* 0x100fe2000001085c */
[----:B------:R-:W-:Y:S02]  /*4770*/  @!P0 FSEL R13, R13, -INF , !P1 ;  /* 0xff8000000d0d8808 */ /* 0x000fe40004800000 */
[-C--:B------:R-:W-:Y:S02]  /*4780*/  @!P0 ISETP.GE.AND P1, PT, R5, R93.reuse, PT ;  /* 0x0000005d0500820c */ /* 0x080fe40003f26270 */
[----:B------:R-:W-:Y:S01]  /*4790*/  @!P0 IADD3 R5, R0, 0x18, RZ ;  /* 0x0000001800058810 */ /* 0x000fe20007ffe0ff */
[----:B------:R-:W2:Y:S01]  /*47a0*/  MUFU.EX2 R107, R11 ;  /* 0x0000000b006b7308 */ /* 0x000ea20000000800 */
[----:B------:R-:W-:Y:S01]  /*47b0*/  @!P0 FSEL R14, R14, -INF , !P1 ;  /* 0xff8000000e0e8808 */ /* 0x000fe20004800000 */
[----:B------:R-:W-:Y:S01]  /*47c0*/  FFMA.FTZ R13, R13, c[0x0][0x23c], -R92 ;  /* 0x00008f000d0d7a23 */ /* 0x000fe2000001085c */
[-C--:B------:R-:W-:Y:S02]  /*47d0*/  @!P0 ISETP.GE.AND P1, PT, R6, R93.reuse, PT ;  /* 0x0000005d0600820c */ /* 0x080fe40003f26270 */
[----:B------:R-:W-:Y:S01]  /*47e0*/  @!P0 IADD3 R0, R0, 0x19, RZ ;  /* 0x0000001900008810 */ /* 0x000fe20007ffe0ff */
[--C-:B------:R-:W-:Y:S01]  /*47f0*/  FFMA.FTZ R14, R14, c[0x0][0x23c], -R4.reuse ;  /* 0x00008f000e0e7a23 */ /* 0x100fe20000010804 */
[----:B------:R-:W-:Y:S02]  /*4800*/  @!P0 FSEL R15, R15, -INF , !P1 ;  /* 0xff8000000f0f8808 */ /* 0x000fe40004800000 */
[-C--:B------:R-:W-:Y:S01]  /*4810*/  @!P0 ISETP.GE.AND P1, PT, R5, R96.reuse, PT ;  /* 0x000000600500820c */ /* 0x080fe20003f26270 */
[----:B------:R-:W-:Y:S02]  /*4820*/  MUFU.EX2 R103, R12 ;  /* 0x0000000c00677308 */ /* 0x000fe40000000800 */
[----:B------:R-:W-:Y:S01]  /*4830*/  FFMA.FTZ R15, R15, c[0x0][0x23c], -R4 ;  /* 0x00008f000f0f7a23 */ /* 0x000fe20000010804 */
[----:B------:R-:W-:Y:S02]  /*4840*/  @!P0 FSEL R16, R16, -INF , !P1 ;  /* 0xff80000010108808 */ /* 0x000fe40004800000 */
[----:B------:R-:W-:Y:S03]  /*4850*/  @!P0 ISETP.GE.AND P1, PT, R0, R96, PT ;  /* 0x000000600000820c */ /* 0x000fe60003f26270 */
[--C-:B------:R-:W-:Y:S01]  /*4860*/  FFMA.FTZ R16, R16, c[0x0][0x23c], -R92.reuse ;  /* 0x00008f0010107a23 */ /* 0x100fe2000001085c */
[----:B------:R-:W-:Y:S01]  /*4870*/  @!P0 FSEL R17, R17, -INF , !P1 ;  /* 0xff80000011118808 */ /* 0x000fe20004800000 */
[----:B------:R-:W3:Y:S01]  /*4880*/  MUFU.EX2 R100, R13 ;  /* 0x0000000d00647308 */ /* 0x000ee20000000800 */
[----:B------:R-:W-:Y:S02]  /*4890*/  @!P0 ISETP.GE.AND P1, PT, R5, R93, PT ;  /* 0x0000005d0500820c */ /* 0x000fe40003f26270 */
[----:B----4-:R-:W-:Y:S01]  /*48a0*/  F2FP.BF16.PACK_AB R5, R109, R105 ;  /* 0x000000696d05723e */ /* 0x010fe200000010ff */
        /* <DEDUP_REMOVED lines=8> */
[----:B--2---:R-:W-:Y:S02]  /*4930*/  F2FP.BF16.PACK_AB R7, R107, R108 ;  /* 0x0000006c6b07723e */ /* 0x004fe400000010ff */
[----:B------:R-:W-:Y:S01]  /*4940*/  IADD3 R94, P0, R113, UR11, RZ ;  /* 0x0000000b715e7c10 */ /* 0x000fe2000ff1e0ff */
[----:B------:R-:W-:Y:S03]  /*4950*/  FFMA.FTZ R4, R19, c[0x0][0x23c], -R4 ;  /* 0x00008f0013047a23 */ /* 0x000fe60000010804 */
[----:B------:R-:W-:Y:S01]  /*4960*/  IADD3.X R95, R112, UR10, RZ, P0, !PT ;  /* 0x0000000a705f7c10 */ /* 0x000fe200087fe4ff */
[----:B------:R-:W-:Y:S02]  /*4970*/  IMAD.MOV.U32 R112, RZ, RZ, c[0x0][0x22c] ;  /* 0x00008b00ff707624 */ /* 0x000fe400078e00ff */
[----:B------:R1:W-:Y:S01]  /*4980*/  MUFU.EX2 R98, R4 ;  /* 0x0000000400627308 */ /* 0x0003e20000000800 */
[----:B---3--:R-:W-:Y:S01]  /*4990*/  F2FP.BF16.PACK_AB R6, R100, R103 ;  /* 0x000000676406723e */ /* 0x008fe200000010ff */
[----:B------:R-:W-:Y:S04]  /*49a0*/  IMAD R112, R112, c[0x0][0x1c0], RZ ;  /* 0x0000700070707a24 */ /* 0x000fe800078e02ff */
[----:B------:R-:W-:Y:S04]  /*49b0*/  IMAD.U32 R112, R112, -0x40, RZ ;  /* 0xffffffc070707824 */ /* 0x000fe800078e00ff */
[----:B------:R-:W4:Y:S01]  /*49c0*/  MUFU.EX2 R101, R15 ;  /* 0x0000000f00657308 */ /* 0x000f220000000800 */
[C---:B------:R-:W-:Y:S04]  /*49d0*/  LEA R234, P0, R112.reuse, R234, 0x2 ;  /* 0x000000ea70ea7211 */ /* 0x040fe800078010ff */
[----:B------:R-:W-:Y:S02]  /*49e0*/  LEA.HI.X.SX32 R235, R112, R235, 0x2, P0 ;  /* 0x000000eb70eb7211 */ /* 0x000fe400000f16ff */
[----:B------:R-:W-:Y:S03]  /*49f0*/  PLOP3.LUT P0, PT, PT, PT, UP3, 0x80, 0x0 ;  /* 0x000000000000781c */ /* 0x000fe60003f0f038 */
[----:B------:R-:W-:Y:S01]  /*4a00*/  MUFU.EX2 R96, R92 ;  /* 0x0000005c00607308 */ /* 0x000fe20000000800 */
[----:B-1----:R-:W-:Y:S05]  /*4a10*/  F2FP.BF16.PACK_AB R4, R111, R110 ;  /* 0x0000006e6f04723e */ /* 0x002fea00000010ff */
[----:B------:R1:W-:Y:S04]  /*4a20*/  STS [R239+0x2a400], R4 ;  /* 0x02a40004ef007388 */ /* 0x0003e80000000800 */
[----:B------:R-:W1:Y:S01]  /*4a30*/  MUFU.EX2 R97, R16 ;  /* 0x0000001000617308 */ /* 0x000e620000000800 */
[----:B------:R2:W-:Y:S01]  /*4a40*/  STS [R246+0x2a000], R0 ;  /* 0x02a00000f6007388 */ /* 0x0005e20000000800 */
[----:B----4-:R-:W-:Y:S04]  /*4a50*/  F2FP.BF16.PACK_AB R5, R101, R102 ;  /* 0x000000666505723e */ /* 0x010fe800000010ff */
[----:B------:R-:W-:Y:S04]  /*4a60*/  STS [R246+0x2a400], R7 ;  /* 0x02a40007f6007388 */ /* 0x000fe80000000800 */
[----:B------:R-:W2:Y:S01]  /*4a70*/  MUFU.EX2 R99, R18 ;  /* 0x0000001200637308 */ /* 0x000ea20000000800 */
[----:B------:R-:W-:Y:S05]  /*4a80*/  STS [R244+0x2a000], R6 ;  /* 0x02a00006f4007388 */ /* 0x000fea0000000800 */
[----:B------:R-:W-:Y:S01]  /*4a90*/  STS [R244+0x2a400], R5 ;  /* 0x02a40005f4007388 */ /* 0x000fe20000000800 */
[----:B-1----:R-:W-:Y:S04]  /*4aa0*/  F2FP.BF16.PACK_AB R4, R96, R97 ;  /* 0x000000616004723e */ /* 0x002fe800000010ff */
[----:B------:R-:W3:Y:S05]  /*4ab0*/  LDG.E R92, [R94.64] ;  /* 0x000000045e5c7981 */ /* 0x000eea000c1e1900 */
[----:B------:R-:W-:Y:S01]  /*4ac0*/  STS [R245+0x2a000], R4 ;  /* 0x02a00004f5007388 */ /* 0x000fe20000000800 */
[----:B--2---:R-:W-:Y:S05]  /*4ad0*/  F2FP.BF16.PACK_AB R0, R98, R99 ;  /* 0x000000636200723e */ /* 0x004fea00000010ff */
[----:B------:R1:W-:Y:S05]  /*4ae0*/  STS [R245+0x2a400], R0 ;  /* 0x02a40000f5007388 */ /* 0x0003ea0000000800 */
[----:B------:R-:W-:Y:S05]  /*4af0*/  LDSM.16.M88.4 R16, [R222+0x10000] ;  /* 0x01000000de10783b */ /* 0x000fea0000000200 */
[----:B------:R-:W2:Y:S05]  /*4b00*/  LDSM.16.M88.4 R8, [R3+0x20000] ;  /* 0x020000000308783b */ /* 0x000eaa0000000200 */
[----:B------:R-:W4:Y:S05]  /*4b10*/  LDSM.16.M88.4 R84, [R3+0x20800] ;  /* 0x020800000354783b */ /* 0x000f2a0000000200 */
[----:B------:R-:W-:Y:S05]  /*4b20*/  LDSM.16.M88.4 R88, [R223+0x10000] ;  /* 0x01000000df58783b */ /* 0x000fea0000000200 */
[----:B-1----:R-:W3:Y:S01]  /*4b30*/  LDG.E R0, [R94.64+0x20] ;  /* 0x000020045e007981 */ /* 0x002ee2000c1e1900 */
[C---:B--2---:R-:W-:Y:S08]  /*4b40*/  HMMA.16816.F32.BF16 R4, R16.reuse, R8, RZ ;  /* 0x000000081004723c */ /* 0x044ff000000418ff */
[C---:B------:R-:W-:Y:S08]  /*4b50*/  HMMA.16816.F32.BF16 R8, R16.reuse, R10, RZ ;  /* 0x0000000a1008723c */ /* 0x040ff000000418ff */
[C---:B----4-:R-:W-:Y:S08]  /*4b60*/  HMMA.16816.F32.BF16 R12, R16.reuse, R84, RZ ;  /* 0x00000054100c723c */ /* 0x050ff000000418ff */
[----:B------:R-:W-:Y:S01]  /*4b70*/  HMMA.16816.F32.BF16 R16, R16, R86, RZ ;  /* 0x000000561010723c */ /* 0x000fe200000418ff */
[----:B------:R-:W1:Y:S07]  /*4b80*/  LDSM.16.M88.4 R84, [R216+0x20000] ;  /* 0x02000000d854783b */ /* 0x000e6e0000000200 */
[C---:B-1----:R-:W-:Y:S08]  /*4b90*/  HMMA.16816.F32.BF16 R4, R88.reuse, R84, R4 ;  /* 0x000000545804723c */ /* 0x042ff00000041804 */
[C---:B------:R-:W-:Y:S01]  /*4ba0*/  HMMA.16816.F32.BF16 R8, R88.reuse, R86, R8 ;  /* 0x000000565808723c */ /* 0x040fe20000041808 */
[----:B------:R-:W1:Y:S07]  /*4bb0*/  LDSM.16.M88.4 R84, [R216+0x20800] ;  /* 0x02080000d854783b */ /* 0x000e6e0000000200 */
[C---:B-1----:R-:W-:Y:S08]  /*4bc0*/  HMMA.16816.F32.BF16 R12, R88.reuse, R84, R12 ;  /* 0x00000054580c723c */ /* 0x042ff0000004180c */
[----:B------:R-:W-:Y:S01]  /*4bd0*/  HMMA.16816.F32.BF16 R16, R88, R86, R16 ;  /* 0x000000565810723c */ /* 0x000fe20000041810 */
[----:B------:R-:W-:Y:S05]  /*4be0*/  LDSM.16.M88.4 R84, [R225+0x10000] ;  /* 0x01000000e154783b */ /* 0x000fea0000000200 */
[----:B------:R-:W1:Y:S02]  /*4bf0*/  LDSM.16.M88.4 R88, [R218+0x20000] ;  /* 0x02000000da58783b */ /* 0x000e640000000200 */
        /* <DEDUP_REMOVED lines=93> */
[----:B------:R-:W1:Y:S11]  /*51d0*/  LDSM.16.M88.4 R88, [R217+0x26800] ;  /* 0x02680000d958783b */ /* 0x000e760000000200 */
[----:B------:R-:W-:Y:S04]  /*51e0*/  @!UPT UIADD3 URZ, URZ, URZ, URZ ;  /* 0x0000003f3f3ff290 */ /* 0x000fe8000fffe03f */
[C---:B---3--:R-:W-:Y:S02]  /*51f0*/  FADD.FTZ R4, -R92.reuse, R4 ;  /* 0x000000045c047221 */ /* 0x048fe40000010100 */
[----:B------:R-:W-:Y:S02]  /*5200*/  FADD.FTZ R5, -R92, R5 ;  /* 0x000000055c057221 */ /* 0x000fe40000010100 */
[C---:B------:R-:W-:Y:S02]  /*5210*/  FADD.FTZ R6, -R0.reuse, R6 ;  /* 0x0000000600067221 */ /* 0x040fe40000010100 */
[----:B------:R-:W-:Y:S02]  /*5220*/  FADD.FTZ R7, -R0, R7 ;  /* 0x0000000700077221 */ /* 0x000fe40000010100 */
[----:B------:R-:W-:Y:S02]  /*5230*/  FADD.FTZ R9, -R92, R9 ;  /* 0x000000095c097221 */ /* 0x000fe40000010100 */
[C---:B------:R-:W-:Y:S02]  /*5240*/  FADD.FTZ R10, -R0.reuse, R10 ;  /* 0x0000000a000a7221 */ /* 0x040fe40000010100 */
[----:B------:R-:W-:Y:S02]  /*5250*/  FADD.FTZ R11, -R0, R11 ;  /* 0x0000000b000b7221 */ /* 0x000fe40000010100 */
[----:B------:R-:W-:Y:S02]  /*5260*/  FMUL.FTZ R93, R105, R4 ;  /* 0x00000004695d7220 */ /* 0x000fe40000410000 */
[----:B------:R-:W-:Y:S02]  /*5270*/  FMUL.FTZ R6, R110, R6 ;  /* 0x000000066e067220 */ /* 0x000fe40000410000 */
[----:B------:R-:W-:Y:S01]  /*5280*/  FMUL.FTZ R7, R111, R7 ;  /* 0x000000076f077220 */ /* 0x000fe20000410000 */
[C---:B-1----:R-:W-:Y:S07]  /*5290*/  HMMA.16816.F32.BF16 R12, R84.reuse, R88, R12 ;  /* 0x00000058540c723c */ /* 0x042fee000004180c */
[----:B------:R-:W-:Y:S01]  /*52a0*/  FADD.FTZ R88, -R92, R8 ;  /* 0x000000085c587221 */ /* 0x000fe20000010100 */
[----:B------:R-:W-:Y:S04]  /*52b0*/  HMMA.16816.F32.BF16 R16, R84, R90, R16 ;  /* 0x0000005a5410723c */ /* 0x000fe80000041810 */
[----:B------:R-:W-:Y:S02]  /*52c0*/  FMUL.FTZ R8, R109, R5 ;  /* 0x000000056d087220 */ /* 0x000fe40000410000 */
[----:B------:R-:W-:Y:S02]  /*52d0*/  FMUL.FTZ R88, R106, R88 ;  /* 0x000000586a587220 */ /* 0x000fe40000410000 */
[----:B------:R-:W-:Y:S08]  /*52e0*/  FMUL.FTZ R87, R104, R9 ;  /* 0x0000000968577220 */ /* 0x000ff00000410000 */
[C---:B------:R-:W-:Y:S02]  /*52f0*/  FADD.FTZ R12, -R92.reuse, R12 ;  /* 0x0000000c5c0c7221 */ /* 0x040fe40000010100 */
[----:B------:R-:W-:Y:S02]  /*5300*/  FADD.FTZ R13, -R92, R13 ;  /* 0x0000000d5c0d7221 */ /* 0x000fe40000010100 */
[----:B------:R-:W-:Y:S02]  /*5310*/  FMUL.FTZ R84, R103, R12 ;  /* 0x0000000c67547220 */ /* 0x000fe40000410000 */
[----:B------:R-:W-:Y:S02]  /*5320*/  FADD.FTZ R9, -R0, R15 ;  /* 0x0000000f00097221 */ /* 0x000fe40000010100 */
[C---:B------:R-:W-:Y:S02]  /*5330*/  FADD.FTZ R16, -R92.reuse, R16 ;  /* 0x000000105c107221 */ /* 0x040fe40000010100 */
[----:B------:R-:W-:Y:S02]  /*5340*/  FADD.FTZ R85, -R92, R17 ;  /* 0x000000115c557221 */ /* 0x000fe40000010100 */
[----:B------:R-:W-:Y:S02]  /*5350*/  FMUL.FTZ R17, R100, R13 ;  /* 0x0000000d64117220 */ /* 0x000fe40000410000 */
[----:B------:R-:W-:Y:S02]  /*5360*/  FMUL.FTZ R86, R97, R16 ;  /* 0x0000001061567220 */ /* 0x000fe40000410000 */
[----:B------:R-:W-:Y:S02]  /*5370*/  FMUL.FTZ R16, R108, R10 ;  /* 0x0000000a6c107220 */ /* 0x000fe40000410000 */
[----:B------:R-:W-:Y:S02]  /*5380*/  FMUL.FTZ R13, R107, R11 ;  /* 0x0000000b6b0d7220 */ /* 0x000fe40000410000 */
[C---:B------:R-:W-:Y:S02]  /*5390*/  FADD.FTZ R10, -R0.reuse, R14 ;  /* 0x0000000e000a7221 */ /* 0x040fe40000010100 */
[C---:B------:R-:W-:Y:S02]  /*53a0*/  FADD.FTZ R12, -R0.reuse, R18 ;  /* 0x00000012000c7221 */ /* 0x040fe40000010100 */
[----:B------:R-:W-:Y:S02]  /*53b0*/  FADD.FTZ R11, -R0, R19 ;  /* 0x00000013000b7221 */ /* 0x000fe40000010100 */
[----:B------:R-:W-:Y:S02]  /*53c0*/  FMUL.FTZ R85, R96, R85 ;  /* 0x0000005560557220 */ /* 0x000fe40000410000 */
[----:B------:R-:W-:Y:S02]  /*53d0*/  FMUL.FTZ R10, R102, R10 ;  /* 0x0000000a660a7220 */ /* 0x000fe40000410000 */
[----:B------:R-:W-:Y:S02]  /*53e0*/  FMUL.FTZ R9, R101, R9 ;  /* 0x0000000965097220 */ /* 0x000fe40000410000 */
[----:B------:R-:W-:Y:S02]  /*53f0*/  FMUL.FTZ R12, R99, R12 ;  /* 0x0000000c630c7220 */ /* 0x000fe40000410000 */
[----:B------:R-:W-:Y:S01]  /*5400*/  FMUL.FTZ R11, R98, R11 ;  /* 0x0000000b620b7220 */ /* 0x000fe20000410000 */
[----:B------:R-:W-:-:S05]  /*5410*/  @!P0 BRA `(.L_x_391) ;  /* 0x000001a000008947 */ /* 0x000fca0003800000 */
[----:B------:R-:W-:Y:S01]  /*5420*/  IMAD.MOV.U32 R5, RZ, RZ, c[0x0][0x190] ;  /* 0x00006400ff057624 */ /* 0x000fe200078e00ff */
[----:B------:R-:W-:Y:S01]  /*5430*/  ULOP3.LUT UR7, UR6, 0x1, URZ, 0xc0, !UPT ;  /* 0x0000000106077892 */ /* 0x000fe2000f8ec03f */
[----:B------:R-:W-:Y:S02]  /*5440*/  IMAD.MOV.U32 R14, RZ, RZ, c[0x0][0x194] ;  /* 0x00006500ff0e7624 */ /* 0x000fe400078e00ff */
[C---:B------:R-:W-:Y:S01]  /*5450*/  IMAD.U32 R0, R5.reuse, -0x40, RZ ;  /* 0xffffffc005007824 */ /* 0x040fe200078e00ff */
[----:B------:R-:W-:Y:S04]  /*5460*/  UISETP.NE.U32.AND UP0, UPT, UR7, 0x1, UPT ;  /* 0x000000010700788c */ /* 0x000fe8000bf05070 */
[C---:B------:R-:W-:Y:S01]  /*5470*/  LEA R4, P1, R0.reuse, R242, 0x1 ;  /* 0x000000f200047211 */ /* 0x040fe200078208ff */
[----:B------:R-:W-:Y:S03]  /*5480*/  USEL UR7, UR40, 0x8000, !UP0 ;  /* 0x0000800028077887 */ /* 0x000fe6000c000000 */
[----:B------:R-:W-:Y:S01]  /*5490*/  LEA.HI.X.SX32 R0, R0, R243, 0x1, P1 ;  /* 0x000000f300007211 */ /* 0x000fe200008f0eff */
[----:B------:R-:W-:Y:S02]  /*54a0*/  IMAD.MOV.U32 R242, RZ, RZ, R4 ;  /* 0x000000fffff27224 */ /* 0x000fe400078e0004 */
[----:B------:R-:W-:Y:S02]  /*54b0*/  IADD3 R236, R236, UR7, RZ ;  /* 0x00000007ecec7c10 */ /* 0x000fe4000fffe0ff */
[----:B------:R-:W-:Y:S01]  /*54c0*/  IMAD.MOV.U32 R243, RZ, RZ, R0 ;  /* 0x000000fffff37224 */ /* 0x000fe200078e0000 */
[----:B------:R-:W-:Y:S02]  /*54d0*/  LEA R4, P1, R5, R242, 0x6 ;  /* 0x000000f205047211 */ /* 0x000fe400078230ff */
[----:B------:R-:W-:Y:S02]  /*54e0*/  IADD3 R219, R219, UR7, RZ ;  /* 0x00000007dbdb7c10 */ /* 0x000fe4000fffe0ff */
        /* <DEDUP_REMOVED lines=13> */
.L_x_391:
[----:B------:R-:W-:Y:S02]  /*55c0*/  F2FP.BF16.PACK_AB R8, R8, R93 ;  /* 0x0000005d0808723e */ /* 0x000fe400000010ff */
[----:B------:R-:W-:Y:S02]  /*55d0*/  F2FP.BF16.PACK_AB R7, R7, R6 ;  /* 0x000000060707723e */ /* 0x000fe400000010ff */
[----:B------:R-:W-:Y:S01]  /*55e0*/  F2FP.BF16.PACK_AB R6, R87, R88 ;  /* 0x000000585706723e */ /* 0x000fe200000010ff */
[----:B------:R-:W-:Y:S01]  /*55f0*/  STS [R239+0x28000], R8 ;  /* 0x02800008ef007388 */ /* 0x000fe20000000800 */
[----:B-1----:R-:W-:Y:S02]  /*5600*/  F2FP.BF16.PACK_AB R5, R13, R16 ;  /* 0x000000100d05723e */ /* 0x002fe400000010ff */
        /* <DEDUP_REMOVED lines=124> */
.L_x_392:
[----:B------:R-:W-:Y:S01]  /*5dd0*/  LDSM.16.M88.4 R128, [R227] ;  /* 0x00000000e380783b */ /* 0x000fe20000000200 */
[----:B------:R-:W-:Y:S02]  /*5de0*/  ULOP3.LUT UR7, UR6, 0x1, URZ, 0xc0, !UPT ;  /* 0x0000000106077892 */ /* 0x000fe4000f8ec03f */
[----:B------:R-:W-:Y:S02]  /*5df0*/  UISETP.GT.AND UP2, UPT, UR6, UR13, UPT ;  /* 0x0000000d0600728c */ /* 0x000fe4000bf44270 */
[----:B------:R-:W2:Y:S01]  /*5e00*/  LDSM.16.MT88.4 R16, [R0+0x18000] ;  /* 0x018000000010783b */ /* 0x000ea20000004200 */
[----:B------:R-:W-:Y:S02]  /*5e10*/  UISETP.NE.U32.AND UP0, UPT, UR7, 0x1, UPT ;  /* 0x000000010700788c */ /* 0x000fe4000bf05070 */
[----:B------:R-:W-:Y:S02]  /*5e20*/  @UP3 UIADD3 UR12, UP1, UR9, -0x100, URZ ;  /* 0xffffff00090c3890 */ /* 0x000fe4000ff3e03f */
[----:B------:R-:W3:Y:S01]  /*5e30*/  LDSM.16.M88.4 R124, [R227+0x1000] ;  /* 0x00100000e37c783b */ /* 0x000ee20000000200 */
[----:B------:R-:W-:Y:S02]  /*5e40*/  UIADD3 UR6, UR6, -0x1, URZ ;  /* 0xffffffff06067890 */ /* 0x000fe4000fffe03f */
[----:B------:R-:W-:Y:S02]  /*5e50*/  @UP3 UIADD3.X UR7, UR8, -0x1, URZ, UP1, !UPT ;  /* 0xffffffff08073890 */ /* 0x000fe40008ffe43f */
        /* <DEDUP_REMOVED lines=67> */
[----:B------:R-:W4:Y:S02]  /*6290*/  LDSM.16.MT88.4 R208, [R0+0x1d800] ;  /* 0x01d8000000d0783b */ /* 0x000f240000004200 */
[-C--:B--2---:R-:W-:Y:S08]  /*62a0*/  HMMA.16816.F32.BF16 R4, R200, R204.reuse, R4 ;  /* 0x000000ccc804723c */ /* 0x084ff00000041804 */
[C---:B-1----:R-:W-:Y:S08]  /*62b0*/  HMMA.16816.F32.BF16 R8, R212.reuse, R204, R8 ;  /* 0x000000ccd408723c */ /* 0x042ff00000041808 */
[-C--:B------:R-:W-:Y:S08]  /*62c0*/  HMMA.16816.F32.BF16 R12, R212, R206.reuse, R12 ;  /* 0x000000ced40c723c */ /* 0x080ff0000004180c */
[C---:B------:R-:W-:Y:S01]  /*62d0*/  HMMA.16816.F32.BF16 R16, R200.reuse, R206, R16 ;  /* 0x000000cec810723c */ /* 0x040fe20000041810 */
[----:B------:R1:W2:Y:S07]  /*62e0*/  LDSM.16.MT88.4 R204, [R0+0x1f800] ;  /* 0x01f8000000cc783b */ /* 0x0002ae0000004200 */
[-C--:B---3--:R-:W-:Y:S08]  /*62f0*/  HMMA.16816.F32.BF16 R84, R200, R196.reuse, R84 ;  /* 0x000000c4c854723c */ /* 0x088ff00000041854 */
[C---:B------:R-:W-:Y:S01]  /*6300*/  HMMA.16816.F32.BF16 R88, R212.reuse, R196, R88 ;  /* 0x000000c4d458723c */ /* 0x040fe20000041858 */
[----:B------:R-:W3:Y:S07]  /*6310*/  LDL R197, [R1+0x18] ;  /* 0x0000180001c57983 */ /* 0x000eee0000100800 */
[-C--:B------:R-:W-:Y:S01]  /*6320*/  HMMA.16816.F32.BF16 R92, R212, R198.reuse, R92 ;  /* 0x000000c6d45c723c */ /* 0x080fe2000004185c */
[----:B-1----:R-:W3:Y:S07]  /*6330*/  LDL R0, [R1+0x14] ;  /* 0x0000140001007983 */ /* 0x002eee0000100800 */
[C---:B------:R-:W-:Y:S08]  /*6340*/  HMMA.16816.F32.BF16 R96, R200.reuse, R198, R96 ;  /* 0x000000c6c860723c */ /* 0x040ff00000041860 */
[-C--:B----4-:R-:W-:Y:S08]  /*6350*/  HMMA.16816.F32.BF16 R100, R200, R208.reuse, R100 ;  /* 0x000000d0c864723c */ /* 0x090ff00000041864 */
[C---:B------:R-:W-:Y:S07]  /*6360*/  HMMA.16816.F32.BF16 R104, R212.reuse, R208, R104 ;  /* 0x000000d0d468723c */ /* 0x040fee0000041868 */
[----:B------:R-:W-:Y:S01]  /*6370*/  IMAD.MOV.U32 R209, RZ, RZ, c[0x0][0x22c] ;  /* 0x00008b00ffd17624 */ /* 0x000fe200078e00ff */
[-C--:B------:R-:W-:Y:S01]  /*6380*/  HMMA.16816.F32.BF16 R108, R212, R210.reuse, R108 ;  /* 0x000000d2d46c723c */ /* 0x080fe2000004186c */
[----:B------:R-:W-:Y:S03]  /*6390*/  IMAD.MOV.U32 R208, RZ, RZ, c[0x0][0x22c] ;  /* 0x00008b00ffd07624 */ /* 0x000fe600078e00ff */
[----:B------:R-:W-:Y:S02]  /*63a0*/  IMAD R209, R209, c[0x0][0x1c0], RZ ;  /* 0x00007000d1d17a24 */ /* 0x000fe400078e02ff */
[----:B------:R-:W-:Y:S02]  /*63b0*/  IMAD R208, R208, c[0x0][0x1c0], RZ ;  /* 0x00007000d0d07a24 */ /* 0x000fe400078e02ff */
[C---:B------:R-:W-:Y:S04]  /*63c0*/  HMMA.16816.F32.BF16 R112, R200.reuse, R210, R112 ;  /* 0x000000d2c870723c */ /* 0x040fe80000041870 */
[----:B------:R-:W-:Y:S02]  /*63d0*/  IMAD.SHL.U32 R209, R209, 0x10, RZ ;  /* 0x00000010d1d17824 */ /* 0x000fe400078e00ff */
[----:B------:R-:W-:Y:S02]  /*63e0*/  IMAD R208, R208, 0x18, RZ ;  /* 0x00000018d0d07824 */ /* 0x000fe400078e02ff */
[-C--:B--2---:R-:W-:Y:S01]  /*63f0*/  HMMA.16816.F32.BF16 R116, R200, R204.reuse, R116 ;  /* 0x000000ccc874723c */ /* 0x084fe20000041874 */
[----:B------:R-:W-:Y:S03]  /*6400*/  IMAD.MOV.U32 R210, RZ, RZ, c[0x0][0x22c] ;  /* 0x00008b00ffd27624 */ /* 0x000fe600078e00ff */
[----:B------:R-:W-:Y:S02]  /*6410*/  IMAD.MOV.U32 R211, RZ, RZ, c[0x0][0x22c] ;  /* 0x00008b00ffd37624 */ /* 0x000fe400078e00ff */
[----:B------:R-:W-:Y:S02]  /*6420*/  IMAD R210, R210, c[0x0][0x1c0], RZ ;  /* 0x00007000d2d27a24 */ /* 0x000fe400078e02ff */
[C---:B------:R-:W-:Y:S04]  /*6430*/  HMMA.16816.F32.BF16 R120, R212.reuse, R204, R120 ;  /* 0x000000ccd478723c */ /* 0x040fe80000041878 */
[----:B------:R-:W-:Y:S02]  /*6440*/  IMAD.SHL.U32 R210, R210, 0x20, RZ ;  /* 0x00000020d2d27824 */ /* 0x000fe400078e00ff */
[----:B------:R-:W-:Y:S02]  /*6450*/  IMAD R211, R211, c[0x0][0x1c0], RZ ;  /* 0x00007000d3d37a24 */ /* 0x000fe400078e02ff */
[-C--:B------:R-:W-:Y:S04]  /*6460*/  HMMA.16816.F32.BF16 R124, R212, R206.reuse, R124 ;  /* 0x000000ced47c723c */ /* 0x080fe8000004187c */
[----:B------:R-:W-:Y:S03]  /*6470*/  IMAD.SHL.U32 R211, R211, 0x10, RZ ;  /* 0x00000010d3d37824 */ /* 0x000fe600078e00ff */
[----:B------:R-:W-:Y:S01]  /*6480*/  IMAD.MOV.U32 R215, RZ, RZ, c[0x0][0x22c] ;  /* 0x00008b00ffd77624 */ /* 0x000fe200078e00ff */
[----:B------:R-:W-:Y:S04]  /*6490*/  HMMA.16816.F32.BF16 R128, R200, R206, R128 ;  /* 0x000000cec880723c */ /* 0x000fe80000041880 */
[----:B------:R-:W-:Y:S01]  /*64a0*/  IMAD R215, R215, c[0x0][0x1c0], RZ ;  /* 0x00007000d7d77a24 */ /* 0x000fe200078e02ff */
[----:B------:R-:W-:Y:S03]  /*64b0*/  IADD3 R212, R211, 0x20, RZ ;  /* 0x00000020d3d47810 */ /* 0x000fe60007ffe0ff */
[----:B------:R-:W-:Y:S04]  /*64c0*/  IMAD R215, R215, 0x38, RZ ;  /* 0x00000038d7d77824 */ /* 0x000fe800078e02ff */
[----:B------:R-:W-:Y:S01]  /*64d0*/  IMAD.IADD R212, R238, 0x1, R212 ;  /* 0x00000001eed47824 */ /* 0x000fe200078e02d4 */
[----:B---3--:R-:W-:Y:S01]  /*64e0*/  @P0 IADD3 R198, P1, R197, UR9, RZ ;  /* 0x00000009c5c60c10 */ /* 0x008fe2000ff3e0ff */
[----:B------:R-:W-:Y:S03]  /*64f0*/  @UP3 UMOV UR9, UR12 ;  /* 0x0000000c00093c82 */ /* 0x000fe60008000000 */
[----:B------:R-:W-:Y:S01]  /*6500*/  @P0 IADD3.X R199, R0, UR8, RZ, P1, !PT ;  /* 0x0000000800c70c10 */ /* 0x000fe20008ffe4ff */
[----:B------:R-:W-:Y:S01]  /*6510*/  IMAD.MOV.U32 R0, RZ, RZ, c[0x0][0x22c] ;  /* 0x00008b00ff007624 */ /* 0x000fe200078e00ff */
[CC--:B------:R-:W-:Y:S01]  /*6520*/  LEA R196, P1, R238.reuse, R234.reuse, 0x2 ;  /* 0x000000eaeec47211 */ /* 0x0c0fe200078210ff */
[----:B------:R-:W-:Y:S02]  /*6530*/  @UP3 UMOV UR8, UR7 ;  /* 0x0000000700083c82 */ /* 0x000fe40008000000 */
[----:B------:R1:W5:Y:S01]  /*6540*/  @P0 LDG.E R247, [R198.64+-0x100] ;  /* 0xffff0004c6f70981 */ /* 0x000362000c1e1900 */
[-C--:B------:R-:W-:Y:S01]  /*6550*/  LEA.HI.X.SX32 R197, R238, R235.reuse, 0x2, P1 ;  /* 0x000000ebeec57211 */ /* 0x080fe200008f16ff */
[----:B------:R-:W-:Y:S03]  /*6560*/  IMAD R0, R0, c[0x0][0x1c0], RZ ;  /* 0x0000700000007a24 */ /* 0x000fe600078e02ff */
[----:B------:R1:W5:Y:S01]  /*6570*/  @P0 LDG.E R248, [R198.64+-0xe0] ;  /* 0xffff2004c6f80981 */ /* 0x000362000c1e1900 */
[----:B------:R-:W-:Y:S04]  /*6580*/  IMAD R0, R0, 0x28, RZ ;  /* 0x0000002800007824 */ /* 0x000fe800078e02ff */
[----:B------:R2:W-:Y:S05]  /*6590*/  RED.E.ADD.F32.FTZ.RN.STRONG.GPU [R234.64], R4 ;  /* 0x00000004ea00798e */ /* 0x0005ea000c10e784 */
[----:B------:R3:W-:Y:S01]  /*65a0*/  RED.E.ADD.F32.FTZ.RN.STRONG.GPU [R196.64], R5 ;  /* 0x00000005c400798e */ /* 0x0007e2000c10e784 */
[CC--:B-1----:R-:W-:Y:S04]  /*65b0*/  LEA R198, P0, R209.reuse, R234.reuse, 0x2 ;  /* 0x000000ead1c67211 */ /* 0x0c2fe800078010ff */
[-C--:B------:R-:W-:Y:S02]  /*65c0*/  LEA.HI.X.SX32 R199, R209, R235.reuse, 0x2, P0 ;  /* 0x000000ebd1c77211 */ /* 0x080fe400000f16ff */
[-C--:B------:R-:W-:Y:S02]  /*65d0*/  LEA R204, P0, R210, R234.reuse, 0x2 ;  /* 0x000000ead2cc7211 */ /* 0x080fe400078010ff */
[-C--:B--2---:R-:W-:Y:S01]  /*65e0*/  LEA R4, P1, R208, R234.reuse, 0x2 ;  /* 0x000000ead0047211 */ /* 0x084fe200078210ff */
[----:B------:R1:W-:Y:S01]  /*65f0*/  RED.E.ADD.F32.FTZ.RN.STRONG.GPU [R198.64], R6 ;  /* 0x00000006c600798e */ /* 0x0003e2000c10e784 */
[-C--:B------:R-:W-:Y:S02]  /*6600*/  LEA.HI.X.SX32 R205, R210, R235.reuse, 0x2, P0 ;  /* 0x000000ebd2cd7211 */ /* 0x080fe400000f16ff */
[-C--:B---3--:R-:W-:Y:S01]  /*6610*/  LEA.HI.X.SX32 R5, R208, R235.reuse, 0x2, P1 ;  /* 0x000000ebd0057211 */ /* 0x088fe200008f16ff */
[----:B------:R-:W-:Y:S01]  /*6620*/  IMAD.MOV.U32 R208, RZ, RZ, c[0x0][0x22c] ;  /* 0x00008b00ffd07624 */ /* 0x000fe200078e00ff */
[----:B------:R-:W2:Y:S03]  /*6630*/  LDL R210, [R1+0x2c] ;  /* 0x00002c0001d27983 */ /* 0x000ea60000100800 */
[----:B------:R-:W-:Y:S02]  /*6640*/  IMAD R208, R208, c[0x0][0x1c0], RZ ;  /* 0x00007000d0d07a24 */ /* 0x000fe400078e02ff */
[----:B------:R3:W-:Y:S02]  /*6650*/  RED.E.ADD.F32.FTZ.RN.STRONG.GPU [R4.64], R7 ;  /* 0x000000070400798e */ /* 0x0007e4000c10e784 */
[----:B------:R-:W-:Y:S03]  /*6660*/  IMAD R208, R208, 0x30, RZ ;  /* 0x00000030d0d07824 */ /* 0x000fe600078e02ff */
[----:B------:R4:W-:Y:S01]  /*6670*/  RED.E.ADD.F32.FTZ.RN.STRONG.GPU [R204.64], R8 ;  /* 0x00000008cc00798e */ /* 0x0009e2000c10e784 */
[-C--:B-1----:R-:W-:Y:S02]  /*6680*/  LEA R198, P2, R0, R234.reuse, 0x2 ;  /* 0x000000ea00c67211 */ /* 0x082fe400078410ff */
[-C--:B------:R-:W-:Y:S02]  /*6690*/  LEA R6, P1, R208, R234.reuse, 0x2 ;  /* 0x000000ead0067211 */ /* 0x080fe400078210ff */
[-C--:B------:R-:W-:Y:S02]  /*66a0*/  LEA.HI.X.SX32 R199, R0, R235.reuse, 0x2, P2 ;  /* 0x000000eb00c77211 */ /* 0x080fe400010f16ff */
[----:B------:R-:W2:Y:S01]  /*66b0*/  LDL R0, [R1+0x10] ;  /* 0x0000100001007983 */ /* 0x000ea20000100800 */
[-C--:B---3--:R-:W-:Y:S04]  /*66c0*/  LEA.HI.X.SX32 R7, R208, R235.reuse, 0x2, P1 ;  /* 0x000000ebd0077211 */ /* 0x088fe800008f16ff */
[----:B------:R1:W-:Y:S01]  /*66d0*/  RED.E.ADD.F32.FTZ.RN.STRONG.GPU [R198.64], R9 ;  /* 0x00000009c600798e */ /* 0x0003e2000c10e784 */
[----:B------:R-:W-:Y:S01]  /*66e0*/  IMAD.MOV.U32 R208, RZ, RZ, c[0x0][0x22c] ;  /* 0x00008b00ffd07624 */ /* 0x000fe200078e00ff */
[CC--:B------:R-:W-:Y:S03]  /*66f0*/  LEA R4, P0, R215.reuse, R234.reuse, 0x2 ;  /* 0x000000ead7047211 */ /* 0x0c0fe600078010ff */
[----:B------:R-:W-:Y:S01]  /*6700*/  IMAD R208, R208, c[0x0][0x1c0], RZ ;  /* 0x00007000d0d07a24 */ /* 0x000fe200078e02ff */
[----:B------:R3:W-:Y:S01]  /*6710*/  RED.E.ADD.F32.FTZ.RN.STRONG.GPU [R6.64], R10 ;  /* 0x0000000a0600798e */ /* 0x0007e2000c10e784 */
[-C--:B------:R-:W-:Y:S02]  /*6720*/  LEA.HI.X.SX32 R5, R215, R235.reuse, 0x2, P0 ;  /* 0x000000ebd7057211 */ /* 0x080fe400000f16ff */
[----:B------:R-:W-:Y:S03]  /*6730*/  IMAD.SHL.U32 R208, R208, 0x10, RZ ;  /* 0x00000010d0d07824 */ /* 0x000fe600078e00ff */
[----:B------:R3:W-:Y:S02]  /*6740*/  RED.E.ADD.F32.FTZ.RN.STRONG.GPU [R4.64], R11 ;  /* 0x0000000b0400798e */ /* 0x0007e4000c10e784 */
[----:B------:R-:W-:Y:S03]  /*6750*/  IADD3 R208, R208, 0x20, RZ ;  /* 0x00000020d0d07810 */ /* 0x000fe60007ffe0ff */
[----:B------:R-:W-:Y:S01]  /*6760*/  RED.E.ADD.F32.FTZ.RN.STRONG.GPU [R234.64+0x80], R16 ;  /* 0x00008010ea00798e */ /* 0x000fe2000c10e784 */
[CC--:B----4-:R-:W-:Y:S04]  /*6770*/  LEA R8, P0, R208.reuse, R234.reuse, 0x2 ;  /* 0x000000ead0087211 */ /* 0x0d0fe800078010ff */
[----:B------:R-:W-:Y:S01]  /*6780*/  RED.E.ADD.F32.FTZ.RN.STRONG.GPU [R196.64+0x80], R17 ;  /* 0x00008011c400798e */ /* 0x000fe2000c10e784 */
[-C--:B-1----:R-:W-:Y:S04]  /*6790*/  LEA.HI.X.SX32 R9, R208, R235.reuse, 0x2, P0 ;  /* 0x000000ebd0097211 */ /* 0x082fe800000f16ff */
[----:B------:R-:W4:Y:S01]  /*67a0*/  LDL R199, [R1+0xc] ;  /* 0x00000c0001c77983 */ /* 0x000f220000100800 */
[C---:B------:R-:W-:Y:S02]  /*67b0*/  IADD3 R208, R211.reuse, 0x20, RZ ;  /* 0x00000020d3d07810 */ /* 0x040fe40007ffe0ff */
[----:B------:R-:W-:Y:S02]  /*67c0*/  IADD3 R211, R211, 0x20, RZ ;  /* 0x00000020d3d37810 */ /* 0x000fe40007ffe0ff */
[----:B------:R1:W-:Y:S01]  /*67d0*/  RED.E.ADD.F32.FTZ.RN.STRONG.GPU [R8.64], R18 ;  /* 0x000000120800798e */ /* 0x0003e2000c10e784 */
[----:B------:R-:W-:Y:S01]  /*67e0*/  IMAD.IADD R208, R238, 0x1, R208 ;  /* 0x00000001eed07824 */ /* 0x000fe200078e02d0 */
[-C--:B---3--:R-:W-:Y:S01]  /*67f0*/  LEA R6, P1, R212, R234.reuse, 0x2 ;  /* 0x000000ead4067211 */ /* 0x088fe200078210ff */
[C---:B------:R-:W-:Y:S02]  /*6800*/  IMAD.IADD R211, R238.reuse, 0x1, R211 ;  /* 0x00000001eed37824 */ /* 0x040fe400078e02d3 */
[----:B------:R-:W4:Y:S01]  /*6810*/  LDL R198, [R1+0x28] ;  /* 0x0000280001c67983 */ /* 0x000f220000100800 */
[----:B------:R-:W-:Y:S01]  /*6820*/  IMAD.IADD R208, R238, 0x1, R208 ;  /* 0x00000001eed07824 */ /* 0x000fe200078e02d0 */
[-C--:B------:R-:W-:Y:S01]  /*6830*/  LEA.HI.X.SX32 R7, R212, R235.reuse, 0x2, P1 ;  /* 0x000000ebd4077211 */ /* 0x080fe200008f16ff */
[C---:B------:R-:W-:Y:S02]  /*6840*/  IMAD.IADD R211, R238.reuse, 0x1, R211 ;  /* 0x00000001eed37824 */ /* 0x040fe400078e02d3 */
[----:B------:R-:W-:Y:S02]  /*6850*/  IMAD.IADD R208, R238, 0x1, R208 ;  /* 0x00000001eed07824 */ /* 0x000fe400078e02d0 */
[----:B------:R-:W-:Y:S01]  /*6860*/  RED.E.ADD.F32.FTZ.RN.STRONG.GPU [R6.64], R19 ;  /* 0x000000130600798e */ /* 0x000fe2000c10e784 */
[CC--:B------:R-:W-:Y:S04]  /*6870*/  LEA R10, P0, R211.reuse, R234.reuse, 0x2 ;  /* 0x000000ead30a7211 */ /* 0x0c0fe800078010ff */
[-C--:B------:R-:W-:Y:S01]  /*6880*/  LEA.HI.X.SX32 R11, R211, R235.reuse, 0x2, P0 ;  /* 0x000000ebd30b7211 */ /* 0x080fe200000f16ff */
[----:B------:R-:W-:Y:S04]  /*6890*/  IMAD.MOV.U32 R211, RZ, RZ, c[0x0][0x22c] ;  /* 0x00008b00ffd37624 */ /* 0x000fe800078e00ff */
[----:B------:R1:W-:Y:S01]  /*68a0*/  RED.E.ADD.F32.FTZ.RN.STRONG.GPU [R10.64], R12 ;  /* 0x0000000c0a00798e */ /* 0x0003e2000c10e784 */
[----:B------:R-:W-:Y:S01]  /*68b0*/  IMAD R211, R211, c[0x0][0x1c0], RZ ;  /* 0x00007000d3d37a24 */ /* 0x000fe200078e02ff */
[CC--:B-1----:R-:W-:Y:S03]  /*68c0*/  LEA R8, P2, R208.reuse, R234.reuse, 0x2 ;  /* 0x000000ead0087211 */ /* 0x0c2fe600078410ff */
[----:B------:R-:W-:Y:S01]  /*68d0*/  IMAD.SHL.U32 R211, R211, 0x10, RZ ;  /* 0x00000010d3d37824 */ /* 0x000fe200078e00ff */
[-C--:B------:R-:W-:Y:S01]  /*68e0*/  LEA.HI.X.SX32 R9, R208, R235.reuse, 0x2, P2 ;  /* 0x000000ebd0097211 */ /* 0x080fe200010f16ff */
[----:B------:R-:W-:Y:S03]  /*68f0*/  IMAD.MOV.U32 R208, RZ, RZ, c[0x0][0x22c] ;  /* 0x00008b00ffd07624 */ /* 0x000fe600078e00ff */
[----:B------:R-:W-:Y:S01]  /*6900*/  IADD3 R16, R211, 0x60, RZ ;  /* 0x00000060d3107810 */ /* 0x000fe20007ffe0ff */
[----:B------:R-:W-:Y:S01]  /*6910*/  IMAD.MOV.U32 R211, RZ, RZ, c[0x0][0x22c] ;  /* 0x00008b00ffd37624 */ /* 0x000fe200078e00ff */
[----:B------:R1:W-:Y:S01]  /*6920*/  RED.E.ADD.F32.FTZ.RN.STRONG.GPU [R8.64], R13 ;  /* 0x0000000d0800798e */ /* 0x0003e2000c10e784 */
[----:B------:R-:W-:Y:S02]  /*6930*/  IMAD R208, R208, c[0x0][0x1c0], RZ ;  /* 0x00007000d0d07a24 */ /* 0x000fe400078e02ff */
[----:B------:R-:W-:Y:S02]  /*6940*/  IMAD R211, R211, c[0x0][0x1c0], RZ ;  /* 0x00007000d3d37a24 */ /* 0x000fe400078e02ff */
[----:B------:R-:W-:Y:S02]  /*6950*/  IMAD.SHL.U32 R208, R208, 0x10, RZ ;  /* 0x00000010d0d07824 */ /* 0x000fe400078e00ff */
[----:B------:R-:W-:Y:S03]  /*6960*/  IMAD.SHL.U32 R211, R211, 0x10, RZ ;  /* 0x00000010d3d37824 */ /* 0x000fe600078e00ff */
[C---:B------:R-:W-:Y:S02]  /*6970*/  IADD3 R204, R208.reuse, 0x40, RZ ;  /* 0x00000040d0cc7810 */ /* 0x040fe40007ffe0ff */
[C---:B------:R-:W-:Y:S01]  /*6980*/  IADD3 R201, R208.reuse, 0x40, RZ ;  /* 0x00000040d0c97810 */ /* 0x040fe20007ffe0ff */
[----:B------:R-:W4:Y:S01]  /*6990*/  LDL R12, [R1+0x24] ;  /* 0x00002400010c7983 */ /* 0x000f220000100800 */
[----:B------:R-:W-:Y:S01]  /*69a0*/  IADD3 R200, R208, 0x40, RZ ;  /* 0x00000040d0c87810 */ /* 0x000fe20007ffe0ff */
[C---:B------:R-:W-:Y:S02]  /*69b0*/  IMAD.IADD R204, R238.reuse, 0x1, R204 ;  /* 0x00000001eecc7824 */ /* 0x040fe400078e02cc */
[C---:B------:R-:W-:Y:S02]  /*69c0*/  IMAD.IADD R201, R238.reuse, 0x1, R201 ;  /* 0x00000001eec97824 */ /* 0x040fe400078e02c9 */
[C---:B------:R-:W-:Y:S02]  /*69d0*/  IMAD.IADD R200, R238.reuse, 0x1, R200 ;  /* 0x00000001eec87824 */ /* 0x040fe400078e02c8 */
[C---:B------:R-:W-:Y:S02]  /*69e0*/  IMAD.IADD R201, R238.reuse, 0x1, R201 ;  /* 0x00000001eec97824 */ /* 0x040fe400078e02c9 */
[C---:B------:R-:W-:Y:S02]  /*69f0*/  IMAD.IADD R200, R238.reuse, 0x1, R200 ;  /* 0x00000001eec87824 */ /* 0x040fe400078e02c8 */
[----:B------:R-:W-:Y:S02]  /*6a00*/  IMAD.MOV.U32 R208, RZ, RZ, c[0x0][0x22c] ;  /* 0x00008b00ffd07624 */ /* 0x000fe400078e00ff */
[----:B------:R-:W-:Y:S01]  /*6a10*/  IMAD.IADD R200, R238, 0x1, R200 ;  /* 0x00000001eec87824 */ /* 0x000fe200078e02c8 */
[----:B-1----:R-:W4:Y:S01]  /*6a20*/  LDL R13, [R1+0x20] ;  /* 0x00002000010d7983 */ /* 0x002f220000100800 */
[----:B------:R-:W-:Y:S03]  /*6a30*/  IMAD R208, R208, c[0x0][0x1c0], RZ ;  /* 0x00007000d0d07a24 */ /* 0x000fe600078e02ff */
[-C--:B------:R-:W-:Y:S01]  /*6a40*/  LEA R8, P2, R200, R234.reuse, 0x2 ;  /* 0x000000eac8087211 */ /* 0x080fe200078410ff */
[----:B------:R-:W-:Y:S03]  /*6a50*/  IMAD.SHL.U32 R208, R208, 0x10, RZ ;  /* 0x00000010d0d07824 */ /* 0x000fe600078e00ff */
[-C--:B------:R-:W-:Y:S02]  /*6a60*/  LEA.HI.X.SX32 R9, R200, R235.reuse, 0x2, P2 ;  /* 0x000000ebc8097211 */ /* 0x080fe400010f16ff */
[----:B------:R-:W-:Y:S05]  /*6a70*/  IADD3 R17, R208, 0x60, RZ ;  /* 0x00000060d0117810 */ /* 0x000fea0007ffe0ff */
[----:B------:R-:W-:Y:S01]  /*6a80*/  IMAD.IADD R17, R238, 0x1, R17 ;  /* 0x00000001ee117824 */ /* 0x000fe200078e0211 */
[CC--:B--2---:R-:W-:Y:S04]  /*6a90*/  LEA R6, P0, R210.reuse, R234.reuse, 0x2 ;  /* 0x000000ead2067211 */ /* 0x0c4fe800078010ff */
[-C--:B------:R-:W-:Y:S02]  /*6aa0*/  LEA.HI.X.SX32 R7, R210, R235.reuse, 0x2, P0 ;  /* 0x000000ebd2077211 */ /* 0x080fe400000f16ff */
[CC--:B------:R-:W-:Y:S04]  /*6ab0*/  LEA R4, P1, R0.reuse, R234.reuse, 0x2 ;  /* 0x000000ea00047211 */ /* 0x0c0fe800078210ff */
[-C--:B------:R-:W-:Y:S01]  /*6ac0*/  LEA.HI.X.SX32 R5, R0, R235.reuse, 0x2, P1 ;  /* 0x000000eb00057211 */ /* 0x080fe200008f16ff */
[----:B------:R-:W-:Y:S04]  /*6ad0*/  IMAD.MOV.U32 R0, RZ, RZ, c[0x0][0x22c] ;  /* 0x00008b00ff007624 */ /* 0x000fe800078e00ff */
[----:B------:R1:W-:Y:S01]  /*6ae0*/  RED.E.ADD.F32.FTZ.RN.STRONG.GPU [R4.64], R14 ;  /* 0x0000000e0400798e */ /* 0x0003e2000c10e784 */
[----:B------:R-:W-:Y:S04]  /*6af0*/  IMAD R0, R0, c[0x0][0x1c0], RZ ;  /* 0x0000700000007a24 */ /* 0x000fe800078e02ff */
[----:B------:R-:W-:Y:S01]  /*6b00*/  IMAD.SHL.U32 R0, R0, 0x10, RZ ;  /* 0x0000001000007824 */ /* 0x000fe200078e00ff */
[----:B------:R2:W-:Y:S04]  /*6b10*/  RED.E.ADD.F32.FTZ.RN.STRONG.GPU [R6.64], R15 ;  /* 0x0000000f0600798e */ /* 0x0005e8000c10e784 */
[----:B------:R-:W-:Y:S01]  /*6b20*/  IADD3 R0, R0, 0x40, RZ ;  /* 0x0000004000007810 */ /* 0x000fe20007ffe0ff */
[----:B------:R-:W-:Y:S05]  /*6b30*/  RED.E.ADD.F32.FTZ.RN.STRONG.GPU [R234.64+0x100], R84 ;  /* 0x00010054ea00798e */ /* 0x000fea000c10e784 */
[----:B------:R-:W-:Y:S01]  /*6b40*/  RED.E.ADD.F32.FTZ.RN.STRONG.GPU [R196.64+0x100], R85 ;  /* 0x00010055c400798e */ /* 0x000fe2000c10e784 */
[CC--:B-1----:R-:W-:Y:S04]  /*6b50*/  LEA R4, P0, R0.reuse, R234.reuse, 0x2 ;  /* 0x000000ea00047211 */ /* 0x0c2fe800078010ff */
[----:B------:R-:W3:Y:S01]  /*6b60*/  LDL R14, [R1+0x4] ;  /* 0x00000400010e7983 */ /* 0x000ee20000100800 */
[-C--:B------:R-:W-:Y:S04]  /*6b70*/  LEA.HI.X.SX32 R5, R0, R235.reuse, 0x2, P0 ;  /* 0x000000eb00057211 */ /* 0x080fe800000f16ff */
[----:B------:R-:W3:Y:S01]  /*6b80*/  LDL R0, [R1+0x8] ;  /* 0x0000080001007983 */ /* 0x000ee20000100800 */
[CC--:B--2---:R-:W-:Y:S02]  /*6b90*/  LEA R6, P1, R204.reuse, R234.reuse, 0x2 ;  /* 0x000000eacc067211 */ /* 0x0c4fe400078210ff */
[CC--:B------:R-:W-:Y:S02]  /*6ba0*/  LEA R10, P0, R201.reuse, R234.reuse, 0x2 ;  /* 0x000000eac90a7211 */ /* 0x0c0fe400078010ff */
[----:B------:R4:W-:Y:S01]  /*6bb0*/  RED.E.ADD.F32.FTZ.RN.STRONG.GPU [R4.64], R86 ;  /* 0x000000560400798e */ /* 0x0009e2000c10e784 */
[-C--:B------:R-:W-:Y:S02]  /*6bc0*/  LEA.HI.X.SX32 R7, R204, R235.reuse, 0x2, P1 ;  /* 0x000000ebcc077211 */ /* 0x080fe400008f16ff */
[-C--:B------:R-:W-:Y:S02]  /*6bd0*/  LEA.HI.X.SX32 R11, R201, R235.reuse, 0x2, P0 ;  /* 0x000000ebc90b7211 */ /* 0x080fe400000f16ff */
[----:B------:R-:W-:Y:S01]  /*6be0*/  IADD3 R15, R208, 0x60, RZ ;  /* 0x00000060d00f7810 */ /* 0x000fe20007ffe0ff */
[----:B------:R1:W-:Y:S04]  /*6bf0*/  RED.E.ADD.F32.FTZ.RN.STRONG.GPU [R6.64], R87 ;  /* 0x000000570600798e */ /* 0x0003e8000c10e784 */
[C---:B------:R-:W-:Y:S01]  /*6c00*/  IMAD.IADD R15, R238.reuse, 0x1, R15 ;  /* 0x00000001ee0f7824 */ /* 0x040fe200078e020f */
[----:B------:R-:W-:Y:S03]  /*6c10*/  RED.E.ADD.F32.FTZ.RN.STRONG.GPU [R10.64], R88 ;  /* 0x000000580a00798e */ /* 0x000fe6000c10e784 */
[C---:B------:R-:W-:Y:S02]  /*6c20*/  IMAD.IADD R15, R238.reuse, 0x1, R15 ;  /* 0x00000001ee0f7824 */ /* 0x040fe400078e020f */
[----:B------:R2:W-:Y:S02]  /*6c30*/  RED.E.ADD.F32.FTZ.RN.STRONG.GPU [R8.64], R89 ;  /* 0x000000590800798e */ /* 0x0005e4000c10e784 */
[----:B------:R-:W-:Y:S03]  /*6c40*/  IMAD.IADD R15, R238, 0x1, R15 ;  /* 0x00000001ee0f7824 */ /* 0x000fe600078e020f */
[----:B------:R-:W-:Y:S01]  /*6c50*/  LDSM.16.MT88.4 R84, [R2+0x4000] ;  /* 0x004000000254783b */ /* 0x000fe20000004200 */
[CC--:B----4-:R-:W-:Y:S04]  /*6c60*/  LEA R4, P1, R199.reuse, R234.reuse, 0x2 ;  /* 0x000000eac7047211 */ /* 0x0d0fe800078210ff */
[-C--:B------:R-:W-:Y:S02]  /*6c70*/  LEA.HI.X.SX32 R5, R199, R235.reuse, 0x2, P1 ;  /* 0x000000ebc7057211 */ /* 0x080fe400008f16ff */
[CC--:B-1----:R-:W-:Y:S03]  /*6c80*/  LEA R6, P0, R198.reuse, R234.reuse, 0x2 ;  /* 0x000000eac6067211 */ /* 0x0c2fe600078010ff */
[----:B------:R1:W-:Y:S01]  /*6c90*/  RED.E.ADD.F32.FTZ.RN.STRONG.GPU [R4.64], R90 ;  /* 0x0000005a0400798e */ /* 0x0003e2000c10e784 */
[-C--:B------:R-:W-:Y:S05]  /*6ca0*/  LEA.HI.X.SX32 R7, R198, R235.reuse, 0x2, P0 ;  /* 0x000000ebc6077211 */ /* 0x080fea00000f16ff */
[----:B------:R4:W-:Y:S01]  /*6cb0*/  RED.E.ADD.F32.FTZ.RN.STRONG.GPU [R6.64], R91 ;  /* 0x0000005b0600798e */ /* 0x0009e2000c10e784 */
[CC--:B--2---:R-:W-:Y:S04]  /*6cc0*/  LEA R8, P2, R15.reuse, R234.reuse, 0x2 ;  /* 0x000000ea0f087211 */ /* 0x0c4fe800078410ff */
[----:B------:R-:W-:Y:S01]  /*6cd0*/  RED.E.ADD.F32.FTZ.RN.STRONG.GPU [R234.64+0x180], R96 ;  /* 0x00018060ea00798e */ /* 0x000fe2000c10e784 */
[-C--:B------:R-:W-:Y:S04]  /*6ce0*/  LEA.HI.X.SX32 R9, R15, R235.reuse, 0x2, P2 ;  /* 0x000000eb0f097211 */ /* 0x080fe800010f16ff */
[----:B------:R-:W-:Y:S05]  /*6cf0*/  RED.E.ADD.F32.FTZ.RN.STRONG.GPU [R196.64+0x180], R97 ;  /* 0x00018061c400798e */ /* 0x000fea000c10e784 */
[----:B------:R-:W-:Y:S01]  /*6d00*/  LDSM.16.MT88.4 R88, [R2+0x6000] ;  /* 0x006000000258783b */ /* 0x000fe20000004200 */
[CC--:B-1----:R-:W-:Y:S04]  /*6d10*/  LEA R4, P0, R16.reuse, R234.reuse, 0x2 ;  /* 0x000000ea10047211 */ /* 0x0c2fe800078010ff */
[-C--:B------:R-:W-:Y:S02]  /*6d20*/  LEA.HI.X.SX32 R5, R16, R235.reuse, 0x2, P0 ;  /* 0x000000eb10057211 */ /* 0x080fe400000f16ff */
[----:B------:R-:W-:Y:S01]  /*6d30*/  IADD3 R16, R208, 0x60, RZ ;  /* 0x00000060d0107810 */ /* 0x000fe20007ffe0ff */
[----:B------:R-:W-:Y:S01]  /*6d40*/  IMAD.MOV.U32 R208, RZ, RZ, c[0x0][0x22c] ;  /* 0x00008b00ffd07624 */ /* 0x000fe200078e00ff */
[CC--:B----4-:R-:W-:Y:S01]  /*6d50*/  LEA R6, P1, R17.reuse, R234.reuse, 0x2 ;  /* 0x000000ea11067211 */ /* 0x0d0fe200078210ff */
[----:B------:R-:W-:Y:S02]  /*6d60*/  RED.E.ADD.F32.FTZ.RN.STRONG.GPU [R4.64], R98 ;  /* 0x000000620400798e */ /* 0x000fe4000c10e784 */
[----:B------:R-:W-:Y:S01]  /*6d70*/  IMAD.IADD R16, R238, 0x1, R16 ;  /* 0x00000001ee107824 */ /* 0x000fe200078e0210 */
[-C--:B------:R-:W-:Y:S01]  /*6d80*/  LEA.HI.X.SX32 R7, R17, R235.reuse, 0x2, P1 ;  /* 0x000000eb11077211 */ /* 0x080fe200008f16ff */
[----:B------:R-:W-:Y:S02]  /*6d90*/  IMAD R208, R208, c[0x0][0x1c0], RZ ;  /* 0x00007000d0d07a24 */ /* 0x000fe400078e02ff */
[----:B------:R-:W-:Y:S02]  /*6da0*/  IMAD.IADD R16, R238, 0x1, R16 ;  /* 0x00000001ee107824 */ /* 0x000fe400078e0210 */
[----:B------:R1:W-:Y:S01]  /*6db0*/  RED.E.ADD.F32.FTZ.RN.STRONG.GPU [R6.64], R99 ;  /* 0x000000630600798e */ /* 0x0003e2000c10e784 */
[----:B------:R-:W-:Y:S02]  /*6dc0*/  IMAD.SHL.U32 R208, R208, 0x10, RZ ;  /* 0x00000010d0d07824 */ /* 0x000fe400078e00ff */
[-C--:B------:R-:W-:Y:S02]  /*6dd0*/  LEA R10, P0, R16, R234.reuse, 0x2 ;  /* 0x000000ea100a7211 */ /* 0x080fe400078010ff */
[----:B------:R-:W-:Y:S01]  /*6de0*/  LDSM.16.MT88.4 R96, [R220+0x28800] ;  /* 0x02880000dc60783b */ /* 0x000fe20000004200 */
[----:B------:R-:W-:Y:S02]  /*6df0*/  IADD3 R17, R208, 0x80, RZ ;  /* 0x00000080d0117810 */ /* 0x000fe40007ffe0ff */
[-C--:B------:R-:W-:Y:S02]  /*6e00*/  LEA.HI.X.SX32 R11, R16, R235.reuse, 0x2, P0 ;  /* 0x000000eb100b7211 */ /* 0x080fe400000f16ff */
[----:B------:R-:W-:Y:S01]  /*6e10*/  IADD3 R16, R208, 0x80, RZ ;  /* 0x00000080d0107810 */ /* 0x000fe20007ffe0ff */
[----:B------:R-:W-:Y:S01]  /*6e20*/  IMAD.IADD R17, R238, 0x1, R17 ;  /* 0x00000001ee117824 */ /* 0x000fe200078e0211 */
[----:B------:R-:W-:Y:S01]  /*6e30*/  IADD3 R15, R208, 0x80, RZ ;  /* 0x00000080d00f7810 */ /* 0x000fe20007ffe0ff */
[----:B------:R-:W-:Y:S01]  /*6e40*/  RED.E.ADD.F32.FTZ.RN.STRONG.GPU [R10.64], R92 ;  /* 0x0000005c0a00798e */ /* 0x000fe2000c10e784 */
[----:B------:R-:W-:Y:S02]  /*6e50*/  IMAD.MOV.U32 R208, RZ, RZ, c[0x0][0x22c] ;  /* 0x00008b00ffd07624 */ /* 0x000fe400078e00ff */
[C---:B------:R-:W-:Y:S02]  /*6e60*/  IMAD.IADD R16, R238.reuse, 0x1, R16 ;  /* 0x00000001ee107824 */ /* 0x040fe400078e0210 */
[----:B------:R2:W-:Y:S01]  /*6e70*/  RED.E.ADD.F32.FTZ.RN.STRONG.GPU [R8.64], R93 ;  /* 0x0000005d0800798e */ /* 0x0005e2000c10e784 */
[C---:B------:R-:W-:Y:S02]  /*6e80*/  IMAD.IADD R15, R238.reuse, 0x1, R15 ;  /* 0x00000001ee0f7824 */ /* 0x040fe400078e020f */
[C---:B------:R-:W-:Y:S02]  /*6e90*/  IMAD.IADD R16, R238.reuse, 0x1, R16 ;  /* 0x00000001ee107824 */ /* 0x040fe400078e0210 */
[----:B------:R-:W-:Y:S02]  /*6ea0*/  IMAD.IADD R15, R238, 0x1, R15 ;  /* 0x00000001ee0f7824 */ /* 0x000fe400078e020f */
[----:B------:R-:W-:Y:S01]  /*6eb0*/  IMAD R208, R208, c[0x0][0x1c0], RZ ;  /* 0x00007000d0d07a24 */ /* 0x000fe200078e02ff */
[-C--:B-1----:R-:W-:Y:S01]  /*6ec0*/  LEA R6, P0, R12, R234.reuse, 0x2 ;  /* 0x000000ea0c067211 */ /* 0x082fe200078010ff */
[----:B------:R-:W-:Y:S02]  /*6ed0*/  IMAD.IADD R15, R238, 0x1, R15 ;  /* 0x00000001ee0f7824 */ /* 0x000fe400078e020f */
[----:B------:R-:W-:Y:S01]  /*6ee0*/  IMAD.SHL.U32 R208, R208, 0x10, RZ ;  /* 0x00000010d0d07824 */ /* 0x000fe200078e00ff */
[-C--:B------:R-:W-:Y:S02]  /*6ef0*/  LEA.HI.X.SX32 R7, R12, R235.reuse, 0x2, P0 ;  /* 0x000000eb0c077211 */ /* 0x080fe400000f16ff */
[----:B------:R-:W4:Y:S01]  /*6f00*/  LDL R12, [R1] ;  /* 0x00000000010c7983 */ /* 0x000f220000100800 */
[CC--:B--2---:R-:W-:Y:S04]  /*6f10*/  LEA R8, P2, R15.reuse, R234.reuse, 0x2 ;  /* 0x000000ea0f087211 */ /* 0x0c4fe800078410ff */
[-C--:B------:R-:W-:Y:S02]  /*6f20*/  LEA.HI.X.SX32 R9, R15, R235.reuse, 0x2, P2 ;  /* 0x000000eb0f097211 */ /* 0x080fe400010f16ff */
[----:B------:R-:W-:Y:S05]  /*6f30*/  IADD3 R15, R208, 0xa0, RZ ;  /* 0x000000a0d00f7810 */ /* 0x000fea0007ffe0ff */
[----:B------:R-:W-:Y:S01]  /*6f40*/  IMAD.IADD R15, R238, 0x1, R15 ;  /* 0x00000001ee0f7824 */ /* 0x000fe200078e020f */
[CC--:B---3--:R-:W-:Y:S04]  /*6f50*/  LEA R4, P1, R0.reuse, R234.reuse, 0x2 ;  /* 0x000000ea00047211 */ /* 0x0c8fe800078210ff */
        /* <DEDUP_REMOVED lines=8> */
[----:B------:R-:W-:Y:S05]  /*6fe0*/  RED.E.ADD.F32.FTZ.RN.STRONG.GPU [R196.64+0x200], R101 ;  /* 0x00020065c400798e */ /* 0x000fea000c10e784 */
[----:B------:R-:W-:Y:S01]  /*6ff0*/  LDSM.16.MT88.4 R92, [R2+0x800] ;  /* 0x00080000025c783b */ /* 0x000fe20000004200 */
[CC--:B-1----:R-:W-:Y:S04]  /*7000*/  LEA R4, P0, R0.reuse, R234.reuse, 0x2 ;  /* 0x000000ea00047211 */ /* 0x0c2fe800078010ff */
[-C--:B------:R-:W-:Y:S02]  /*7010*/  LEA.HI.X.SX32 R5, R0, R235.reuse, 0x2, P0 ;  /* 0x000000eb00057211 */ /* 0x080fe400000f16ff */
[----:B------:R-:W3:Y:S01]  /*7020*/  LDL R0, [R1+0x1c] ;  /* 0x00001c0001007983 */ /* 0x000ee20000100800 */
[CC--:B--2---:R-:W-:Y:S02]  /*7030*/  LEA R6, P1, R17.reuse, R234.reuse, 0x2 ;  /* 0x000000ea11067211 */ /* 0x0c4fe400078210ff */
[CC--:B------:R-:W-:Y:S02]  /*7040*/  LEA R10, P0, R16.reuse, R234.reuse, 0x2 ;  /* 0x000000ea100a7211 */ /* 0x0c0fe400078010ff */
[----:B------:R1:W-:Y:S01]  /*7050*/  RED.E.ADD.F32.FTZ.RN.STRONG.GPU [R4.64], R102 ;  /* 0x000000660400798e */ /* 0x0003e2000c10e784 */
[-C--:B------:R-:W-:Y:S02]  /*7060*/  LEA.HI.X.SX32 R7, R17, R235.reuse, 0x2, P1 ;  /* 0x000000eb11077211 */ /* 0x080fe400008f16ff */
[-C--:B------:R-:W-:Y:S02]  /*7070*/  LEA.HI.X.SX32 R11, R16, R235.reuse, 0x2, P0 ;  /* 0x000000eb100b7211 */ /* 0x080fe400000f16ff */
[----:B------:R-:W-:Y:S05]  /*7080*/  LDSM.16.MT88.4 R16, [R2+0x2000] ;  /* 0x002000000210783b */ /* 0x000fea0000004200 */
[----:B------:R2:W-:Y:S05]  /*7090*/  RED.E.ADD.F32.FTZ.RN.STRONG.GPU [R6.64], R103 ;  /* 0x000000670600798e */ /* 0x0005ea000c10e784 */
[----:B------:R-:W-:Y:S05]  /*70a0*/  RED.E.ADD.F32.FTZ.RN.STRONG.GPU [R10.64], R104 ;  /* 0x000000680a00798e */ /* 0x000fea000c10e784 */
[----:B------:R-:W-:Y:S05]  /*70b0*/  RED.E.ADD.F32.FTZ.RN.STRONG.GPU [R8.64], R105 ;  /* 0x000000690800798e */ /* 0x000fea000c10e784 */
[----:B------:R-:W-:Y:S01]  /*70c0*/  LDSM.16.MT88.4 R100, [R2+0x2800] ;  /* 0x002800000264783b */ /* 0x000fe20000004200 */
[CC--:B-1----:R-:W-:Y:S04]  /*70d0*/  LEA R4, P1, R14.reuse, R234.reuse, 0x2 ;  /* 0x000000ea0e047211 */ /* 0x0c2fe800078210ff */
[-C--:B------:R-:W-:Y:S02]  /*70e0*/  LEA.HI.X.SX32 R5, R14, R235.reuse, 0x2, P1 ;  /* 0x000000eb0e057211 */ /* 0x080fe400008f16ff */
[----:B------:R-:W-:Y:S03]  /*70f0*/  IADD3 R14, R208, 0xa0, RZ ;  /* 0x000000a0d00e7810 */ /* 0x000fe60007ffe0ff */
[----:B------:R1:W-:Y:S01]  /*7100*/  RED.E.ADD.F32.FTZ.RN.STRONG.GPU [R4.64], R106 ;  /* 0x0000006a0400798e */ /* 0x0003e2000c10e784 */
[CC--:B--2---:R-:W-:Y:S01]  /*7110*/  LEA R6, P0, R13.reuse, R234.reuse, 0x2 ;  /* 0x000000ea0d067211 */ /* 0x0c4fe200078010ff */
[C---:B------:R-:W-:Y:S03]  /*7120*/  IMAD.IADD R14, R238.reuse, 0x1, R14 ;  /* 0x00000001ee0e7824 */ /* 0x040fe600078e020e */
[-C--:B------:R-:W-:Y:S01]  /*7130*/  LEA.HI.X.SX32 R7, R13, R235.reuse, 0x2, P0 ;  /* 0x000000eb0d077211 */ /* 0x080fe200000f16ff */
[----:B------:R-:W-:Y:S01]  /*7140*/  IMAD.IADD R14, R238, 0x1, R14 ;  /* 0x00000001ee0e7824 */ /* 0x000fe200078e020e */
[----:B------:R-:W-:Y:S03]  /*7150*/  IADD3 R13, R211, 0xa0, RZ ;  /* 0x000000a0d30d7810 */ /* 0x000fe60007ffe0ff */
[----:B------:R2:W-:Y:S05]  /*7160*/  RED.E.ADD.F32.FTZ.RN.STRONG.GPU [R6.64], R107 ;  /* 0x0000006b0600798e */ /* 0x0005ea000c10e784 */
[----:B------:R-:W-:Y:S05]  /*7170*/  RED.E.ADD.F32.FTZ.RN.STRONG.GPU [R234.64+0x280], R112 ;  /* 0x00028070ea00798e */ /* 0x000fea000c10e784 */
[----:B------:R-:W-:Y:S05]  /*7180*/  RED.E.ADD.F32.FTZ.RN.STRONG.GPU [R196.64+0x280], R113 ;  /* 0x00028071c400798e */ /* 0x000fea000c10e784 */
[----:B------:R-:W-:Y:S01]  /*7190*/  LDSM.16.MT88.4 R104, [R2+0x4800] ;  /* 0x004800000268783b */ /* 0x000fe20000004200 */
[CC--:B-1----:R-:W-:Y:S04]  /*71a0*/  LEA R4, P0, R13.reuse, R234.reuse, 0x2 ;  /* 0x000000ea0d047211 */ /* 0x0c2fe800078010ff */
[-C--:B------:R-:W-:Y:S02]  /*71b0*/  LEA.HI.X.SX32 R5, R13, R235.reuse, 0x2, P0 ;  /* 0x000000eb0d057211 */ /* 0x080fe400000f16ff */
[----:B------:R-:W-:Y:S01]  /*71c0*/  IADD3 R13, R208, 0xa0, RZ ;  /* 0x000000a0d00d7810 */ /* 0x000fe20007ffe0ff */
[----:B------:R-:W-:Y:S01]  /*71d0*/  IMAD.MOV.U32 R208, RZ, RZ, c[0x0][0x22c] ;  /* 0x00008b00ffd07624 */ /* 0x000fe200078e00ff */
[-C--:B------:R-:W-:Y:S01]  /*71e0*/  LEA R10, P0, R14, R234.reuse, 0x2 ;  /* 0x000000ea0e0a7211 */ /* 0x080fe200078010ff */
[----:B------:R4:W-:Y:S01]  /*71f0*/  RED.E.ADD.F32.FTZ.RN.STRONG.GPU [R4.64], R114 ;  /* 0x000000720400798e */ /* 0x0009e2000c10e784 */
[CC--:B--2---:R-:W-:Y:S01]  /*7200*/  LEA R6, P1, R15.reuse, R234.reuse, 0x2 ;  /* 0x000000ea0f067211 */ /* 0x0c4fe200078210ff */
[----:B------:R-:W-:Y:S01]  /*7210*/  IMAD.IADD R13, R238, 0x1, R13 ;  /* 0x00000001ee0d7824 */ /* 0x000fe200078e020d */
[-C--:B------:R-:W-:Y:S01]  /*7220*/  LEA.HI.X.SX32 R11, R14, R235.reuse, 0x2, P0 ;  /* 0x000000eb0e0b7211 */ /* 0x080fe200000f16ff */
[----:B------:R-:W-:Y:S01]  /*7230*/  IMAD R208, R208, c[0x0][0x1c0], RZ ;  /* 0x00007000d0d07a24 */ /* 0x000fe200078e02ff */
[-C--:B------:R-:W-:Y:S01]  /*7240*/  LEA.HI.X.SX32 R7, R15, R235.reuse, 0x2, P1 ;  /* 0x000000eb0f077211 */ /* 0x080fe200008f16ff */
[----:B------:R-:W-:Y:S01]  /*7250*/  IMAD.IADD R13, R238, 0x1, R13 ;  /* 0x00000001ee0d7824 */ /* 0x000fe200078e020d */
[C---:B------:R-:W-:Y:S01]  /*7260*/  IADD3 R15, R209.reuse, 0xe0, RZ ;  /* 0x000000e0d10f7810 */ /* 0x040fe20007ffe0ff */
[----:B------:R-:W-:Y:S01]  /*7270*/  IMAD.SHL.U32 R208, R208, 0x10, RZ ;  /* 0x00000010d0d07824 */ /* 0x000fe200078e00ff */
[----:B------:R-:W-:Y:S01]  /*7280*/  IADD3 R14, R209, 0xe0, RZ ;  /* 0x000000e0d10e7810 */ /* 0x000fe20007ffe0ff */
[C---:B------:R-:W-:Y:S01]  /*7290*/  IMAD.IADD R13, R238.reuse, 0x1, R13 ;  /* 0x00000001ee0d7824 */ /* 0x040fe200078e020d */
[----:B------:R-:W-:Y:S03]  /*72a0*/  RED.E.ADD.F32.FTZ.RN.STRONG.GPU [R6.64], R115 ;  /* 0x000000730600798e */ /* 0x000fe6000c10e784 */
[C---:B------:R-:W-:Y:S01]  /*72b0*/  IMAD.IADD R14, R238.reuse, 0x1, R14 ;  /* 0x00000001ee0e7824 */ /* 0x040fe200078e020e */
[CC--:B------:R-:W-:Y:S01]  /*72c0*/  LEA R8, P2, R13.reuse, R234.reuse, 0x2 ;  /* 0x000000ea0d087211 */ /* 0x0c0fe200078410ff */
[----:B------:R-:W-:Y:S02]  /*72d0*/  RED.E.ADD.F32.FTZ.RN.STRONG.GPU [R10.64], R108 ;  /* 0x0000006c0a00798e */ /* 0x000fe4000c10e784 */
[----:B------:R-:W-:Y:S01]  /*72e0*/  IMAD.IADD R14, R238, 0x1, R14 ;  /* 0x00000001ee0e7824 */ /* 0x000fe200078e020e */
[-C--:B------:R-:W-:Y:S02]  /*72f0*/  LEA.HI.X.SX32 R9, R13, R235.reuse, 0x2, P2 ;  /* 0x000000eb0d097211 */ /* 0x080fe400010f16ff */
[----:B------:R-:W-:Y:S03]  /*7300*/  IADD3 R13, R208, 0xc0, RZ ;  /* 0x000000c0d00d7810 */ /* 0x000fe60007ffe0ff */
[----:B------:R1:W-:Y:S01]  /*7310*/  RED.E.ADD.F32.FTZ.RN.STRONG.GPU [R8.64], R109 ;  /* 0x0000006d0800798e */ /* 0x0003e2000c10e784 */
[CC--:B----4-:R-:W-:Y:S04]  /*7320*/  LEA R4, P1, R12.reuse, R234.reuse, 0x2 ;  /* 0x000000ea0c047211 */ /* 0x0d0fe800078210ff */
[-C--:B------:R-:W-:Y:S02]  /*7330*/  LEA.HI.X.SX32 R5, R12, R235.reuse, 0x2, P1 ;  /* 0x000000eb0c057211 */ /* 0x080fe400008f16ff */
[----:B------:R-:W-:Y:S03]  /*7340*/  IADD3 R12, R208, 0xc0, RZ ;  /* 0x000000c0d00c7810 */ /* 0x000fe60007ffe0ff */
[----:B------:R2:W-:Y:S02]  /*7350*/  RED.E.ADD.F32.FTZ.RN.STRONG.GPU [R4.64], R110 ;  /* 0x0000006e0400798e */ /* 0x0005e4000c10e784 */
[C---:B------:R-:W-:Y:S04]  /*7360*/  IMAD.IADD R12, R238.reuse, 0x1, R12 ;  /* 0x00000001ee0c7824 */ /* 0x040fe800078e020c */
[----:B------:R-:W-:Y:S01]  /*7370*/  IMAD.IADD R12, R238, 0x1, R12 ;  /* 0x00000001ee0c7824 */ /* 0x000fe200078e020c */
[CC--:B-1----:R-:W-:Y:S04]  /*7380*/  LEA R8, P2, R252.reuse, R234.reuse, 0x2 ;  /* 0x000000eafc087211 */ /* 0x0c2fe800078410ff */
[-C--:B------:R-:W-:Y:S02]  /*7390*/  LEA.HI.X.SX32 R9, R252, R235.reuse, 0x2, P2 ;  /* 0x000000ebfc097211 */ /* 0x080fe400010f16ff */
[CC--:B---3--:R-:W-:Y:S04]  /*73a0*/  LEA R6, P0, R0.reuse, R234.reuse, 0x2 ;  /* 0x000000ea00067211 */ /* 0x0c8fe800078010ff */
[-C--:B------:R-:W-:Y:S02]  /*73b0*/  LEA.HI.X.SX32 R7, R0, R235.reuse, 0x2, P0 ;  /* 0x000000eb00077211 */ /* 0x080fe400000f16ff */
[CC--:B--2---:R-:W-:Y:S02]  /*73c0*/  LEA R4, P0, R13.reuse, R234.reuse, 0x2 ;  /* 0x000000ea0d047211 */ /* 0x0c4fe400078010ff */
[----:B------:R-:W-:Y:S01]  /*73d0*/  IADD3 R0, R208, 0xc0, RZ ;  /* 0x000000c0d0007810 */ /* 0x000fe20007ffe0ff */
[----:B------:R1:W-:Y:S01]  /*73e0*/  RED.E.ADD.F32.FTZ.RN.STRONG.GPU [R6.64], R111 ;  /* 0x0000006f0600798e */ /* 0x0003e2000c10e784 */
[-C--:B------:R-:W-:Y:S02]  /*73f0*/  LEA.HI.X.SX32 R5, R13, R235.reuse, 0x2, P0 ;  /* 0x000000eb0d057211 */ /* 0x080fe400000f16ff */
[-C--:B------:R-:W-:Y:S01]  /*7400*/  LEA R10, P0, R12, R234.reuse, 0x2 ;  /* 0x000000ea0c0a7211 */ /* 0x080fe200078010ff */
[----:B------:R-:W-:Y:S01]  /*7410*/  IMAD.IADD R0, R238, 0x1, R0 ;  /* 0x00000001ee007824 */ /* 0x000fe200078e0200 */
[----:B------:R-:W-:Y:S02]  /*7420*/  RED.E.ADD.F32.FTZ.RN.STRONG.GPU [R234.64+0x300], R116 ;  /* 0x00030074ea00798e */ /* 0x000fe4000c10e784 */
[-C--:B------:R-:W-:Y:S03]  /*7430*/  LEA.HI.X.SX32 R11, R12, R235.reuse, 0x2, P0 ;  /* 0x000000eb0c0b7211 */ /* 0x080fe600000f16ff */
[----:B------:R-:W-:Y:S05]  /*7440*/  RED.E.ADD.F32.FTZ.RN.STRONG.GPU [R196.64+0x300], R117 ;  /* 0x00030075c400798e */ /* 0x000fea000c10e784 */
[----:B------:R2:W-:Y:S05]  /*7450*/  RED.E.ADD.F32.FTZ.RN.STRONG.GPU [R4.64], R118 ;  /* 0x000000760400798e */ /* 0x0005ea000c10e784 */
[----:B------:R-:W-:Y:S01]  /*7460*/  LDSM.16.MT88.4 R108, [R2+0x6800] ;  /* 0x00680000026c783b */ /* 0x000fe20000004200 */
[CC--:B-1----:R-:W-:Y:S04]  /*7470*/  LEA R6, P1, R0.reuse, R234.reuse, 0x2 ;  /* 0x000000ea00067211 */ /* 0x0c2fe800078210ff */
[-C--:B------:R-:W-:Y:S01]  /*7480*/  LEA.HI.X.SX32 R7, R0, R235.reuse, 0x2, P1 ;  /* 0x000000eb00077211 */ /* 0x080fe200008f16ff */
[----:B------:R-:W-:Y:S04]  /*7490*/  IMAD.IADD R0, R238, 0x1, R251 ;  /* 0x00000001ee007824 */ /* 0x000fe800078e02fb */
[----:B------:R1:W-:Y:S05]  /*74a0*/  RED.E.ADD.F32.FTZ.RN.STRONG.GPU [R6.64], R119 ;  /* 0x000000770600798e */ /* 0x0003ea000c10e784 */
[----:B------:R3:W-:Y:S01]  /*74b0*/  RED.E.ADD.F32.FTZ.RN.STRONG.GPU [R10.64], R120 ;  /* 0x000000780a00798e */ /* 0x0007e2000c10e784 */
[CC--:B--2---:R-:W-:Y:S04]  /*74c0*/  LEA R4, P1, R251.reuse, R234.reuse, 0x2 ;  /* 0x000000eafb047211 */ /* 0x0c4fe800078210ff */
[----:B------:R2:W-:Y:S01]  /*74d0*/  RED.E.ADD.F32.FTZ.RN.STRONG.GPU [R8.64], R121 ;  /* 0x000000790800798e */ /* 0x0005e2000c10e784 */
[-C--:B------:R-:W-:Y:S05]  /*74e0*/  LEA.HI.X.SX32 R5, R251, R235.reuse, 0x2, P1 ;  /* 0x000000ebfb057211 */ /* 0x080fea00008f16ff */
[----:B------:R4:W-:Y:S01]  /*74f0*/  RED.E.ADD.F32.FTZ.RN.STRONG.GPU [R4.64], R122 ;  /* 0x0000007a0400798e */ /* 0x0009e2000c10e784 */
[CC--:B-1----:R-:W-:Y:S04]  /*7500*/  LEA R6, P0, R0.reuse, R234.reuse, 0x2 ;  /* 0x000000ea00067211 */ /* 0x0c2fe800078010ff */
[-C--:B------:R-:W-:Y:S02]  /*7510*/  LEA.HI.X.SX32 R7, R0, R235.reuse, 0x2, P0 ;  /* 0x000000eb00077211 */ /* 0x080fe400000f16ff */
[----:B------:R-:W-:Y:S02]  /*7520*/  IADD3 R0, R209, 0xe0, RZ ;  /* 0x000000e0d1007810 */ /* 0x000fe40007ffe0ff */
[-C--:B---3--:R-:W-:Y:S01]  /*7530*/  LEA R10, P3, R14, R234.reuse, 0x2 ;  /* 0x000000ea0e0a7211 */ /* 0x088fe200078610ff */
[----:B------:R1:W-:Y:S01]  /*7540*/  RED.E.ADD.F32.FTZ.RN.STRONG.GPU [R6.64], R123 ;  /* 0x0000007b0600798e */ /* 0x0003e2000c10e784 */
[-C--:B--2---:R-:W-:Y:S01]  /*7550*/  LEA R8, P2, R250, R234.reuse, 0x2 ;  /* 0x000000eafa087211 */ /* 0x084fe200078410ff */
[----:B------:R-:W-:Y:S01]  /*7560*/  IMAD.IADD R0, R238, 0x1, R0 ;  /* 0x00000001ee007824 */ /* 0x000fe200078e0200 */
[-C--:B------:R-:W-:Y:S02]  /*7570*/  LEA.HI.X.SX32 R11, R14, R235.reuse, 0x2, P3 ;  /* 0x000000eb0e0b7211 */ /* 0x080fe400018f16ff */
[----:B------:R-:W-:Y:S01]  /*7580*/  RED.E.ADD.F32.FTZ.RN.STRONG.GPU [R234.64+0x380], R128 ;  /* 0x00038080ea00798e */ /* 0x000fe2000c10e784 */
[-C--:B------:R-:W-:Y:S02]  /*7590*/  LEA.HI.X.SX32 R9, R250, R235.reuse, 0x2, P2 ;  /* 0x000000ebfa097211 */ /* 0x080fe400010f16ff */
[CC--:B----4-:R-:W-:Y:S02]  /*75a0*/  LEA R4, P1, R15.reuse, R234.reuse, 0x2 ;  /* 0x000000ea0f047211 */ /* 0x0d0fe400078210ff */
[----:B------:R-:W-:Y:S01]  /*75b0*/  RED.E.ADD.F32.FTZ.RN.STRONG.GPU [R196.64+0x380], R129 ;  /* 0x00038081c400798e */ /* 0x000fe2000c10e784 */
[CC--:B------:R-:W-:Y:S02]  /*75c0*/  LEA R12, P0, R0.reuse, R234.reuse, 0x2 ;  /* 0x000000ea000c7211 */ /* 0x0c0fe400078010ff */
[-C--:B------:R-:W-:Y:S02]  /*75d0*/  LEA.HI.X.SX32 R5, R15, R235.reuse, 0x2, P1 ;  /* 0x000000eb0f057211 */ /* 0x080fe400008f16ff */
[-C--:B------:R-:W-:Y:S01]  /*75e0*/  LEA.HI.X.SX32 R13, R0, R235.reuse, 0x2, P0 ;  /* 0x000000eb000d7211 */ /* 0x080fe200000f16ff */
[----:B------:R-:W-:Y:S02]  /*75f0*/  IMAD.IADD R0, R238, 0x1, R249 ;  /* 0x00000001ee007824 */ /* 0x000fe400078e02f9 */
[----:B------:R2:W-:Y:S05]  /*7600*/  RED.E.ADD.F32.FTZ.RN.STRONG.GPU [R4.64], R130 ;  /* 0x000000820400798e */ /* 0x0005ea000c10e784 */
[----:B------:R-:W-:Y:S01]  /*7610*/  RED.E.ADD.F32.FTZ.RN.STRONG.GPU [R12.64], R131 ;  /* 0x000000830c00798e */ /* 0x000fe2000c10e784 */
[CC--:B-1----:R-:W-:Y:S04]  /*7620*/  LEA R6, P1, R249.reuse, R234.reuse, 0x2 ;  /* 0x000000eaf9067211 */ /* 0x0c2fe800078210ff */
[----:B------:R-:W-:Y:S01]  /*7630*/  RED.E.ADD.F32.FTZ.RN.STRONG.GPU [R10.64], R124 ;  /* 0x0000007c0a00798e */ /* 0x000fe2000c10e784 */
[-C--:B------:R-:W-:Y:S04]  /*7640*/  LEA.HI.X.SX32 R7, R249, R235.reuse, 0x2, P1 ;  /* 0x000000ebf9077211 */ /* 0x080fe800008f16ff */
[----:B------:R-:W-:Y:S01]  /*7650*/  RED.E.ADD.F32.FTZ.RN.STRONG.GPU [R8.64], R125 ;  /* 0x0000007d0800798e */ /* 0x000fe2000c10e784 */
[----:B------:R-:W-:Y:S01]  /*7660*/  PLOP3.LUT P1, PT, PT, PT, UP0, 0x80, 0x0 ;  /* 0x000000000000781c */ /* 0x000fe20003f2f008 */
[----:B------:R-:W-:Y:S03]  /*7670*/  @UP3 UIADD3 UR11, UP0, UR11, -0x100, URZ ;  /* 0xffffff000b0b3890 */ /* 0x000fe6000ff1e03f */
[----:B------:R-:W-:Y:S01]  /*7680*/  RED.E.ADD.F32.FTZ.RN.STRONG.GPU [R6.64], R126 ;  /* 0x0000007e0600798e */ /* 0x000fe2000c10e784 */
[----:B------:R-:W-:Y:S04]  /*7690*/  @UP3 UIADD3.X UR10, UR10, -0x1, URZ, UP0, !UPT ;  /* 0xffffffff0a0a3890 */ /* 0x000fe800087fe43f */
[----:B------:R-:W-:Y:S01]  /*76a0*/  LDSM.16.MT88.4 R8, [R2] ;  /* 0x000000000208783b */ /* 0x000fe20000004200 */
[C---:B--2---:R-:W-:Y:S04]  /*76b0*/  LEA R4, P0, R0.reuse, R234, 0x2 ;  /* 0x000000ea00047211 */ /* 0x044fe800078010ff */
[----:B------:R-:W-:Y:S01]  /*76c0*/  LDSM.16.MT88.4 R12, [R220+0x28000] ;  /* 0x02800000dc0c783b */ /* 0x000fe20000004200 */
[----:B------:R-:W-:Y:S02]  /*76d0*/  LEA.HI.X.SX32 R5, R0, R235, 0x2, P0 ;  /* 0x000000eb00057211 */ /* 0x000fe400000f16ff */
[----:B------:R-:W-:Y:S02]  /*76e0*/  PLOP3.LUT P0, PT, PT, PT, UP2, 0x80, 0x0 ;  /* 0x000000000000781c */ /* 0x000fe40003f0f028 */
[C---:B------:R-:W-:Y:S01]  /*76f0*/  IADD3 R0, R2.reuse, -0x8000, RZ ;  /* 0xffff800002007810 */ /* 0x040fe20007ffe0ff */
[----:B------:R-:W-:Y:S01]  /*7700*/  RED.E.ADD.F32.FTZ.RN.STRONG.GPU [R4.64], R127 ;  /* 0x0000007f0400798e */ /* 0x000fe2000c10e784 */
[----:B------:R-:W-:Y:S04]  /*7710*/  @P1 IADD3 R0, R2, 0x8000, RZ ;  /* 0x0000800002001810 */ /* 0x000fe80007ffe0ff */
        /* <DEDUP_REMOVED lines=295> */
.L_x_394:
        /* <DEDUP_REMOVED lines=18> */
.L_x_395:
[----:B-1----:R-:W2:Y:S01]  /*8ab0*/  LDL.64 R4, [R1+0x48] ;  /* 0x0000480001047983 */ /* 0x002ea20000100a00 */
[----:B------:R-:W-:Y:S01]  /*8ac0*/  USHF.L.U32 UR6, UR22, 0x6, URZ ;  /* 0x0000000616067899 */ /* 0x000fe2000800063f */
[----:B------:R-:W-:Y:S01]  /*8ad0*/  IMAD.U32 R8, RZ, RZ, UR35 ;  /* 0x00000023ff087e24 */ /* 0x000fe2000f8e00ff */
[----:B------:R-:W-:Y:S01]  /*8ae0*/  ULDC.64 UR8, c[0x0][0x3a0] ;  /* 0x0000e80000087ab9 */ /* 0x000fe20000000a00 */
[----:B------:R-:W-:Y:S01]  /*8af0*/  BAR.SYNC.DEFER_BLOCKING 0x0 ;  /* 0x0000000000007b1d */ /* 0x000fe20000010000 */
[----:B------:R-:W-:Y:S02]  /*8b00*/  USHF.R.S32.HI UR10, URZ, 0x1f, UR6 ;  /* 0x0000001f3f0a7899 */ /* 0x000fe40008011406 */
[----:B------:R-:W-:Y:S02]  /*8b10*/  IMAD.U32 R29, RZ, RZ, UR6 ;  /* 0x00000006ff1d7e24 */ /* 0x000fe4000f8e00ff */
[----:B------:R-:W-:Y:S01]  /*8b20*/  UIMAD UR7, UR10, UR8, URZ ;  /* 0x000000080a0772a4 */ /* 0x000fe2000f8e023f */
[----:B------:R-:W1:Y:S01]  /*8b30*/  S2R R31, SR_TID.X ;  /* 0x00000000001f7919 */ /* 0x000e620000002100 */
[----:B------:R-:W-:Y:S02]  /*8b40*/  BSSY B0, `(.L_x_396) ;  /* 0x0000031000007945 */ /* 0x000fe40003800000 */
[----:B------:R-:W-:Y:S01]  /*8b50*/  UIMAD UR8, UR6, UR9, UR7 ;  /* 0x00000009060872a4 */ /* 0x000fe2000f8e0207 */
[----:B------:R-:W3:Y:S01]  /*8b60*/  S2R R80, SR_TID.X ;  /* 0x0000000000507919 */ /* 0x000ee20000002100 */
[----:B------:R-:W-:-:S04]  /*8b70*/  UIMAD UR7, UR22, -0x40, UR16 ;  /* 0xffffffc0160778a4 */ /* 0x000fc8000f8e0210 */
[----:B------:R-:W-:Y:S01]  /*8b80*/  IMAD.U32 R0, RZ, RZ, UR8 ;  /* 0x00000008ff007e24 */ /* 0x000fe2000f8e00ff */
[----:B------:R-:W-:Y:S02]  /*8b90*/  ULDC.64 UR8, c[0x0][0x3b8] ;  /* 0x0000ee0000087ab9 */ /* 0x000fe40000000a00 */
[----:B------:R-:W-:-:S04]  /*8ba0*/  UIMAD UR8, UR58, UR8, URZ ;  /* 0x000000083a0872a4 */ /* 0x000fc8000f8e023f */
[----:B------:R-:W-:Y:S01]  /*8bb0*/  UIMAD UR8, UR35, UR9, UR8 ;  /* 0x00000009230872a4 */ /* 0x000fe2000f8e0208 */
[----:B------:R4:W2:Y:S04]  /*8bc0*/  LDS.128 R44, [R237+0x19000] ;  /* 0x01900000ed2c7984 */ /* 0x0008a80000000c00 */
[----:B------:R4:W2:Y:S01]  /*8bd0*/  LDS.128 R40, [R237+0x1b000] ;  /* 0x01b00000ed287984 */ /* 0x0008a20000000c00 */
[----:B-1----:R-:W-:-:S03]  /*8be0*/  SHF.R.S32.HI R31, RZ, 0x1f, R31 ;  /* 0x0000001fff1f7819 */ /* 0x002fc6000001141f */
[----:B------:R4:W1:Y:S01]  /*8bf0*/  LDS.128 R36, [R237+0x1d000] ;  /* 0x01d00000ed247984 */ /* 0x0008620000000c00 */
[----:B---3--:R-:W-:-:S03]  /*8c00*/  LEA.HI R31, R31, R80, RZ, 0x3 ;  /* 0x000000501f1f7211 */ /* 0x008fc600078f18ff */
[----:B------:R4:W3:Y:S01]  /*8c10*/  LDS.128 R32, [R237+0x1f000] ;  /* 0x01f00000ed207984 */ /* 0x0008e20000000c00 */
[----:B------:R-:W-:-:S03]  /*8c20*/  SHF.R.S32.HI R31, RZ, 0x3, R31 ;  /* 0x00000003ff1f7819 */ /* 0x000fc6000001141f */
[----:B------:R4:W1:Y:S01]  /*8c30*/  LDS.128 R60, [R237+0x20000] ;  /* 0x02000000ed3c7984 */ /* 0x0008620000000c00 */
[----:B------:R-:W-:-:S03]  /*8c40*/  ISETP.GE.AND P2, PT, R31, UR7, PT ;  /* 0x000000071f007c0c */ /* 0x000fc6000bf46270 */
        /* <DEDUP_REMOVED lines=8> */
[--C-:B--2---:R-:W-:Y:S01]  /*8cd0*/  SHF.R.S32.HI R7, RZ, 0x1f, R4.reuse ;  /* 0x0000001fff077819 */ /* 0x104fe20000011404 */
[----:B------:R-:W-:-:S04]  /*8ce0*/  IMAD.MOV.U32 R6, RZ, RZ, R4 ;  /* 0x000000ffff067224 */ /* 0x000fc800078e0004 */
[----:B------:R-:W-:-:S05]  /*8cf0*/  IMAD.WIDE.U32 R4, R29, c[0x0][0x3a0], R6 ;  /* 0x0000e8001d047a25 */ /* 0x000fca00078e0006 */
[----:B------:R-:W-:-:S04]  /*8d00*/  IADD3 R4, P0, R4, UR13, RZ ;  /* 0x0000000d04047c10 */ /* 0x000fc8000ff1e0ff */
[----:B------:R-:W-:-:S05]  /*8d10*/  IADD3.X R5, R5, UR14, R0, P0, !PT ;  /* 0x0000000e05057c10 */ /* 0x000fca00087fe400 */
[----:B------:R-:W-:-:S05]  /*8d20*/  IMAD.WIDE.U32 R8, R8, c[0x0][0x3b8], R4 ;  /* 0x0000ee0008087a25 */ /* 0x000fca00078e0004 */
[----:B------:R-:W-:Y:S01]  /*8d30*/  IADD3 R28, R9, UR8, RZ ;  /* 0x00000008091c7c10 */ /* 0x000fe2000fffe0ff */
[----:B------:R-:W-:Y:S05]  /*8d40*/  @P2 BRA `(.L_x_397) ;  /* 0x0000010000002947 */ /* 0x000fea0003800000 */
[----:B-1-34-:R-:W1:Y:S01]  /*8d50*/  LDS.128 R20, [R237+0x1c000] ;  /* 0x01c00000ed147984 */ /* 0x01ae620000000c00 */
[----:B------:R-:W-:Y:S01]  /*8d60*/  MOV R4, R8 ;  /* 0x0000000800047202 */ /* 0x000fe20000000f00 */
[----:B------:R-:W-:Y:S01]  /*8d70*/  IMAD R0, R30, c[0x0][0x3a0], RZ ;  /* 0x0000e8001e007a24 */ /* 0x000fe200078e02ff */
[----:B------:R-:W-:Y:S01]  /*8d80*/  MOV R5, R28 ;  /* 0x0000001c00057202 */ /* 0x000fe20000000f00 */
[----:B------:R-:W2:Y:S02]  /*8d90*/  LDS.128 R16, [R237+0x1a000] ;  /* 0x01a00000ed107984 */ /* 0x000ea40000000c00 */
[C---:B------:R-:W-:Y:S02]  /*8da0*/  IMAD R0, R31.reuse, c[0x0][0x3a4], R0 ;  /* 0x0000e9001f007a24 */ /* 0x040fe400078e0200 */
[----:B------:R-:W3:Y:S01]  /*8db0*/  LDS.128 R12, [R237+0x18000] ;  /* 0x01800000ed0c7984 */ /* 0x000ee20000000c00 */
[----:B------:R-:W-:-:S03]  /*8dc0*/  IMAD.WIDE.U32 R10, R31, c[0x0][0x3a0], R4 ;  /* 0x0000e8001f0a7a25 */ /* 0x000fc600078e0004 */
[----:B------:R-:W4:Y:S02]  /*8dd0*/  LDS.128 R24, [R237+0x1e000] ;  /* 0x01e00000ed187984 */ /* 0x000f240000000c00 */
[----:B------:R-:W-:Y:S02]  /*8de0*/  IADD3 R0, R0, R11, RZ ;  /* 0x0000000b00007210 */ /* 0x000fe40007ffe0ff */
[----:B------:R-:W-:-:S04]  /*8df0*/  LEA R4, P0, R10, c[0x0][0x340], 0x1 ;  /* 0x0000d0000a047a11 */ /* 0x000fc800078008ff */
[----:B------:R-:W-:-:S05]  /*8e00*/  LEA.HI.X R5, R10, c[0x0][0x344], R0, 0x1, P0 ;  /* 0x0000d1000a057a11 */ /* 0x000fca00000f0c00 */
[----:B-1----:R1:W-:Y:S04]  /*8e10*/  STG.E.128 [R4.64+0x100], R20 ;  /* 0x0001001404007986 */ /* 0x0023e8000c101d04 */
[----:B--2---:R1:W-:Y:S04]  /*8e20*/  STG.E.128 [R4.64+0x80], R16 ;  /* 0x0000801004007986 */ /* 0x0043e8000c101d04 */
[----:B---3--:R1:W-:Y:S04]  /*8e30*/  STG.E.128 [R4.64], R12 ;  /* 0x0000000c04007986 */ /* 0x0083e8000c101d04 */
[----:B----4-:R1:W-:Y:S02]  /*8e40*/  STG.E.128 [R4.64+0x180], R24 ;  /* 0x0001801804007986 */ /* 0x0103e4000c101d04 */
.L_x_397:
[----:B-1-34-:R-:W-:Y:S05]  /*8e50*/  BSYNC B0 ;  /* 0x0000000000007941 */ /* 0x01afea0003800000 */
.L_x_396:
[----:B------:R-:W-:Y:S01]  /*8e60*/  IADD3 R0, R31, 0x20, RZ ;  /* 0x000000201f007810 */ /* 0x000fe20007ffe0ff */
[----:B------:R-:W-:Y:S03]  /*8e70*/  BSSY B0, `(.L_x_398) ;  /* 0x0000011000007945 */ /* 0x000fe60003800000 */
[----:B------:R-:W-:-:S13]  /*8e80*/  ISETP.GE.AND P1, PT, R0, UR7, PT ;  /* 0x0000000700007c0c */ /* 0x000fda000bf26270 */
[----:B------:R-:W-:Y:S05]  /*8e90*/  @P1 BRA `(.L_x_399) ;  /* 0x000000e000001947 */ /* 0x000fea0003800000 */
[----:B------:R-:W-:Y:S01]  /*8ea0*/  IADD3 R0, P0, R31, 0x20, RZ ;  /* 0x000000201f007810 */ /* 0x000fe20007f1e0ff */
[----:B------:R-:W-:Y:S01]  /*8eb0*/  IMAD.MOV.U32 R4, RZ, RZ, R8 ;  /* 0x000000ffff047224 */ /* 0x000fe200078e0008 */
[----:B------:R-:W-:-:S03]  /*8ec0*/  MOV R5, R28 ;  /* 0x0000001c00057202 */ /* 0x000fc60000000f00 */
[----:B------:R-:W-:Y:S02]  /*8ed0*/  IMAD.X R2, RZ, RZ, R30, P0 ;  /* 0x000000ffff027224 */ /* 0x000fe400000e061e */
[----:B------:R-:W-:-:S04]  /*8ee0*/  IMAD.WIDE.U32 R8, R0, c[0x0][0x3a0], R4 ;  /* 0x0000e80000087a25 */ /* 0x000fc800078e0004 */
[----:B------:R-:W-:Y:S01]  /*8ef0*/  IMAD R2, R2, c[0x0][0x3a0], RZ ;  /* 0x0000e80002027a24 */ /* 0x000fe200078e02ff */
[----:B------:R-:W-:-:S03]  /*8f00*/  LEA R4, P0, R8, c[0x0][0x340], 0x1 ;  /* 0x0000d00008047a11 */ /* 0x000fc600078008ff */
[----:B------:R-:W-:-:S05]  /*8f10*/  IMAD R0, R0, c[0x0][0x3a4], R2 ;  /* 0x0000e90000007a24 */ /* 0x000fca00078e0202 */
[----:B------:R-:W-:-:S04]  /*8f20*/  IADD3 R0, R0, R9, RZ ;  /* 0x0000000900007210 */ /* 0x000fc80007ffe0ff */
[----:B------:R-:W-:-:S05]  /*8f30*/  LEA.HI.X R5, R8, c[0x0][0x344], R0, 0x1, P0 ;  /* 0x0000d10008057a11 */ /* 0x000fca00000f0c00 */
[----:B------:R1:W-:Y:S04]  /*8f40*/  STG.E.128 [R4.64], R44 ;  /* 0x0000002c04007986 */ /* 0x0003e8000c101d04 */
[----:B------:R1:W-:Y:S04]  /*8f50*/  STG.E.128 [R4.64+0x80], R40 ;  /* 0x0000802804007986 */ /* 0x0003e8000c101d04 */
[----:B------:R1:W-:Y:S04]  /*8f60*/  STG.E.128 [R4.64+0x100], R36 ;  /* 0x0001002404007986 */ /* 0x0003e8000c101d04 */
[----:B------:R1:W-:Y:S02]  /*8f70*/  STG.E.128 [R4.64+0x180], R32 ;  /* 0x0001802004007986 */ /* 0x0003e4000c101d04 */
.L_x_399:
[----:B------:R-:W-:Y:S05]  /*8f80*/  BSYNC B0 ;  /* 0x0000000000007941 */ /* 0x000fea0003800000 */
.L_x_398:
        /* <DEDUP_REMOVED lines=15> */
[----:B-1----:R-:W-:Y:S01]  /*9080*/  MOV R4, R6 ;  /* 0x0000000600047202 */ /* 0x002fe20000000f00 */
[----:B------:R-:W-:Y:S01]  /*9090*/  IMAD R0, R30, c[0x0][0x3a8], RZ ;  /* 0x0000ea001e007a24 */ /* 0x000fe200078e02ff */
[----:B------:R-:W-:-:S03]  /*90a0*/  MOV R5, R2 ;  /* 0x0000000200057202 */ /* 0x000fc60000000f00 */
[C---:B------:R-:W-:Y:S02]  /*90b0*/  IMAD R0, R31.reuse, c[0x0][0x3ac], R0 ;  /* 0x0000eb001f007a24 */ /* 0x040fe400078e0200 */
[----:B------:R-:W-:-:S05]  /*90c0*/  IMAD.WIDE.U32 R8, R31, c[0x0][0x3a8], R4 ;  /* 0x0000ea001f087a25 */ /* 0x000fca00078e0004 */
[----:B------:R-:W-:Y:S02]  /*90d0*/  IADD3 R0, R0, R9, RZ ;  /* 0x0000000900007210 */ /* 0x000fe40007ffe0ff */
[----:B------:R-:W-:-:S04]  /*90e0*/  LEA R4, P0, R8, c[0x0][0x348], 0x1 ;  /* 0x0000d20008047a11 */ /* 0x000fc800078008ff */
[----:B------:R-:W-:-:S05]  /*90f0*/  LEA.HI.X R5, R8, c[0x0][0x34c], R0, 0x1, P0 ;  /* 0x0000d30008057a11 */ /* 0x000fca00000f0c00 */
[----:B------:R1:W-:Y:S04]  /*9100*/  STG.E.128 [R4.64], R60 ;  /* 0x0000003c04007986 */ /* 0x0003e8000c101d04 */
[----:B------:R1:W-:Y:S04]  /*9110*/  STG.E.128 [R4.64+0x80], R56 ;  /* 0x0000803804007986 */ /* 0x0003e8000c101d04 */
[----:B------:R1:W-:Y:S04]  /*9120*/  STG.E.128 [R4.64+0x100], R52 ;  /* 0x0001003404007986 */ /* 0x0003e8000c101d04 */
[----:B------:R1:W-:Y:S02]  /*9130*/  STG.E.128 [R4.64+0x180], R48 ;  /* 0x0001803004007986 */ /* 0x0003e4000c101d04 */
.L_x_401:
[----:B------:R-:W-:Y:S05]  /*9140*/  BSYNC B0 ;  /* 0x0000000000007941 */ /* 0x000fea0003800000 */
.L_x_400:
        /* <DEDUP_REMOVED lines=14> */
.L_x_384:
[----:B------:R-:W-:Y:S05]  /*9230*/  BSYNC B1 ;  /* 0x0000000000017941 */ /* 0x000fea0003800000 */
.L_x_370:
        /* <DEDUP_REMOVED lines=11> */
.L_x_402:
[----:B------:R-:W-:Y:S05]  /*92f0*/  EXIT ;  /* 0x000000000000794d */ /* 0x000fea0003800000 */
.L_x_404:
        /* <DEDUP_REMOVED lines=16> */
.L_x_1028:


//--------------------- .text._ZN5flash44flash_bwd_dq_dk_dv_loop_seqk_parallel_kernelI23Flash_bwd_kernel_traitsILi256ELi64ELi64ELi8ELi4ELi2ELi2ELb0ELb0EN7cutlass10bfloat16_tE19Flash_kernel_traitsILi256ELi64ELi64ELi8ES3_EELb0ELb1ELb0ELb1ELb0ELb0ELb0EEEvNS_16Flash_bwd_paramsE --------------------------
	.section	.text._ZN5flash44flash_bwd_dq_dk_dv_loop_seqk_parallel_kernelI23Flash_bwd_kernel_traitsILi256ELi64ELi64ELi8ELi4ELi2ELi2ELb0ELb0EN7cutlass10bfloat16_tE19Flash_kernel_traitsILi256ELi64ELi64ELi8ES3_EELb0ELb1ELb0ELb1ELb0ELb0ELb0EEEvNS_16Flash_bwd_paramsE,"ax",@progbits
	.sectioninfo	@"SHI_REGISTERS=255"
	.align	128
        .global         _ZN5flash44flash_bwd_dq_dk_dv_loop_seqk_parallel_kernelI23Flash_bwd_kernel_traitsILi256ELi64ELi64ELi8ELi4ELi2ELi2ELb0ELb0EN7cutlass10bfloat16_tE19Flash_kernel_traitsILi256ELi64ELi64ELi8ES3_EELb0ELb1ELb0ELb1ELb0ELb0ELb0EEEvNS_16Flash_bwd_paramsE
        .type           _ZN5flash44flash_bwd_dq_dk_dv_loop_seqk_parallel_kernelI23Flash_bwd_kernel_traitsILi256ELi64ELi64ELi8ELi4ELi2ELi2ELb0ELb0EN7cutlass10bfloat16_tE19Flash_kernel_traitsILi256ELi64ELi64ELi8ES3_EELb0ELb1ELb0ELb1ELb0ELb0ELb0EEEvNS_16Flash_bwd_paramsE,@function
        .size           _ZN5flash44flash_bwd_dq_dk_dv_loop_seqk_parallel_kernelI23Flash_bwd_kernel_traitsILi256ELi64ELi64ELi8ELi4ELi2ELi2ELb0ELb0EN7cutlass10bfloat16_tE19Flash_kernel_traitsILi256ELi64ELi64ELi8ES3_EELb0ELb1ELb0ELb1ELb0ELb0ELb0EEEvNS_16Flash_bwd_paramsE,(.L_x_1029 - _ZN5flash44flash_bwd_dq_dk_dv_loop_seqk_parallel_kernelI23Flash_bwd_kernel_traitsILi256ELi64ELi64ELi8ELi4ELi2ELi2ELb0ELb0EN7cutlass10bfloat16_tE19Flash_kernel_traitsILi256ELi64ELi64ELi8ES3_EELb0ELb1ELb0ELb1ELb0ELb0ELb0EEEvNS_16Flash_bwd_paramsE)
        .other          _ZN5flash44flash_bwd_dq_dk_dv_loop_seqk_parallel_kernelI23Flash_bwd_kernel_traitsILi256ELi64ELi64ELi8ELi4ELi2ELi2ELb0ELb0EN7cutlass10bfloat16_tE19Flash_kernel_traitsILi256ELi64ELi64ELi8ES3_EELb0ELb1ELb0ELb1ELb0ELb0ELb0EEEvNS_16Flash_bwd_paramsE,@"STO_CUDA_ENTRY STV_DEFAULT"
_ZN5flash44flash_bwd_dq_dk_dv_loop_seqk_parallel_kernelI23Flash_bwd_kernel_traitsILi256ELi64ELi64ELi8ELi4ELi2ELi2ELb0ELb0EN7cutlass10bfloat16_tE19Flash_kernel_traitsILi256ELi64ELi64ELi8ES3_EELb0ELb1ELb0ELb1ELb0ELb0ELb0EEEvNS_16Flash_bwd_paramsE:
.text._ZN5flash44flash_bwd_dq_dk_dv_loop_seqk_parallel_kernelI23Flash_bwd_kernel_traitsILi256ELi64ELi64ELi8ELi4ELi2ELi2ELb0ELb0EN7cutlass10bfloat16_tE19Flash_kernel_traitsILi256ELi64ELi64ELi8ES3_EELb0ELb1ELb0ELb1ELb0ELb0ELb0EEEvNS_16Flash_bwd_paramsE:
        /* <DEDUP_REMOVED lines=39> */
[C---:B------:R-:W-:Y:S01]  /*0270*/  LOP3.LUT R8, R2.reuse, 0xffffffe0, RZ, 0xc0, !PT ;  /* 0xffffffe002087812 */ /* 0x040fe200078ec0ff */
[----:B------:R-:W-:Y:S01]  /*0280*/  UIMAD UR56, UR8, UR6, UR56 ;  /* 0x00000006083872a4 */ /* 0x000fe2000f8e0238 */
[-C--:B------:R-:W-:Y:S01]  /*0290*/  LEA.HI R3, R3, R0.reuse, RZ, 0x2 ;  /* 0x0000000003037211 */ /* 0x080fe200078f10ff */
[----:B------:R-:W-:Y:S01]  /*02a0*/  UIMAD UR53, UR7, UR34, URZ ;  /* 0x00000022073572a4 */ /* 0x000fe2000f8e023f */
[----:B------:R-:W-:Y:S01]  /*02b0*/  LEA.HI R2, R2, R0, RZ, 0x1 ;  /* 0x0000000002027211 */ /* 0x000fe200078f08ff */
[----:B------:R-:W-:Y:S01]  /*02c0*/  IMAD.IADD R8, R10, 0x1, -R8 ;  /* 0x000000010a087824 */ /* 0x000fe200078e0a08 */
[----:B------:R-:W-:Y:S01]  /*02d0*/  LOP3.LUT R3, R3, 0xfffffffc, RZ, 0xc0, !PT ;  /* 0xfffffffc03037812 */ /* 0x000fe200078ec0ff */
[----:B------:R-:W-:Y:S01]  /*02e0*/  UIMAD UR6, UR34, UR11, UR35 ;  /* 0x0000000b220672a4 */ /* 0x000fe2000f8e0223 */
[----:B------:R-:W-:Y:S01]  /*02f0*/  LOP3.LUT R2, R2, 0xfffffffe, RZ, 0xc0, !PT ;  /* 0xfffffffe02027812 */ /* 0x000fe200078ec0ff */
[----:B------:R-:W-:Y:S01]  /*0300*/  @!UP5 UIMAD UR7, UR34, UR13, UR35 ;  /* 0x0000000d2207d2a4 */ /* 0x000fe2000f8e0223 */
[-C--:B------:R-:W-:Y:S01]  /*0310*/  LEA.HI R5, R4, R10.reuse, RZ, 0x4 ;  /* 0x0000000a04057211 */ /* 0x080fe200078f20ff */
[----:B------:R-:W-:Y:S01]  /*0320*/  IMAD.IADD R231, R0, 0x1, -R3 ;  /* 0x0000000100e77824 */ /* 0x000fe200078e0a03 */
[-C--:B------:R-:W-:Y:S01]  /*0330*/  LEA.HI R12, R4, R10.reuse, RZ, 0x7 ;  /* 0x0000000a040c7211 */ /* 0x080fe200078f38ff */
[----:B------:R-:W-:Y:S01]  /*0340*/  IMAD.IADD R229, R0, 0x1, -R2 ;  /* 0x0000000100e57824 */ /* 0x000fe200078e0a02 */
[CC--:B------:R-:W-:Y:S01]  /*0350*/  LEA.HI R14, R4.reuse, R10.reuse, RZ, 0x6 ;  /* 0x0000000a040e7211 */ /* 0x0c0fe200078f30ff */
[----:B------:R-:W-:Y:S01]  /*0360*/  USHF.L.U32 UR46, UR47, 0x6, URZ ;  /* 0x000000062f2e7899 */ /* 0x000fe2000800063f */
[----:B------:R-:W-:Y:S01]  /*0370*/  LEA.HI R4, R4, R10, RZ, 0x2 ;  /* 0x0000000a04047211 */ /* 0x000fe200078f10ff */
[----:B------:R-:W-:Y:S01]  /*0380*/  ULDC UR50, c[0x0][0x214] ;  /* 0x0000850000327ab9 */ /* 0x000fe20000000800 */
[----:B------:R-:W-:Y:S01]  /*0390*/  SHF.R.S32.HI R3, RZ, 0x4, R5 ;  /* 0x00000004ff037819 */ /* 0x000fe20000011405 */
[----:B------:R-:W-:Y:S01]  /*03a0*/  ULDC UR57, c[0x0][0x1c8] ;  /* 0x0000720000397ab9 */ /* 0x000fe20000000800 */
[--C-:B------:R-:W-:Y:S01]  /*03b0*/  SHF.R.S32.HI R2, RZ, 0x2, R4.reuse ;  /* 0x00000002ff027819 */ /* 0x100fe20000011404 */
[----:B------:R-:W-:Y:S01]  /*03c0*/  ULDC.U8 UR10, c[0x0][0x3d0] ;  /* 0x0000f400000a7ab9 */ /* 0x000fe20000000000 */
[----:B------:R-:W-:Y:S01]  /*03d0*/  SHF.R.S32.HI R0, RZ, 0x1f, R4 ;  /* 0x0000001fff007819 */ /* 0x000fe20000011404 */
[----:B------:R-:W-:Y:S01]  /*03e0*/  ULDC UR51, c[0x0][0x224] ;  /* 0x0000890000337ab9 */ /* 0x000fe20000000800 */
[----:B------:R-:W-:Y:S01]  /*03f0*/  LOP3.LUT R11, R4, 0x7ffffffc, RZ, 0xc0, !PT ;  /* 0x7ffffffc040b7812 */ /* 0x000fe200078ec0ff */
[----:B------:R-:W-:Y:S01]  /*0400*/  @UP5 UIMAD UR55, UR34, UR50, URZ ;  /* 0x00000032223752a4 */ /* 0x000fe2000f8e023f */
[----:B------:R-:W-:Y:S01]  /*0410*/  LEA.HI R0, R0, R2, RZ, 0x3 ;  /* 0x0000000200007211 */ /* 0x000fe200078f18ff */
[----:B------:R-:W-:Y:S01]  /*0420*/  UMOV UR40, URZ ;  /* 0x0000003f00287c82 */ /* 0x000fe20008000000 */
[C---:B------:R-:W-:Y:S01]  /*0430*/  LOP3.LUT R7, R5.reuse, 0xfffffff0, RZ, 0xc0, !PT ;  /* 0xfffffff005077812 */ /* 0x040fe200078ec0ff */
[----:B------:R-:W-:Y:S01]  /*0440*/  IMAD.IADD R15, R10, 0x1, -R11 ;  /* 0x000000010a0f7824 */ /* 0x000fe200078e0a0b */
[----:B------:R-:W-:Y:S01]  /*0450*/  LOP3.LUT R0, R0, 0xfffffff8, RZ, 0xc0, !PT ;  /* 0xfffffff800007812 */ /* 0x000fe200078ec0ff */
[----:B------:R-:W-:Y:S01]  /*0460*/  ULDC.64 UR4, c[0x0][0x118] ;  /* 0x0000460000047ab9 */ /* 0x000fe20000000a00 */
[----:B------:R-:W-:Y:S01]  /*0470*/  LEA.HI R4, R5, R3, RZ, 0x1 ;  /* 0x0000000305047211 */ /* 0x000fe200078f08ff */
[----:B------:R-:W-:Y:S01]  /*0480*/  IMAD.IADD R7, R10, 0x1, -R7 ;  /* 0x000000010a077824 */ /* 0x000fe200078e0a07 */
[----:B------:R-:W-:Y:S01]  /*0490*/  LOP3.LUT R6, R9, 0xfffffff8, RZ, 0xc0, !PT ;  /* 0xfffffff809067812 */ /* 0x000fe200078ec0ff */
[----:B------:R-:W-:Y:S01]  /*04a0*/  IMAD.IADD R5, R2, 0x1, -R0 ;  /* 0x0000000102057824 */ /* 0x000fe200078e0a00 */
[----:B------:R-:W-:Y:S01]  /*04b0*/  SHF.R.S32.HI R0, RZ, 0x3, R9 ;  /* 0x00000003ff007819 */ /* 0x000fe20000011409 */
[----:B------:R-:W-:Y:S01]  /*04c0*/  UMOV UR61, 0x4 ;  /* 0x00000004003d7882 */ /* 0x000fe20000000000 */
[----:B------:R-:W-:Y:S01]  /*04d0*/  LOP3.LUT R4, R4, 0xfffffffe, RZ, 0xc0, !PT ;  /* 0xfffffffe04047812 */ /* 0x000fe200078ec0ff */
[----:B------:R-:W-:Y:S01]  /*04e0*/  IMAD.IADD R6, R10, 0x1, -R6 ;  /* 0x000000010a067824 */ /* 0x000fe200078e0a06 */
[----:B------:R-:W-:Y:S01]  /*04f0*/  SHF.R.S32.HI R2, RZ, 0x1f, R8 ;  /* 0x0000001fff027819 */ /* 0x000fe20000011408 */
[----:B------:R-:W-:Y:S01]  /*0500*/  IMAD.SHL.U32 R0, R0, 0x40, RZ ;  /* 0x0000004000007824 */ /* 0x000fe200078e00ff */
[----:B------:R-:W-:Y:S01]  /*0510*/  ULOP3.LUT UR57, UR35, UR57, URZ, 0x3c, !UPT ;  /* 0x0000003923397292 */ /* 0x000fe2000f8e3c3f */
[----:B------:R-:W-:Y:S01]  /*0520*/  IMAD.SHL.U32 R244, R6, 0x8, RZ ;  /* 0x0000000806f47824 */ /* 0x000fe200078e00ff */
[----:B------:R-:W-:Y:S01]  /*0530*/  LEA.HI R13, R2, R8, RZ, 0x2 ;  /* 0x00000008020d7211 */ /* 0x000fe200078f10ff */
[----:B------:R-:W-:Y:S01]  /*0540*/  IMAD.IADD R10, R3, 0x1, -R4 ;  /* 0x00000001030a7824 */ /* 0x000fe200078e0a04 */
[----:B------:R-:W-:Y:S01]  /*0550*/  LOP3.LUT R0, R0, 0x1c0, RZ, 0xc0, !PT ;  /* 0x000001c000007812 */ /* 0x000fe200078ec0ff */
[----:B------:R-:W-:Y:S01]  /*0560*/  UISETP.NE.AND UP6, UPT, UR10, URZ, UPT ;  /* 0x0000003f0a00728c */ /* 0x000fe2000bfc5270 */
[----:B------:R-:W-:Y:S01]  /*0570*/  SHF.R.S32.HI R3, RZ, 0x1f, R7 ;  /* 0x0000001fff037819 */ /* 0x000fe20000011407 */
[----:B------:R-:W-:Y:S01]  /*0580*/  IMAD.SHL.U32 R226, R10, 0x200, RZ ;  /* 0x000002000ae27824 */ /* 0x000fe200078e00ff */
[----:B------:R-:W-:Y:S01]  /*0590*/  SHF.R.U32.HI R2, RZ, 0x3, R0 ;  /* 0x00000003ff027819 */ /* 0x000fe20000011600 */
[----:B------:R-:W-:Y:S01]  /*05a0*/  USHF.R.S32.HI UR58, URZ, 0x1f, UR35 ;  /* 0x0000001f3f3a7899 */ /* 0x000fe20008011423 */
[----:B------:R-:W-:Y:S01]  /*05b0*/  LOP3.LUT R0, R0, 0x38, R244, 0xf8, !PT ;  /* 0x0000003800007812 */ /* 0x000fe200078ef8f4 */
[----:B------:R-:W-:Y:S01]  /*05c0*/  USHF.R.S32.HI UR60, URZ, 0x1f, UR34 ;  /* 0x0000001f3f3c7899 */ /* 0x000fe20008011422 */
[----:B------:R-:W-:Y:S01]  /*05d0*/  LEA.HI R11, R3, R7, RZ, 0x3 ;  /* 0x00000007030b7211 */ /* 0x000fe200078f18ff */
[----:B------:R-:W-:Y:S01]  /*05e0*/  USHF.R.S32.HI UR59, URZ, 0x1f, UR35 ;  /* 0x0000001f3f3b7899 */ /* 0x000fe20008011423 */
[----:B------:R-:W-:Y:S01]  /*05f0*/  LOP3.LUT R8, R0, R2, RZ, 0x3c, !PT ;  /* 0x0000000200087212 */ /* 0x000fe200078e3cff */
[C---:B------:R-:W-:Y:S01]  /*0600*/  IMAD.SHL.U32 R0, R6.reuse, 0x40, RZ ;  /* 0x0000004006007824 */ /* 0x040fe200078e00ff */
[----:B------:R-:W-:Y:S01]  /*0610*/  LOP3.LUT R2, R11, 0xfffffff8, RZ, 0xc0, !PT ;  /* 0xfffffff80b027812 */ /* 0x000fe200078ec0ff */
[----:B------:R-:W-:Y:S01]  /*0620*/  UIMAD.WIDE.U32 UR42, UR38, UR44, URZ ;  /* 0x0000002c262a72a5 */ /* 0x000fe2000f8e003f */
[----:B------:R-:W-:Y:S01]  /*0630*/  LOP3.LUT P4, RZ, R6, 0x4, RZ, 0xc0, !PT ;  /* 0x0000000406ff7812 */ /* 0x000fe2000788c0ff */
[----:B------:R-:W-:Y:S01]  /*0640*/  UIMAD UR52, UR39, UR44, URZ ;  /* 0x0000002c273472a4 */ /* 0x000fe2000f8e023f */
[----:B------:R-:W-:Y:S01]  /*0650*/  LOP3.LUT R0, R0, 0x1c0, RZ, 0xc0, !PT ;  /* 0x000001c000007812 */ /* 0x000fe200078ec0ff */
[----:B------:R-:W-:Y:S01]  /*0660*/  IMAD.IADD R16, R7, 0x1, -R2 ;  /* 0x0000000107107824 */ /* 0x000fe200078e0a02 */
[----:B------:R-:W-:Y:S01]  /*0670*/  LOP3.LUT P3, RZ, R6, 0x2, RZ, 0xc0, !PT ;  /* 0x0000000206ff7812 */ /* 0x000fe2000786c0ff */
[----:B------:R-:W-:Y:S01]  /*0680*/  IMAD.SHL.U32 R2, R229, 0x10, RZ ;  /* 0x00000010e5027824 */ /* 0x000fe200078e00ff */
[C-C-:B------:R-:W-:Y:S01]  /*0690*/  LOP3.LUT R221, R0.reuse, 0x8, R9.reuse, 0xf8, !PT ;  /* 0x0000000800dd7812 */ /* 0x140fe200078ef809 */
[----:B------:R-:W-:Y:S01]  /*06a0*/  USHF.R.S32.HI UR54, URZ, 0x1f, UR48 ;  /* 0x0000001f3f367899 */ /* 0x000fe20008011430 */
[----:B------:R-:W-:Y:S01]  /*06b0*/  SHF.R.S32.HI R6, RZ, 0x7, R12 ;  /* 0x00000007ff067819 */ /* 0x000fe2000001140c */
[----:B------:R-:W-:Y:S01]  /*06c0*/  STL [R1+0x94], R16 ;  /* 0x0000941001007387 */ /* 0x000fe20000100800 */
[----:B------:R-:W-:Y:S01]  /*06d0*/  LOP3.LUT R4, R0, 0x10, R2, 0xf8, !PT ;  /* 0x0000001000047812 */ /* 0x000fe200078ef802 */
[----:B------:R-:W-:Y:S01]  /*06e0*/  UIMAD UR51, UR6, UR51, URZ ;  /* 0x00000033063372a4 */ /* 0x000fe2000f8e023f */
[----:B------:R-:W-:Y:S01]  /*06f0*/  SHF.R.U32.HI R0, RZ, 0x3, R0 ;  /* 0x00000003ff007819 */ /* 0x000fe20000011600 */
[----:B------:R-:W-:Y:S01]  /*0700*/  IMAD R2, R6, 0x800, R226 ;  /* 0x0000080006027824 */ /* 0x000fe200078e02e2 */
[----:B------:R-:W-:Y:S01]  /*0710*/  LOP3.LUT R3, R5, 0x1, RZ, 0xc0, !PT ;  /* 0x0000000105037812 */ /* 0x000fe200078ec0ff */
[----:B------:R-:W-:Y:S01]  /*0720*/  @!UP5 UIMAD UR50, UR7, UR50, URZ ;  /* 0x000000320732d2a4 */ /* 0x000fe2000f8e023f */
[----:B------:R-:W-:Y:S01]  /*0730*/  LOP3.LUT R221, R221, R0, RZ, 0x3c, !PT ;  /* 0x00000000dddd7212 */ /* 0x000fe200078e3cff */
[----:B------:R-:W-:Y:S01]  /*0740*/  USHF.R.S32.HI UR49, URZ, 0x1f, UR46 ;  /* 0x0000001f3f317899 */ /* 0x000fe2000801142e */
[----:B------:R-:W-:Y:S01]  /*0750*/  ISETP.NE.U32.AND P0, PT, R3, 0x1, PT ;  /* 0x000000010300780c */ /* 0x000fe20003f05070 */
[----:B------:R-:W-:Y:S01]  /*0760*/  IMAD.U32 R3, RZ, RZ, UR14 ;  /* 0x0000000eff037e24 */ /* 0x000fe2000f8e00ff */
[----:B------:R-:W-:Y:S01]  /*0770*/  LOP3.LUT R4, R4, 0x8, R9, 0xf8, !PT ;  /* 0x0000000804047812 */ /* 0x000fe200078ef809 */
[----:B------:R-:W-:Y:S01]  /*0780*/  IMAD.IADD R221, R2, 0x1, R221 ;  /* 0x0000000102dd7824 */ /* 0x000fe200078e02dd */
[----:B------:R-:W-:Y:S01]  /*0790*/  SHF.R.S32.HI R2, RZ, 0x6, R14 ;  /* 0x00000006ff027819 */ /* 0x000fe2000001140e */
[C---:B------:R-:W-:Y:S01]  /*07a0*/  IMAD.SHL.U32 R3, R5.reuse, 0x40, RZ ;  /* 0x0000004005037824 */ /* 0x040fe200078e00ff */
[----:B------:R-:W-:Y:S01]  /*07b0*/  R2P PR, R5, 0x6 ;  /* 0x0000000605007804 */ /* 0x000fe20000000000 */
[----:B------:R-:W-:Y:S01]  /*07c0*/  IMAD.SHL.U32 R221, R221, 0x2, RZ ;  /* 0x00000002dddd7824 */ /* 0x000fe200078e00ff */
[----:B------:R-:W-:Y:S01]  /*07d0*/  LOP3.LUT R226, R226, R4, R0, 0xf6, !PT ;  /* 0x00000004e2e27212 */ /* 0x000fe200078ef600 */
[C---:B------:R-:W-:Y:S01]  /*07e0*/  IMAD R5, R2.reuse, 0x200, R8 ;  /* 0x0000020002057824 */ /* 0x040fe200078e0208 */
[----:B------:R-:W-:Y:S01]  /*07f0*/  LOP3.LUT R0, R3, 0x1c0, RZ, 0xc0, !PT ;  /* 0x000001c003007812 */ /* 0x000fe200078ec0ff */
[----:B------:R-:W-:Y:S01]  /*0800*/  IMAD.SHL.U32 R2, R2, 0x8, RZ ;  /* 0x0000000802027824 */ /* 0x000fe200078e00ff */
[----:B------:R-:W-:Y:S01]  /*0810*/  SEL R222, R222, 0xffffffe0, !P3 ;  /* 0xffffffe0dede7807 */ /* 0x000fe20005800000 */
[----:B------:R-:W-:Y:S01]  /*0820*/  IMAD.SHL.U32 R4, R10, 0x20, RZ ;  /* 0x000000200a047824 */ /* 0x000fe200078e00ff */
[----:B------:R1:W-:Y:S01]  /*0830*/  STL [R1+0x9c], R5 ;  /* 0x00009c0501007387 */ /* 0x0003e20000100800 */
[----:B------:R-:W-:Y:S01]  /*0840*/  SHF.R.U32.HI R3, RZ, 0x3, R0 ;  /* 0x00000003ff037819 */ /* 0x000fe20000011600 */
[----:B------:R-:W-:Y:S01]  /*0850*/  IMAD.SHL.U32 R227, R226, 0x2, RZ ;  /* 0x00000002e2e37824 */ /* 0x000fe200078e00ff */
[----:B------:R-:W-:Y:S01]  /*0860*/  LOP3.LUT R2, R2, 0x18, RZ, 0xc0, !PT ;  /* 0x0000001802027812 */ /* 0x000fe200078ec0ff */
[----:B------:R-:W-:Y:S01]  /*0870*/  IMAD.IADD R222, R221, 0x1, R222 ;  /* 0x00000001ddde7824 */ /* 0x000fe200078e02de */
[----:B------:R-:W-:Y:S01]  /*0880*/  SEL R223, R223, 0xffffffc0, !P4 ;  /* 0xffffffc0dfdf7807 */ /* 0x000fe20006000000 */
[----:B------:R-:W-:Y:S01]  /*0890*/  UMOV UR41, 0xffff8000 ;  /* 0xffff800000297882 */ /* 0x000fe20000000000 */
[----:B------:R-:W-:-:S02]  /*08a0*/  LOP3.LUT R7, R2, 0x20, R4, 0xf8, !PT ;  /* 0x0000002002077812 */ /* 0x000fc400078ef804 */
[----:B------:R-:W-:Y:S01]  /*08b0*/  SEL R248, R248, 0x10, !P0 ;  /* 0x00000010f8f87807 */ /* 0x000fe20004000000 */
[--C-:B------:R-:W-:Y:S02]  /*08c0*/  IMAD R226, R226, 0x2, R223.reuse ;  /* 0x00000002e2e27824 */ /* 0x100fe400078e02df */
[----:B------:R-:W-:Y:S02]  /*08d0*/  IMAD.IADD R224, R221, 0x1, R223 ;  /* 0x00000001dde07824 */ /* 0x000fe400078e02df */
[----:B------:R-:W-:Y:S02]  /*08e0*/  IMAD.IADD R223, R223, 0x1, R222 ;  /* 0x00000001dfdf7824 */ /* 0x000fe400078e02de */
[----:B-1----:R-:W-:-:S05]  /*08f0*/  IMAD.SHL.U32 R5, R6, 0x20, RZ ;  /* 0x0000002006057824 */ /* 0x002fca00078e00ff */
[----:B------:R-:W-:Y:S02]  /*0900*/  LOP3.LUT R4, R0, 0x20, R5, 0xf8, !PT ;  /* 0x0000002000047812 */ /* 0x000fe400078ef805 */
[----:B------:R-:W-:Y:S01]  /*0910*/  LOP3.LUT R5, R3, R0, R2, 0x1e, !PT ;  /* 0x0000000003057212 */ /* 0x000fe200078e1e02 */
[----:B------:R-:W-:Y:S01]  /*0920*/  IMAD.SHL.U32 R0, R15, 0x2, RZ ;  /* 0x000000020f007824 */ /* 0x000fe200078e00ff */
[----:B------:R-:W-:Y:S01]  /*0930*/  LOP3.LUT R3, R4, R3, RZ, 0x3c, !PT ;  /* 0x0000000304037212 */ /* 0x000fe200078e3cff */
[----:B------:R-:W-:Y:S02]  /*0940*/  IMAD.SHL.U32 R4, R16, 0x40, RZ ;  /* 0x0000004010047824 */ /* 0x000fe400078e00ff */
        /* <DEDUP_REMOVED lines=10> */
[----:B------:R-:W-:Y:S01]  /*09f0*/  LOP3.LUT R6, R2, 0x8, R0, 0xf8, !PT ;  /* 0x0000000802067812 */ /* 0x000fe200078ef800 */
[----:B------:R-:W-:Y:S01]  /*0a00*/  IMAD.SHL.U32 R246, R246, 0x2, RZ ;  /* 0x00000002f6f67824 */ /* 0x000fe200078e00ff */
[----:B------:R-:W-:Y:S02]  /*0a10*/  LOP3.LUT R0, R5, 0xfffffe00, RZ, 0xc0, !PT ;  /* 0xfffffe0005007812 */ /* 0x000fe400078ec0ff */
[----:B------:R-:W-:Y:S01]  /*0a20*/  LOP3.LUT R2, R3, R7, R2, 0x1e, !PT ;  /* 0x0000000703027212 */ /* 0x000fe200078e1e02 */
[----:B------:R1:W-:Y:S01]  /*0a30*/  STL [R1+0x98], R4 ;  /* 0x0000980401007387 */ /* 0x0003e20000100800 */
[----:B------:R-:W-:Y:S01]  /*0a40*/  LEA R5, R8, 0x18000, 0x1 ;  /* 0x0001800008057811 */ /* 0x000fe200078e08ff */
[--C-:B------:R-:W-:Y:S01]  /*0a50*/  IMAD R231, R231, 0x400, R0.reuse ;  /* 0x00000400e7e77824 */ /* 0x100fe200078e0200 */
[----:B------:R-:W-:Y:S01]  /*0a60*/  LOP3.LUT R230, R2, R0, RZ, 0xfc, !PT ;  /* 0x0000000002e67212 */ /* 0x000fe200078efcff */
[----:B------:R-:W-:Y:S01]  /*0a70*/  IMAD R229, R229, 0x400, R0 ;  /* 0x00000400e5e57824 */ /* 0x000fe200078e0200 */
[C---:B------:R-:W-:Y:S01]  /*0a80*/  IADD3 R0, R5.reuse, 0x40, RZ ;  /* 0x0000004005007810 */ /* 0x040fe20007ffe0ff */
[----:B------:R1:W-:Y:S01]  /*0a90*/  STL [R1+0x88], R5 ;  /* 0x0000880501007387 */ /* 0x0003e20000100800 */
[----:B------:R-:W-:Y:S01]  /*0aa0*/  @P2 IADD3 R0, R5, -0x40, RZ ;  /* 0xffffffc005002810 */ /* 0x000fe20007ffe0ff */
[----:B------:R-:W-:Y:S01]  /*0ab0*/  IMAD.IADD R249, R246, 0x1, R248 ;  /* 0x00000001f6f97824 */ /* 0x000fe200078e02f8 */
[----:B------:R-:W-:-:S02]  /*0ac0*/  LOP3.LUT R3, R6, R3, RZ, 0x3c, !PT ;  /* 0x0000000306037212 */ /* 0x000fc400078e3cff */
[C---:B------:R-:W-:Y:S01]  /*0ad0*/  IADD3 R247, R246.reuse, 0x20, RZ ;  /* 0x00000020f6f77810 */ /* 0x040fe20007ffe0ff */
[----:B------:R1:W-:Y:S01]  /*0ae0*/  STL [R1+0x8c], R0 ;  /* 0x00008c0001007387 */ /* 0x0003e20000100800 */
[----:B------:R-:W-:Y:S01]  /*0af0*/  @P1 IADD3 R247, R246, -0x20, RZ ;  /* 0xffffffe0f6f71810 */ /* 0x000fe20007ffe0ff */
[----:B------:R-:W-:Y:S02]  /*0b00*/  IMAD.IADD R229, R3, 0x1, R229 ;  /* 0x0000000103e57824 */ /* 0x000fe400078e02e5 */
[----:B------:R-:W-:Y:S02]  /*0b10*/  IMAD.IADD R231, R231, 0x1, R3 ;  /* 0x00000001e7e77824 */ /* 0x000fe400078e0203 */
[----:B------:R-:W-:Y:S01]  /*0b20*/  IMAD.IADD R248, R248, 0x1, R247 ;  /* 0x00000001f8f87824 */ /* 0x000fe200078e02f7 */
[----:B------:R-:W-:Y:S02]  /*0b30*/  LEA R229, R229, 0x28000, 0x1 ;  /* 0x00028000e5e57811 */ /* 0x000fe400078e08ff */
.L_x_451:
        /* <DEDUP_REMOVED lines=27> */
[----:B-1----:R-:W-:-:S02]  /*0cf0*/  IMAD.U32 R4, RZ, RZ, UR6 ;  /* 0x00000006ff047e24 */ /* 0x002fc4000f8e00ff */
[----:B------:R-:W-:-:S10]  /*0d00*/  IMAD.U32 R5, RZ, RZ, UR7 ;  /* 0x00000007ff057e24 */ /* 0x000fd4000f8e00ff */
[----:B------:R-:W5:Y:S01]  /*0d10*/  @P0 LDG.E R4, [R4.64] ;  /* 0x0000000404040981 */ /* 0x000f62000c1e1900 */
[----:B--2---:R-:W-:Y:S02]  /*0d20*/  IMAD.U32 R2, RZ, RZ, UR8 ;  /* 0x00000008ff027e24 */ /* 0x004fe4000f8e00ff */
[----:B------:R-:W-:-:S05]  /*0d30*/  IMAD.U32 R3, RZ, RZ, UR9 ;  /* 0x00000009ff037e24 */ /* 0x000fca000f8e00ff */
[----:B------:R-:W2:Y:S01]  /*0d40*/  @!P1 LDG.E R0, [R2.64] ;  /* 0x0000000402009981 */ /* 0x000ea2000c1e1900 */
[----:B------:R-:W1:Y:S01]  /*0d50*/  S2UR UR29, SR_CTAID.X ;  /* 0x00000000001d79c3 */ /* 0x000e620000002500 */
[----:B------:R-:W-:Y:S02]  /*0d60*/  UMOV UR14, 0xffffffff ;  /* 0xffffffff000e7882 */ /* 0x000fe40000000000 */
[----:B------:R-:W1:Y:S01]  /*0d70*/  S2R R23, SR_TID.X ;  /* 0x0000000000177919 */ /* 0x000e620000002100 */
[----:B------:R-:W-:Y:S02]  /*0d80*/  UMOV UR28, 0xffffffff ;  /* 0xffffffff001c7882 */ /* 0x000fe40000000000 */
[----:B------:R-:W-:Y:S02]  /*0d90*/  ULDC UR7, c[0x0][0xc] ;  /* 0x0000030000077ab9 */ /* 0x000fe40000000800 */
[----:B------:R-:W-:Y:S02]  /*0da0*/  USHF.L.U32 UR7, UR7, 0x6, URZ ;  /* 0x0000000607077899 */ /* 0x000fe4000800063f */
[----:B------:R-:W-:-:S02]  /*0db0*/  UMOV UR22, URZ ;  /* 0x0000003f00167c82 */ /* 0x000fc40008000000 */
[----:B------:R-:W-:Y:S02]  /*0dc0*/  ULDC UR8, c[0x0][0x218] ;  /* 0x0000860000087ab9 */ /* 0x000fe40000000800 */
[----:B-1----:R-:W-:Y:S01]  /*0dd0*/  USHF.L.U32 UR6, UR29, 0x6, URZ ;  /* 0x000000061d067899 */ /* 0x002fe2000800063f */
[----:B------:R-:W-:-:S03]  /*0de0*/  SHF.R.S32.HI R22, RZ, 0x1f, R23 ;  /* 0x0000001fff167819 */ /* 0x000fc60000011417 */
[----:B------:R-:W-:Y:S01]  /*0df0*/  UIMAD UR6, UR7, UR40, UR6 ;  /* 0x00000028070672a4 */ /* 0x000fe2000f8e0206 */
        /* <DEDUP_REMOVED lines=22> */
.L_x_405:
        /* <DEDUP_REMOVED lines=59> */
.L_x_407:
        /* <DEDUP_REMOVED lines=43> */
.L_x_408:
        /* <DEDUP_REMOVED lines=23> */
[----:B------:R-:W-:Y:S02]  /*1730*/  USHF.L.U32 UR11, UR34, 0x7, URZ ;  /* 0x00000007220b7899 */ /* 0x000fe4000800063f */
[----:B------:R-:W-:Y:S02]  /*1740*/  @UP2 UIADD3 UR12, UR9, UR7, URZ ;  /* 0x00000007090c2290 */ /* 0x000fe4000fffe03f */
[----:B------:R-:W-:-:S02]  /*1750*/  USEL UR7, UR6, URZ, UP1 ;  /* 0x0000003f06077287 */ /* 0x000fc40008800000 */
[----:B------:R-:W-:Y:S02]  /*1760*/  USEL UR6, UR11, URZ, UP1 ;  /* 0x0000003f0b067287 */ /* 0x000fe40008800000 */
[----:B------:R-:W-:Y:S02]  /*1770*/  USEL UR29, UR42, UR8, !UP2 ;  /* 0x000000082a1d7287 */ /* 0x000fe4000d000000 */
        /* <DEDUP_REMOVED lines=17> */
.L_x_409:
[----:B------:R-:W-:-:S04]  /*1890*/  UMOV UR11, UR51 ;  /* 0x00000033000b7c82 */ /* 0x000fc80008000000 */
.L_x_410:
[----:B------:R-:W-:Y:S01]  /*18a0*/  UIADD3 UR6, UP4, UP3, UR6, UR46, UR48 ;  /* 0x0000002e06067290 */ /* 0x000fe2000fb9e030 */
[----:B------:R-:W-:Y:S01]  /*18b0*/  IMAD.U32 R2, RZ, RZ, UR5 ;  /* 0x00000005ff027e24 */ /* 0x000fe2000f8e00ff */
[----:B------:R-:W-:Y:S01]  /*18c0*/  SHF.R.S32.HI R245, RZ, 0x1f, R244 ;  /* 0x0000001ffff57819 */ /* 0x000fe200000114f4 */
[----:B------:R-:W-:Y:S01]  /*18d0*/  IMAD.U32 R0, RZ, RZ, UR4 ;  /* 0x00000004ff007e24 */ /* 0x000fe2000f8e00ff */
[----:B------:R-:W-:Y:S01]  /*18e0*/  UIADD3 UR32, UP2, UP1, UR13, UR6, UR29 ;  /* 0x000000060d207290 */ /* 0x000fe2000f95e01d */
[----:B------:R-:W-:Y:S01]  /*18f0*/  IADD3 R9, P0, R12, UR24, RZ ;  /* 0x000000180c097c10 */ /* 0x000fe2000ff1e0ff */
[----:B------:R-:W-:Y:S01]  /*1900*/  UIADD3.X UR6, UR9, UR49, UR54, UP4, UP3 ;  /* 0x0000003109067290 */ /* 0x000fe2000a7e6436 */
[----:B------:R-:W-:Y:S01]  /*1910*/  IMAD.U32 R4, RZ, RZ, UR24 ;  /* 0x00000018ff047e24 */ /* 0x000fe2000f8e00ff */
[----:B------:R-:W-:Y:S01]  /*1920*/  ULDC.64 UR4, c[0x0][0x3c8] ;  /* 0x0000f20000047ab9 */ /* 0x000fe20000000a00 */
[----:B------:R-:W-:Y:S01]  /*1930*/  IADD3.X R13, R20, UR33, RZ, P0, !PT ;  /* 0x00000021140d7c10 */ /* 0x000fe200087fe4ff */
[----:B------:R-:W-:Y:S01]  /*1940*/  UIADD3.X UR29, UR10, UR6, UR12, UP2, UP1 ;  /* 0x000000060a1d7290 */ /* 0x000fe200097e240c */
[----:B------:R-:W-:Y:S01]  /*1950*/  IMAD.U32 R7, RZ, RZ, UR35 ;  /* 0x00000023ff077e24 */ /* 0x000fe2000f8e00ff */
[----:B------:R-:W-:Y:S01]  /*1960*/  BSSY B1, `(.L_x_406) ;  /* 0x00009b5000017945 */ /* 0x000fe20003800000 */
[----:B------:R-:W-:Y:S01]  /*1970*/  ULDC.64 UR6, c[0x0][0x1a8] ;  /* 0x00006a0000067ab9 */ /* 0x000fe20000000a00 */
[----:B------:R-:W-:Y:S01]  /*1980*/  IMAD.U32 R11, RZ, RZ, UR35 ;  /* 0x00000023ff0b7e24 */ /* 0x000fe2000f8e00ff */
[----:B------:R-:W-:Y:S01]  /*1990*/  UIMAD UR6, UR58, UR6, URZ ;  /* 0x000000063a0672a4 */ /* 0x000fe2000f8e023f */
[----:B------:R-:W-:-:S02]  /*19a0*/  IADD3 R251, R244, 0x40, RZ ;  /* 0x00000040f4fb7810 */ /* 0x000fc40007ffe0ff */
[C---:B------:R-:W-:Y:S01]  /*19b0*/  IADD3 R250, R244.reuse, 0x80, RZ ;  /* 0x00000080f4fa7810 */ /* 0x040fe20007ffe0ff */
[----:B------:R-:W-:Y:S01]  /*19c0*/  UIMAD UR9, UR35, UR7, UR6 ;  /* 0x00000007230972a4 */ /* 0x000fe2000f8e0206 */
[----:B------:R-:W-:Y:S02]  /*19d0*/  IADD3 R252, R244, 0xc0, RZ ;  /* 0x000000c0f4fc7810 */ /* 0x000fe40007ffe0ff */
[----:B------:R-:W-:Y:S02]  /*19e0*/  ULDC.64 UR6, c[0x0][0x370] ;  /* 0x0000dc0000067ab9 */ /* 0x000fe40000000a00 */
[----:B------:R-:W-:-:S04]  /*19f0*/  UIMAD UR6, UR33, UR6, URZ ;  /* 0x00000006210672a4 */ /* 0x000fc8000f8e023f */
[----:B------:R-:W-:-:S03]  /*1a00*/  UIMAD UR10, UR24, UR7, UR6 ;  /* 0x00000007180a72a4 */ /* 0x000fc6000f8e0206 */
[----:B------:R-:W-:Y:S02]  /*1a10*/  ULDC.64 UR6, c[0x0][0x378] ;  /* 0x0000de0000067ab9 */ /* 0x000fe40000000a00 */
[----:B------:R-:W-:-:S04]  /*1a20*/  UIMAD UR6, UR58, UR6, URZ ;  /* 0x000000063a0672a4 */ /* 0x000fc8000f8e023f */
[----:B------:R-:W-:Y:S02]  /*1a30*/  UIMAD UR8, UR35, UR7, UR6 ;  /* 0x00000007230872a4 */ /* 0x000fe4000f8e0206 */
[----:B------:R-:W-:-:S04]  /*1a40*/  UIADD3 UR6, UR24, UR11, URZ ;  /* 0x0000000b18067290 */ /* 0x000fc8000fffe03f */
        /* <DEDUP_REMOVED lines=9> */
[----:B------:R3:W4:Y:S01]  /*1ae0*/  R2UR UR4, R0 ;  /* 0x00000000000473c2 */ /* 0x00072200000e0000 */
[----:B------:R-:W-:Y:S02]  /*1af0*/  UIADD3 UR6, -UR16, UR17, UR20 ;  /* 0x0000001110067290 */ /* 0x000fe4000fffe114 */
[----:B------:R-:W-:Y:S02]  /*1b00*/  UMOV UR11, UR7 ;  /* 0x00000007000b7c82 */ /* 0x000fe40008000000 */
[----:B------:R-:W-:Y:S02]  /*1b10*/  UIADD3 UR6, UR6, -UR15, URZ ;  /* 0x8000000f06067290 */ /* 0x000fe4000fffe03f */
[----:B------:R-:W-:Y:S02]  /*1b20*/  UIADD3 UR7, UR36, -0x1, URZ ;  /* 0xffffffff24077890 */ /* 0x000fe4000fffe03f */
[----:B------:R-:W-:-:S04]  /*1b30*/  USHF.R.S32.HI UR15, URZ, 0x1f, UR6 ;  /* 0x0000001f3f0f7899 */ /* 0x000fc80008011406 */
[----:B------:R-:W-:Y:S01]  /*1b40*/  ULEA.HI UR15, UR15, UR6, URZ, 0x6 ;  /* 0x000000060f0f7291 */ /* 0x000fe2000f8f303f */
[----:B-1----:R-:W-:-:S03]  /*1b50*/  LEA.HI R2, R22, R23, RZ, 0x5 ;  /* 0x0000001716027211 */ /* 0x002fc600078f28ff */
[----:B------:R-:W-:-:S04]  /*1b60*/  USHF.R.S32.HI UR15, URZ, 0x6, UR15 ;  /* 0x000000063f0f7899 */ /* 0x000fc8000801140f */
[----:B------:R-:W-:Y:S01]  /*1b70*/  UISETP.LT.AND UP1, UPT, URZ, UR15, UPT ;  /* 0x0000000f3f00728c */ /* 0x000fe2000bf21270 */
[----:B---3--:R-:W-:Y:S02]  /*1b80*/  LOP3.LUT R0, R2, 0xffffffe0, RZ, 0xc0, !PT ;  /* 0xffffffe002007812 */ /* 0x008fe400078ec0ff */
[----:B------:R-:W-:Y:S01]  /*1b90*/  SHF.R.S32.HI R2, RZ, 0x5, R2 ;  /* 0x00000005ff027819 */ /* 0x000fe20000011402 */
[----:B------:R-:W-:Y:S02]  /*1ba0*/  USEL UR15, URZ, UR15, !UP1 ;  /* 0x0000000f3f0f7287 */ /* 0x000fe4000c800000 */
[----:B------:R-:W-:Y:S02]  /*1bb0*/  IMAD.IADD R0, R23, 0x1, -R0 ;  /* 0x0000000117007824 */ /* 0x000fe400078e0a00 */
[----:B------:R-:W-:Y:S02]  /*1bc0*/  UISETP.GT.AND UP1, UPT, UR36, UR15, UPT ;  /* 0x0000000f2400728c */ /* 0x000fe4000bf24270 */
[----:B------:R-:W-:Y:S01]  /*1bd0*/  IMAD R0, R2, UR47, R0 ;  /* 0x0000002f02007c24 */ /* 0x000fe2000f8e0200 */
[----:B------:R-:W-:-:S04]  /*1be0*/  IADD3 R2, P2, R244, UR18, RZ ;  /* 0x00000012f4027c10 */ /* 0x000fc8000ff5e0ff */
[----:B------:R-:W-:Y:S02]  /*1bf0*/  IADD3.X R3, R245, UR21, RZ, P2, !PT ;  /* 0x00000015f5037c10 */ /* 0x000fe400097fe4ff */
[----:B------:R-:W-:-:S03]  /*1c00*/  IADD3 R8, P0, R0, UR32, RZ ;  /* 0x0000002000087c10 */ /* 0x000fc6000ff1e0ff */
[----:B------:R-:W-:Y:S01]  /*1c10*/  IMAD.WIDE.U32 R2, R4, c[0x0][0x370], R2 ;  /* 0x0000dc0004027a25 */ /* 0x000fe200078e0002 */
[----:B------:R-:W-:-:S03]  /*1c20*/  LEA.HI.X.SX32 R10, R0, UR29, 0x1, P0 ;  /* 0x0000001d000a7c11 */ /* 0x000fc600080f0eff */
[----:B------:R-:W-:Y:S01]  /*1c30*/  IMAD R0, R13, c[0x0][0x190], RZ ;  /* 0x000064000d007a24 */ /* 0x000fe200078e02ff */
[----:B------:R-:W-:Y:S01]  /*1c40*/  IADD3 R3, R3, UR10, RZ ;  /* 0x0000000a03037c10 */ /* 0x000fe2000fffe0ff */
[----:B------:R-:W-:-:S04]  /*1c50*/  IMAD.WIDE.U32 R4, R9, c[0x0][0x190], R244 ;  /* 0x0000640009047a25 */ /* 0x000fc800078e00f4 */
[----:B------:R-:W-:Y:S01]  /*1c60*/  IMAD R16, R9, c[0x0][0x194], R0 ;  /* 0x0000650009107a24 */ /* 0x000fe200078e0200 */
[----:B------:R-:W-:Y:S01]  /*1c70*/  IADD3 R6, P0, R4, UR31, RZ ;  /* 0x0000001f04067c10 */ /* 0x000fe2000ff1e0ff */
[----:B------:R-:W-:-:S03]  /*1c80*/  IMAD.WIDE.U32 R2, R7, c[0x0][0x378], R2 ;  /* 0x0000de0007027a25 */ /* 0x000fc600078e0002 */
[----:B------:R-:W-:Y:S01]  /*1c90*/  IADD3.X R7, R5, UR30, R16, P0, !PT ;  /* 0x0000001e05077c10 */ /* 0x000fe200087fe410 */
[----:B------:R-:W-:Y:S01]  /*1ca0*/  IMAD.MOV.U32 R4, RZ, RZ, R2 ;  /* 0x000000ffff047224 */ /* 0x000fe200078e0002 */
[----:B------:R-:W-:Y:S01]  /*1cb0*/  LEA R234, P0, R8, c[0x0][0x350], 0x2 ;  /* 0x0000d40008ea7a11 */ /* 0x000fe200078010ff */
[----:B------:R-:W-:Y:S01]  /*1cc0*/  IMAD R0, R20, c[0x0][0x370], RZ ;  /* 0x0000dc0014007a24 */ /* 0x000fe200078e02ff */
[----:B------:R-:W-:Y:S02]  /*1cd0*/  IADD3 R5, R3, UR8, RZ ;  /* 0x0000000803057c10 */ /* 0x000fe4000fffe0ff */
[----:B------:R-:W-:Y:S01]  /*1ce0*/  LEA.HI.X R235, R8, c[0x0][0x354], R10, 0x2, P0 ;  /* 0x0000d50008eb7a11 */ /* 0x000fe200000f140a */
[----:B------:R-:W-:Y:S01]  /*1cf0*/  IMAD.WIDE.U32 R10, R11, c[0x0][0x1a8], R6 ;  /* 0x00006a000b0a7a25 */ /* 0x000fe200078e0006 */
[----:B------:R-:W-:-:S03]  /*1d00*/  PLOP3.LUT P0, PT, PT, PT, UP1, 0x80, 0x0 ;  /* 0x000000000000781c */ /* 0x000fc60003f0f018 */
[----:B------:R-:W-:Y:S01]  /*1d10*/  IMAD.WIDE.U32 R4, R12, c[0x0][0x370], R4 ;  /* 0x0000dc000c047a25 */ /* 0x000fe200078e0004 */
[----:B------:R-:W-:Y:S02]  /*1d20*/  LEA R240, P3, R10, c[0x0][0x160], 0x1 ;  /* 0x000058000af07a11 */ /* 0x000fe400078608ff */
[----:B------:R-:W-:Y:S01]  /*1d30*/  IADD3 R15, R11, UR9, RZ ;  /* 0x000000090b0f7c10 */ /* 0x000fe2000fffe0ff */
[----:B------:R-:W-:Y:S01]  /*1d40*/  IMAD R0, R12, c[0x0][0x374], R0 ;  /* 0x0000dd000c007a24 */ /* 0x000fe200078e0200 */
[----:B------:R-:W-:Y:S02]  /*1d50*/  LEA R241, P2, R4, c[0x0][0x330], 0x1 ;  /* 0x0000cc0004f17a11 */ /* 0x000fe400078408ff */
[----:B------:R-:W-:Y:S01]  /*1d60*/  LEA.HI.X R242, R10, c[0x0][0x164], R15, 0x1, P3 ;  /* 0x000059000af27a11 */ /* 0x000fe200018f0c0f */
[----:B------:R-:W-:-:S05]  /*1d70*/  IMAD.IADD R8, R5, 0x1, R0 ;  /* 0x0000000105087824 */ /* 0x000fca00078e0200 */
        /* <DEDUP_REMOVED lines=20> */
.L_x_412:
        /* <DEDUP_REMOVED lines=18> */
.L_x_413:
        /* <DEDUP_REMOVED lines=35> */
.L_x_415:
[----:B------:R-:W-:Y:S05]  /*2210*/  BSYNC B0 ;  /* 0x0000000000007941 */ /* 0x000fea0003800000 */
.L_x_414:
        /* <DEDUP_REMOVED lines=21> */
.L_x_417:
[----:B------:R-:W-:Y:S05]  /*2370*/  BSYNC B0 ;  /* 0x0000000000007941 */ /* 0x000fea0003800000 */
.L_x_416:
        /* <DEDUP_REMOVED lines=31> */
.L_x_419:
[----:B------:R-:W-:Y:S05]  /*2570*/  BSYNC B0 ;  /* 0x0000000000007941 */ /* 0x000fea0003800000 */
.L_x_418:
        /* <DEDUP_REMOVED lines=20> */
.L_x_411:
        /* <DEDUP_REMOVED lines=21> */
[----:B------:R-:W-:Y:S01]  /*2810*/  IMAD R0, R9, c[0x0][0x374], R0 ;  /* 0x0000dd0009007a24 */ /* 0x000fe200078e0200 */
        /* <DEDUP_REMOVED lines=34> */
.L_x_422:
[----:B------:R-:W-:Y:S05]  /*2a40*/  BSYNC B0 ;  /* 0x0000000000007941 */ /* 0x000fea0003800000 */
.L_x_421:
        /* <DEDUP_REMOVED lines=48> */
.L_x_424:
[----:B------:R-:W-:Y:S05]  /*2d50*/  BSYNC B0 ;  /* 0x0000000000007941 */ /* 0x000fea0003800000 */
.L_x_423:
        /* <DEDUP_REMOVED lines=23> */
.L_x_426:
        /* <DEDUP_REMOVED lines=50> */
.L_x_427:
[----:B------:R-:W-:Y:S05]  /*31f0*/  BSYNC B0 ;  /* 0x0000000000007941 */ /* 0x000fea0003800000 */
.L_x_425:
[----:B------:R-:W-:Y:S01]  /*3200*/  BSSY B0, `(.L_x_428) ;  /* 0x0000046000007945 */ /* 0x000fe20003800000 */
[----:B--2---:R-:W-:-:S02]  /*3210*/  IMAD R4, R13, c[0x0][0x194], RZ ;  /* 0x000065000d047a24 */ /* 0x004fc400078e02ff */
        /* <DEDUP_REMOVED lines=19> */
.L_x_429:
        /* <DEDUP_REMOVED lines=49> */
.L_x_430:
[----:B------:R-:W-:Y:S05]  /*3660*/  BSYNC B0 ;  /* 0x0000000000007941 */ /* 0x000fea0003800000 */
.L_x_428:
[----:B------:R-:W5:Y:S01]  /*3670*/  LDL R24, [R1+0x98] ;  /* 0x0000980001187983 */ /* 0x000f620000100800 */
[----:B------:R-:W-:Y:S01]  /*3680*/  ULDC.64 UR8, c[0x0][0x198] ;  /* 0x0000660000087ab9 */ /* 0x000fe20000000a00 */
[C---:B--23-5:R-:W-:Y:S01]  /*3690*/  IADD3 R2, R24.reuse, 0x8, RZ ;  /* 0x0000000818027810 */ /* 0x06cfe20007ffe0ff */
[C---:B------:R-:W-:Y:S01]  /*36a0*/  IMAD.SHL.U32 R3, R24.reuse, 0x4, RZ ;  /* 0x0000000418037824 */ /* 0x040fe200078e00ff */
[----:B------:R-:W-:Y:S02]  /*36b0*/  SHF.R.S32.HI R0, RZ, 0x1f, R24 ;  /* 0x0000001fff007819 */ /* 0x000fe40000011418 */
[----:B------:R-:W-:Y:S02]  /*36c0*/  ISETP.GE.AND P3, PT, R24, UR6, PT ;  /* 0x0000000618007c0c */ /* 0x000fe4000bf66270 */
[----:B------:R-:W-:Y:S01]  /*36d0*/  ISETP.GE.AND P2, PT, R2, UR6, PT ;  /* 0x0000000602007c0c */ /* 0x000fe2000bf46270 */
[----:B------:R2:W-:Y:S01]  /*36e0*/  STL [R1+0x84], R3 ;  /* 0x0000840301007387 */ /* 0x0005e20000100800 */
[----:B------:R-:W-:Y:S01]  /*36f0*/  SHF.L.U64.HI R4, R24, 0x2, R0 ;  /* 0x0000000218047819 */ /* 0x000fe20000010200 */
[----:B------:R-:W-:Y:S01]  /*3700*/  IMAD.MOV.U32 R0, RZ, RZ, 0x7f800000 ;  /* 0x7f800000ff007424 */ /* 0x000fe200078e00ff */
[----:B------:R-:W-:-:S03]  /*3710*/  IADD3 R2, P1, R3, UR12, RZ ;  /* 0x0000000c03027c10 */ /* 0x000fc6000ff3e0ff */
[----:B------:R3:W-:Y:S01]  /*3720*/  STL [R1+0x80], R4 ;  /* 0x0000800401007387 */ /* 0x0007e20000100800 */
[----:B--2---:R-:W-:-:S05]  /*3730*/  IADD3.X R3, R4, UR11, RZ, P1, !PT ;  /* 0x0000000b04037c10 */ /* 0x004fca0008ffe4ff */
[----:B------:R2:W5:Y:S01]  /*3740*/  @!P2 LDG.E R0, [R2.64+0x20] ;  /* 0x000020040200a981 */ /* 0x000562000c1e1900 */
[----:B---3--:R-:W-:-:S06]  /*3750*/  IMAD.MOV.U32 R4, RZ, RZ, 0x7f800000 ;  /* 0x7f800000ff047424 */ /* 0x008fcc00078e00ff */
[----:B------:R2:W3:Y:S01]  /*3760*/  @!P3 LDG.E R4, [R2.64] ;  /* 0x000000040204b981 */ /* 0x0004e2000c1e1900 */
[----:B------:R-:W-:-:S04]  /*3770*/  USHF.R.S32.HI UR6, URZ, 0x1f, UR20 ;  /* 0x0000001f3f067899 */ /* 0x000fc80008011414 */
[----:B------:R-:W-:-:S04]  /*3780*/  UIMAD UR8, UR6, UR8, URZ ;  /* 0x00000008060872a4 */ /* 0x000fc8000f8e023f */
[----:B------:R-:W-:Y:S02]  /*3790*/  UIMAD UR9, UR20, UR9, UR8 ;  /* 0x00000009140972a4 */ /* 0x000fe4000f8e0208 */
[----:B------:R-:W-:-:S06]  /*37a0*/  UIADD3 UR8, -UR20, UR16, URZ ;  /* 0x0000001014087290 */ /* 0x000fcc000fffe13f */
[----:B------:R-:W-:Y:S01]  /*37b0*/  ISETP.GE.AND P6, PT, R12, UR8, PT ;  /* 0x000000080c007c0c */ /* 0x000fe2000bfc6270 */
[----:B------:R-:W-:-:S04]  /*37c0*/  IMAD.U32 R16, RZ, RZ, UR20 ;  /* 0x00000014ff107e24 */ /* 0x000fc8000f8e00ff */
[----:B--2---:R-:W-:-:S08]  /*37d0*/  IMAD.WIDE.U32 R2, R16, c[0x0][0x198], R244 ;  /* 0x0000660010027a25 */ /* 0x004fd000078e00f4 */
[----:B------:R-:W-:Y:S04]  /*37e0*/  @P6 STS.128 [R237+0x18000], RZ ;  /* 0x018000ffed006388 */ /* 0x000fe80000000c00 */
[----:B------:R-:W-:Y:S04]  /*37f0*/  @P6 STS.128 [R237+0x1a000], RZ ;  /* 0x01a000ffed006388 */ /* 0x000fe80000000c00 */
[----:B------:R-:W-:Y:S04]  /*3800*/  @P6 STS.128 [R237+0x1c000], RZ ;  /* 0x01c000ffed006388 */ /* 0x000fe80000000c00 */
[----:B------:R-:W-:Y:S01]  /*3810*/  @P6 STS.128 [R237+0x1e000], RZ ;  /* 0x01e000ffed006388 */ /* 0x000fe20000000c00 */
[----:B------:R-:W-:Y:S01]  /*3820*/  IADD3 R2, P1, R2, UR26, RZ ;  /* 0x0000001a02027c10 */ /* 0x000fe2000ff3e0ff */
[----:B------:R-:W-:Y:S02]  /*3830*/  BSSY B0, `(.L_x_431) ;  /* 0x0000037000007945 */ /* 0x000fe40003800000 */
        /* <DEDUP_REMOVED lines=54> */
.L_x_432:
[----:B------:R-:W-:Y:S05]  /*3ba0*/  BSYNC B0 ;  /* 0x0000000000007941 */ /* 0x000fea0003800000 */
.L_x_431:
        /* <DEDUP_REMOVED lines=26> */
[----:B------:R-:W-:-:S03]  /*3d50*/  IADD3 R5, R13, R5, RZ ;  /* 0x000000050d057210 */ /* 0x000fc60007ffe0ff */
[----:B------:R-:W-:Y:S01]  /*3d60*/  IMAD R0, R0, c[0x0][0x19c], R6 ;  /* 0x0000670000007a24 */ /* 0x000fe200078e0206 */
[----:B------:R-:W-:Y:S02]  /*3d70*/  LEA R2, P2, R4, R2, 0x1 ;  /* 0x0000000204027211 */ /* 0x000fe400078408ff */
[----:B------:R-:W-:Y:S01]  /*3d80*/  @!P4 LEA R6, P1, R8, c[0x0][0x168], 0x1 ;  /* 0x00005a000806ca11 */ /* 0x000fe200078208ff */
[----:B------:R-:W-:Y:S01]  /*3d90*/  IMAD.IADD R0, R9, 0x1, R0 ;  /* 0x0000000109007824 */ /* 0x000fe200078e0200 */
        /* <DEDUP_REMOVED lines=24> */
.L_x_434:
[----:B------:R-:W-:Y:S05]  /*3f20*/  BSYNC B0 ;  /* 0x0000000000007941 */ /* 0x000fea0003800000 */
.L_x_433:
        /* <DEDUP_REMOVED lines=62> */
.L_x_436:
[----:B------:R-:W-:Y:S05]  /*4310*/  BSYNC B0 ;  /* 0x0000000000007941 */ /* 0x000fea0003800000 */
.L_x_435:
        /* <DEDUP_REMOVED lines=8> */
[----:B------:R-:W-:Y:S01]  /*43a0*/  IADD3 R12, P2, R12, 0x20, RZ ;  /* 0x000000200c0c7810 */ /* 0x000fe20007f5e0ff */
[----:B------:R-:W-:Y:S01]  /*43b0*/  IMAD.MOV.U32 R6, RZ, RZ, 0x2 ;  /* 0x00000002ff067424 */ /* 0x000fe200078e00ff */
[----:B------:R-:W-:Y:S01]  /*43c0*/  MOV R2, UR19 ;  /* 0x0000001300027c02 */ /* 0x000fe20008000f00 */
[----:B------:R-:W-:Y:S01]  /*43d0*/  IMAD.X R4, RZ, RZ, R18, P1 ;  /* 0x000000ffff047224 */ /* 0x000fe200008e0612 */
[----:B------:R-:W-:-:S02]  /*43e0*/  ISETP.GE.AND P4, PT, R244, c[0x0][0x220], PT ;  /* 0x00008800f4007a0c */ /* 0x000fc40003f86270 */
        /* <DEDUP_REMOVED lines=8> */
[----:B------:R-:W-:Y:S02]  /*4470*/  IMAD R4, R4, c[0x0][0x1a0], RZ ;  /* 0x0000680004047a24 */ /* 0x000fe400078e02ff */
[----:B------:R-:W-:Y:S01]  /*4480*/  IMAD.IADD R3, R3, 0x1, R0 ;  /* 0x0000000103037824 */ /* 0x000fe200078e0200 */
[----:B------:R2:W-:Y:S01]  /*4490*/  @P4 STS.128 [R237+0x21000], RZ ;  /* 0x021000ffed004388 */ /* 0x0005e20000000c00 */
[----:B------:R-:W-:-:S04]  /*44a0*/  IMAD.WIDE.U32 R8, R12, c[0x0][0x1a0], R8 ;  /* 0x000068000c087a25 */ /* 0x000fc800078e0008 */
[----:B------:R-:W-:Y:S02]  /*44b0*/  IMAD R0, R12, c[0x0][0x1a4], R4 ;  /* 0x000069000c007a24 */ /* 0x000fe400078e0204 */
[----:B------:R-:W-:-:S03]  /*44c0*/  IMAD.WIDE.U32 R4, R14, c[0x0][0x1b8], R2 ;  /* 0x00006e000e047a25 */ /* 0x000fc600078e0002 */
[----:B------:R-:W-:Y:S01]  /*44d0*/  IADD3 R0, R9, R0, RZ ;  /* 0x0000000009007210 */ /* 0x000fe20007ffe0ff */
        /* <DEDUP_REMOVED lines=26> */
.L_x_438:
[----:B------:R-:W-:Y:S05]  /*4680*/  BSYNC B0 ;  /* 0x0000000000007941 */ /* 0x000fea0003800000 */
.L_x_437:
[----:B------:R-:W-:Y:S02]  /*4690*/  ULDC.64 UR18, c[0x0][0x318] ;  /* 0x0000c60000127ab9 */ /* 0x000fe40000000a00 */
[----:B------:R-:W-:Y:S01]  /*46a0*/  ULDC.64 UR20, c[0x0][0x320] ;  /* 0x0000c80000147ab9 */ /* 0x000fe20000000a00 */
[----:B------:R-:W-:Y:S01]  /*46b0*/  LEA.HI R0, R22, R23, RZ, 0x7 ;  /* 0x0000001716007211 */ /* 0x000fe200078f38ff */
        /* <DEDUP_REMOVED lines=13> */
[----:B------:R-:W-:-:S05]  /*4790*/  IMAD.U32 R3, RZ, RZ, UR19 ;  /* 0x00000013ff037e24 */ /* 0x000fca000f8e00ff */
[----:B------:R2:W3:Y:S01]  /*47a0*/  @P1 LDG.E R2, [R2.64] ;  /* 0x0000000402021981 */ /* 0x0004e2000c1e1900 */
[----:B------:R-:W3:Y:S01]  /*47b0*/  @P1 MUFU.RCP R4, c[0x0][0x238] ;  /* 0x00008e0000041b08 */ /* 0x000ee20000001000 */
[----:B------:R-:W-:Y:S01]  /*47c0*/  SHF.R.S32.HI R0, RZ, 0x7, R0 ;  /* 0x00000007ff007819 */ /* 0x000fe20000011400 */
[----:B------:R-:W-:Y:S01]  /*47d0*/  CS2R R190, SRZ ;  /* 0x0000000000be7805 */ /* 0x000fe2000001ff00 */
[----:B------:R-:W-:Y:S01]  /*47e0*/  MOV R238, R236 ;  /* 0x000000ec00ee7202 */ /* 0x000fe20000000f00 */
[----:B------:R-:W-:Y:S01]  /*47f0*/  CS2R R188, SRZ ;  /* 0x0000000000bc7805 */ /* 0x000fe2000001ff00 */
[----:B------:R-:W-:Y:S01]  /*4800*/  SHF.L.U32 R0, R0, 0x5, RZ ;  /* 0x0000000500007819 */ /* 0x000fe200000006ff */
        /* <DEDUP_REMOVED lines=18> */
[----:B--2---:R-:W-:Y:S01]  /*4930*/  IMAD.SHL.U32 R3, R23, 0x2, RZ ;  /* 0x0000000217037824 */ /* 0x004fe200078e00ff */
        /* <DEDUP_REMOVED lines=12> */
[----:B------:R-:W-:Y:S01]  /*4a00*/  IADD3 R3, R24, 0x1, RZ ;  /* 0x0000000118037810 */ /* 0x000fe20007ffe0ff */
[----:B------:R-:W-:Y:S01]  /*4a10*/  CS2R R138, SRZ ;  /* 0x00000000008a7805 */ /* 0x000fe2000001ff00 */
[----:B------:R-:W-:Y:S01]  /*4a20*/  SEL R0, R0, R230, !P0 ;  /* 0x000000e600007207 */ /* 0x000fe20004000000 */
[----:B------:R-:W-:Y:S01]  /*4a30*/  STL [R1+0x8], R5 ;  /* 0x0000080501007387 */ /* 0x000fe20000100800 */
[----:B------:R-:W-:Y:S01]  /*4a40*/  CS2R R136, SRZ ;  /* 0x0000000000887805 */ /* 0x000fe2000001ff00 */
[----:B------:R-:W-:Y:S01]  /*4a50*/  CS2R R134, SRZ ;  /* 0x0000000000867805 */ /* 0x000fe2000001ff00 */
[----:B------:R-:W-:Y:S01]  /*4a60*/  CS2R R132, SRZ ;  /* 0x0000000000847805 */ /* 0x000fe2000001ff00 */
[----:B------:R-:W-:Y:S01]  /*4a70*/  IMAD.SHL.U32 R220, R0, 0x2, RZ ;  /* 0x0000000200dc7824 */ /* 0x000fe200078e00ff */
[----:B------:R-:W-:Y:S01]  /*4a80*/  IADD3 R0, R5, 0x19, RZ ;  /* 0x0000001905007810 */ /* 0x000fe20007ffe0ff */
[----:B------:R-:W-:Y:S01]  /*4a90*/  STL [R1+0x90], R3 ;  /* 0x0000900301007387 */ /* 0x000fe20000100800 */
[----:B------:R-:W-:Y:S01]  /*4aa0*/  CS2R R78, SRZ ;  /* 0x00000000004e7805 */ /* 0x000fe2000001ff00 */
[----:B------:R-:W-:Y:S01]  /*4ab0*/  CS2R R76, SRZ ;  /* 0x00000000004c7805 */ /* 0x000fe2000001ff00 */
[----:B------:R-:W-:Y:S01]  /*4ac0*/  CS2R R82, SRZ ;  /* 0x0000000000527805 */ /* 0x000fe2000001ff00 */
[----:B------:R-:W-:Y:S01]  /*4ad0*/  STL [R1+0x40], R0 ;  /* 0x0000400001007387 */ /* 0x000fe20000100800 */
        /* <DEDUP_REMOVED lines=29> */
[----:B------:R-:W-:Y:S01]  /*4cb0*/  IMAD.MOV.U32 R233, RZ, RZ, 0x20 ;  /* 0x00000020ffe97424 */ /* 0x000fe200078e00ff */
[----:B------:R-:W-:Y:S01]  /*4cc0*/  SHF.L.U32 R228, R231, 0x1, RZ ;  /* 0x00000001e7e47819 */ /* 0x000fe200000006ff */
[----:B------:R-:W-:Y:S01]  /*4cd0*/  IMAD.MOV.U32 R232, RZ, RZ, 0x40 ;  /* 0x00000040ffe87424 */ /* 0x000fe200078e00ff */
[----:B------:R-:W-:Y:S01]  /*4ce0*/  UMOV UR6, URZ ;  /* 0x0000003f00067c82 */ /* 0x000fe20008000000 */
[----:B---3--:R-:W-:-:S04]  /*4cf0*/  @P1 FMUL.FTZ R2, R2, R4 ;  /* 0x0000000402021220 */ /* 0x008fc80000410000 */
[----:B------:R2:W3:Y:S02]  /*4d00*/  @P1 R2UR UR8, R2 ;  /* 0x00000000020813c2 */ /* 0x0004e400000e0000 */
[----:B--2---:R-:W-:Y:S01]  /*4d10*/  IADD3 R2, R231, 0x4000, RZ ;  /* 0x00004000e7027810 */ /* 0x004fe20007ffe0ff */
[----:B---3--:R-:W-:-:S03]  /*4d20*/  @UP1 UMOV UR6, UR8 ;  /* 0x0000000800061c82 */ /* 0x008fc60008000000 */
[----:B------:R-:W-:-:S05]  /*4d30*/  SEL R2, R2, R231, !P0 ;  /* 0x000000e702027207 */ /* 0x000fca0004000000 */
[----:B------:R-:W-:Y:S02]  /*4d40*/  IMAD.SHL.U32 R225, R2, 0x2, RZ ;  /* 0x0000000202e17824 */ /* 0x000fe400078e00ff */
[----:B------:R-:W2:Y:S02]  /*4d50*/  I2F R2, R5 ;  /* 0x0000000500027306 */ /* 0x000ea40000201400 */
[----:B--2---:R2:W-:Y:S06]  /*4d60*/  STL [R1+0x60], R2 ;  /* 0x0000600201007387 */ /* 0x0045ec0000100800 */
[----:B--2---:R2:W3:Y:S02]  /*4d70*/  I2F R2, R0 ;  /* 0x0000000000027306 */ /* 0x0044e40000201400 */
[----:B--2---:R-:W-:-:S05]  /*4d80*/  IADD3 R0, R5, 0x18, RZ ;  /* 0x0000001805007810 */ /* 0x004fca0007ffe0ff */
[----:B------:R-:W-:Y:S04]  /*4d90*/  STL [R1+0x20], R0 ;  /* 0x0000200001007387 */ /* 0x000fe80000100800 */
[----:B---3--:R2:W-:Y:S02]  /*4da0*/  STL [R1+0x7c], R2 ;  /* 0x00007c0201007387 */ /* 0x0085e40000100800 */
        /* <DEDUP_REMOVED lines=9> */
[----:B--2---:R-:W-:-:S06]  /*4e40*/  IADD3 R0, R5, 0x9, RZ ;  /* 0x0000000905007810 */ /* 0x004fcc0007ffe0ff */
[----:B------:R-:W2:Y:S01]  /*4e50*/  I2F R3, R0 ;  /* 0x0000000000037306 */ /* 0x000ea20000201400 */
[----:B------:R5:W-:Y:S04]  /*4e60*/  STL [R1+0x14], R0 ;  /* 0x0000140001007387 */ /* 0x000be80000100800 */
[----:B---3--:R3:W-:Y:S04]  /*4e70*/  STL [R1+0x70], R2 ;  /* 0x0000700201007387 */ /* 0x0087e80000100800 */
[----:B--2---:R2:W-:Y:S01]  /*4e80*/  STL [R1+0x6c], R3 ;  /* 0x00006c0301007387 */ /* 0x0045e20000100800 */
[----:B-----5:R-:W-:-:S02]  /*4e90*/  MOV R0, c[0x0][0x22c] ;  /* 0x00008b0000007a02 */ /* 0x020fc40000000f00 */
[----:B---3--:R-:W-:-:S03]  /*4ea0*/  IADD3 R2, R5, 0x8, RZ ;  /* 0x0000000805027810 */ /* 0x008fc60007ffe0ff */
[----:B------:R-:W-:Y:S02]  /*4eb0*/  IMAD R0, R0, c[0x0][0x1c0], RZ ;  /* 0x0000700000007a24 */ /* 0x000fe400078e02ff */
[----:B------:R3:W-:Y:S02]  /*4ec0*/  STL [R1+0x10], R2 ;  /* 0x0000100201007387 */ /* 0x0007e40000100800 */
[C---:B------:R-:W-:Y:S02]  /*4ed0*/  IMAD.SHL.U32 R8, R0.reuse, 0x10, RZ ;  /* 0x0000001000087824 */ /* 0x040fe400078e00ff */
[----:B------:R-:W-:Y:S01]  /*4ee0*/  IMAD.SHL.U32 R239, R0, 0x8, RZ ;  /* 0x0000000800ef7824 */ /* 0x000fe200078e00ff */
[----:B--2---:R-:W2:Y:S02]  /*4ef0*/  I2F R3, R2 ;  /* 0x0000000200037306 */ /* 0x004ea40000201400 */
[C---:B------:R-:W-:Y:S02]  /*4f00*/  IADD3 R7, R8.reuse, 0x20, RZ ;  /* 0x0000002008077810 */ /* 0x040fe40007ffe0ff */
[----:B------:R-:W-:-:S02]  /*4f10*/  IADD3 R6, R8, 0x40, RZ ;  /* 0x0000004008067810 */ /* 0x000fc40007ffe0ff */
[C---:B------:R-:W-:Y:S02]  /*4f20*/  IADD3 R4, R8.reuse, 0x80, RZ ;  /* 0x0000008008047810 */ /* 0x040fe40007ffe0ff */
[C---:B------:R-:W-:Y:S01]  /*4f30*/  IADD3 R7, R239.reuse, R7, RZ ;  /* 0x00000007ef077210 */ /* 0x040fe20007ffe0ff */
[C---:B------:R-:W-:Y:S01]  /*4f40*/  IMAD.IADD R6, R239.reuse, 0x1, R6 ;  /* 0x00000001ef067824 */ /* 0x040fe200078e0206 */
[C---:B------:R-:W-:Y:S02]  /*4f50*/  IADD3 R4, R239.reuse, R4, RZ ;  /* 0x00000004ef047210 */ /* 0x040fe40007ffe0ff */
[C---:B------:R-:W-:Y:S01]  /*4f60*/  IADD3 R0, R8.reuse, 0xe0, RZ ;  /* 0x000000e008007810 */ /* 0x040fe20007ffe0ff */
[C---:B------:R-:W-:Y:S02]  /*4f70*/  IMAD.IADD R7, R239.reuse, 0x1, R7 ;  /* 0x00000001ef077824 */ /* 0x040fe400078e0207 */
[C---:B------:R-:W-:Y:S01]  /*4f80*/  IMAD.IADD R6, R239.reuse, 0x1, R6 ;  /* 0x00000001ef067824 */ /* 0x040fe200078e0206 */
[C---:B------:R-:W-:Y:S01]  /*4f90*/  IADD3 R0, R239.reuse, R0, RZ ;  /* 0x00000000ef007210 */ /* 0x040fe20007ffe0ff */
[----:B--2---:R2:W-:Y:S01]  /*4fa0*/  STL [R1+0x68], R3 ;  /* 0x0000680301007387 */ /* 0x0045e20000100800 */
[----:B------:R-:W-:Y:S01]  /*4fb0*/  IMAD.IADD R4, R239, 0x1, R4 ;  /* 0x00000001ef047824 */ /* 0x000fe200078e0204 */
[----:B---3--:R-:W-:Y:S01]  /*4fc0*/  IADD3 R2, R5, 0x1, RZ ;  /* 0x0000000105027810 */ /* 0x008fe20007ffe0ff */
[C---:B------:R-:W-:Y:S01]  /*4fd0*/  IMAD.IADD R7, R239.reuse, 0x1, R7 ;  /* 0x00000001ef077824 */ /* 0x040fe200078e0207 */
[----:B------:R-:W-:Y:S01]  /*4fe0*/  IADD3 R5, R8, 0x60, RZ ;  /* 0x0000006008057810 */ /* 0x000fe20007ffe0ff */
[C---:B------:R-:W-:Y:S01]  /*4ff0*/  IMAD.IADD R4, R239.reuse, 0x1, R4 ;  /* 0x00000001ef047824 */ /* 0x040fe200078e0204 */
[C---:B------:R-:W-:Y:S01]  /*5000*/  IADD3 R6, R239.reuse, R6, RZ ;  /* 0x00000006ef067210 */ /* 0x040fe20007ffe0ff */
[----:B------:R3:W-:Y:S01]  /*5010*/  STL [R1+0xc], R2 ;  /* 0x00000c0201007387 */ /* 0x0007e20000100800 */
[C---:B------:R-:W-:Y:S01]  /*5020*/  IMAD.IADD R0, R239.reuse, 0x1, R0 ;  /* 0x00000001ef007824 */ /* 0x040fe200078e0200 */
[C---:B------:R-:W-:Y:S01]  /*5030*/  IADD3 R7, R239.reuse, R7, RZ ;  /* 0x00000007ef077210 */ /* 0x040fe20007ffe0ff */
[C---:B------:R-:W-:Y:S01]  /*5040*/  IMAD.IADD R5, R239.reuse, 0x1, R5 ;  /* 0x00000001ef057824 */ /* 0x040fe200078e0205 */
[C---:B------:R-:W-:Y:S01]  /*5050*/  IADD3 R4, R239.reuse, R4, RZ ;  /* 0x00000004ef047210 */ /* 0x040fe20007ffe0ff */
[----:B------:R-:W-:-:S02]  /*5060*/  IMAD.IADD R6, R239, 0x1, R6 ;  /* 0x00000001ef067824 */ /* 0x000fc400078e0206 */
[C---:B------:R-:W-:Y:S01]  /*5070*/  IMAD.IADD R0, R239.reuse, 0x1, R0 ;  /* 0x00000001ef007824 */ /* 0x040fe200078e0200 */
[----:B------:R-:W-:-:S04]  /*5080*/  IADD3 R5, R239, R5, RZ ;  /* 0x00000005ef057210 */ /* 0x000fc80007ffe0ff */
[C---:B------:R-:W-:Y:S01]  /*5090*/  IADD3 R0, R239.reuse, R0, RZ ;  /* 0x00000000ef007210 */ /* 0x040fe20007ffe0ff */
[----:B------:R-:W-:Y:S01]  /*50a0*/  IMAD.IADD R5, R239, 0x1, R5 ;  /* 0x00000001ef057824 */ /* 0x000fe200078e0205 */
[----:B--2---:R-:W-:-:S03]  /*50b0*/  IADD3 R3, R8, 0xa0, RZ ;  /* 0x000000a008037810 */ /* 0x004fc60007ffe0ff */
[C---:B------:R-:W-:Y:S02]  /*50c0*/  IMAD.IADD R5, R239.reuse, 0x1, R5 ;  /* 0x00000001ef057824 */ /* 0x040fe400078e0205 */
[C---:B------:R-:W-:Y:S01]  /*50d0*/  IMAD.IADD R3, R239.reuse, 0x1, R3 ;  /* 0x00000001ef037824 */ /* 0x040fe200078e0203 */
[----:B---3--:R-:W2:Y:S03]  /*50e0*/  I2F R2, R2 ;  /* 0x0000000200027306 */ /* 0x008ea60000201400 */
[----:B------:R-:W-:-:S05]  /*50f0*/  IMAD.IADD R3, R239, 0x1, R3 ;  /* 0x00000001ef037824 */ /* 0x000fca00078e0203 */
[----:B------:R-:W-:-:S05]  /*5100*/  IADD3 R3, R239, R3, RZ ;  /* 0x00000003ef037210 */ /* 0x000fca0007ffe0ff */
[C---:B------:R-:W-:Y:S01]  /*5110*/  IMAD.IADD R3, R239.reuse, 0x1, R3 ;  /* 0x00000001ef037824 */ /* 0x040fe200078e0203 */
[----:B--2---:R2:W-:Y:S04]  /*5120*/  STL [R1+0x64], R2 ;  /* 0x0000640201007387 */ /* 0x0045e80000100800 */
[----:B------:R3:W-:Y:S04]  /*5130*/  STL [R1+0x3c], R7 ;  /* 0x00003c0701007387 */ /* 0x0007e80000100800 */
[----:B------:R5:W-:Y:S04]  /*5140*/  STL [R1+0x38], R6 ;  /* 0x0000380601007387 */ /* 0x000be80000100800 */
[----:B------:R1:W-:Y:S04]  /*5150*/  STL [R1+0x34], R5 ;  /* 0x0000340501007387 */ /* 0x0003e80000100800 */
[----:B------:R4:W-:Y:S04]  /*5160*/  STL [R1+0x30], R4 ;  /* 0x0000300401007387 */ /* 0x0009e80000100800 */
[----:B------:R4:W-:Y:S01]  /*5170*/  STL [R1+0x2c], R3 ;  /* 0x00002c0301007387 */ /* 0x0009e20000100800 */
[----:B--2---:R-:W-:Y:S01]  /*5180*/  IADD3 R2, R8, 0xc0, RZ ;  /* 0x000000c008027810 */ /* 0x004fe20007ffe0ff */
[----:B---3--:R-:W-:-:S04]  /*5190*/  IMAD.IADD R7, R239, 0x1, R7 ;  /* 0x00000001ef077824 */ /* 0x008fc800078e0207 */
[C---:B------:R-:W-:Y:S02]  /*51a0*/  IMAD.IADD R2, R239.reuse, 0x1, R2 ;  /* 0x00000001ef027824 */ /* 0x040fe400078e0202 */
[C---:B-----5:R-:W-:Y:S01]  /*51b0*/  IMAD.IADD R6, R239.reuse, 0x1, R6 ;  /* 0x00000001ef067824 */ /* 0x060fe200078e0206 */
[----:B------:R-:W-:Y:S02]  /*51c0*/  STL [R1+0x5c], R7 ;  /* 0x00005c0701007387 */ /* 0x000fe40000100800 */
[C---:B------:R-:W-:Y:S02]  /*51d0*/  IADD3 R2, R239.reuse, R2, RZ ;  /* 0x00000002ef027210 */ /* 0x040fe40007ffe0ff */
[----:B-1----:R-:W-:-:S03]  /*51e0*/  IADD3 R5, R239, R5, RZ ;  /* 0x00000005ef057210 */ /* 0x002fc60007ffe0ff */
[C---:B------:R-:W-:Y:S02]  /*51f0*/  IMAD.IADD R2, R239.reuse, 0x1, R2 ;  /* 0x00000001ef027824 */ /* 0x040fe400078e0202 */
[C---:B----4-:R-:W-:Y:S02]  /*5200*/  IMAD.IADD R4, R239.reuse, 0x1, R4 ;  /* 0x00000001ef047824 */ /* 0x050fe400078e0204 */
[C---:B------:R-:W-:Y:S02]  /*5210*/  IMAD.IADD R2, R239.reuse, 0x1, R2 ;  /* 0x00000001ef027824 */ /* 0x040fe400078e0202 */
[----:B------:R-:W-:-:S03]  /*5220*/  IMAD.IADD R3, R239, 0x1, R3 ;  /* 0x00000001ef037824 */ /* 0x000fc600078e0203 */
[----:B------:R1:W-:Y:S04]  /*5230*/  STL [R1+0x28], R2 ;  /* 0x0000280201007387 */ /* 0x0003e80000100800 */
[----:B------:R-:W-:Y:S04]  /*5240*/  STL [R1+0x58], R6 ;  /* 0x0000580601007387 */ /* 0x000fe80000100800 */
[----:B------:R2:W-:Y:S04]  /*5250*/  STL [R1+0x24], R0 ;  /* 0x0000240001007387 */ /* 0x0005e80000100800 */
[----:B------:R3:W-:Y:S04]  /*5260*/  STL [R1+0x54], R5 ;  /* 0x0000540501007387 */ /* 0x0007e80000100800 */
[----:B------:R3:W-:Y:S04]  /*5270*/  STL [R1+0x50], R4 ;  /* 0x0000500401007387 */ /* 0x0007e80000100800 */
[----:B------:R3:W-:Y:S01]  /*5280*/  STL [R1+0x4c], R3 ;  /* 0x00004c0301007387 */ /* 0x0007e20000100800 */
[C---:B-1----:R-:W-:Y:S01]  /*5290*/  IADD3 R2, R239.reuse, R2, RZ ;  /* 0x00000002ef027210 */ /* 0x042fe20007ffe0ff */
[----:B--2---:R-:W-:-:S05]  /*52a0*/  IMAD.IADD R0, R239, 0x1, R0 ;  /* 0x00000001ef007824 */ /* 0x004fca00078e0200 */
[----:B------:R3:W-:Y:S04]  /*52b0*/  STL [R1+0x44], R0 ;  /* 0x0000440001007387 */ /* 0x0007e80000100800 */
[----:B------:R3:W-:Y:S02]  /*52c0*/  STL [R1+0x48], R2 ;  /* 0x0000480201007387 */ /* 0x0007e40000100800 */
.L_x_441:
[----:B---3--:R-:W2:Y:S01]  /*52d0*/  LDL R0, [R1+0x94] ;  /* 0x0000940001007983 */ /* 0x008ea20000100800 */
[----:B------:R-:W-:Y:S02]  /*52e0*/  USHF.L.U32 UR8, UR23, 0x6, URZ ;  /* 0x0000000617087899 */ /* 0x000fe4000800063f */
[----:B------:R-:W-:Y:S01]  /*52f0*/  USHF.L.U32 UR9, UR7, 0x6, URZ ;  /* 0x0000000607097899 */ /* 0x000fe2000800063f */
[----:B------:R-:W0:Y:S01]  /*5300*/  LDGDEPBAR ;  /* 0x00000000000079af */ /* 0x000e220000000000 */
[----:B------:R-:W-:Y:S02]  /*5310*/  UIADD3 UR10, UR17, 0x40, UR8 ;  /* 0x00000040110a7890 */ /* 0x000fe4000fffe008 */
[----:B------:R-:W-:Y:S01]  /*5320*/  UIADD3 UR8, UR8, 0x40, URZ ;  /* 0x0000004008087890 */ /* 0x000fe2000fffe03f */
[----:B------:R-:W3:Y:S01]  /*5330*/  LDL R118, [R1+0x90] ;  /* 0x0000900001767983 */ /* 0x000ee20000100800 */
[----:B------:R-:W-:Y:S02]  /*5340*/  UIADD3 UR10, UR10, -UR16, URZ ;  /* 0x800000100a0a7290 */ /* 0x000fe4000fffe03f */
[----:B------:R-:W-:Y:S01]  /*5350*/  UISETP.GT.AND UP3, UPT, UR7, UR15, UPT ;  /* 0x0000000f0700728c */ /* 0x000fe2000bf64270 */
[----:B------:R-:W4:Y:S01]  /*5360*/  LDL R218, [R1] ;  /* 0x0000000001da7983 */ /* 0x000f220000100800 */
[----:B------:R-:W-:Y:S03]  /*5370*/  UISETP.GE.AND UP0, UPT, UR9, UR10, UPT ;  /* 0x0000000a0900728c */ /* 0x000fe6000bf06270 */
[----:B------:R-:W5:Y:S01]  /*5380*/  LDL R113, [R1+0x64] ;  /* 0x0000640001717983 */ /* 0x000f620000100800 */
[----:B------:R-:W-:Y:S03]  /*5390*/  UISETP.LT.AND UP0, UPT, UR8, UR16, UP0 ;  /* 0x000000100800728c */ /* 0x000fe60008701270 */
[----:B------:R-:W3:Y:S04]  /*53a0*/  LDL R112, [R1+0xc] ;  /* 0x00000c0001707983 */ /* 0x000ee80000100800 */
[----:B------:R-:W3:Y:S04]  /*53b0*/  LDL R117, [R1+0x4] ;  /* 0x0000040001757983 */ /* 0x000ee80000100800 */
[----:B------:R-:W3:Y:S04]  /*53c0*/  LDL R115, [R1+0x60] ;  /* 0x0000600001737983 */ /* 0x000ee80000100800 */
[----:B------:R-:W3:Y:S01]  /*53d0*/  LDL R114, [R1+0x8] ;  /* 0x0000080001727983 */ /* 0x000ee20000100800 */
[----:B------:R-:W-:Y:S04]  /*53e0*/  DEPBAR.LE SB0, 0x0 ;  /* 0x000080000000791a */ /* 0x000fe80000000000 */
[----:B------:R-:W-:Y:S06]  /*53f0*/  BAR.SYNC.DEFER_BLOCKING 0x0 ;  /* 0x0000000000007b1d */ /* 0x000fec0000010000 */
[----:B------:R-:W-:Y:S04]  /*5400*/  LDSM.16.M88.4 R16, [R225] ;  /* 0x00000000e110783b */ /* 0x000fe80000000200 */
[----:B------:R-:W1:Y:S04]  /*5410*/  LDSM.16.M88.4 R8, [R221+0x18000] ;  /* 0x01800000dd08783b */ /* 0x000e680000000200 */
[----:B------:R-:W1:Y:S04]  /*5420*/  LDSM.16.M88.4 R84, [R221+0x18800] ;  /* 0x01880000dd54783b */ /* 0x000e680000000200 */
[----:B------:R-:W-:Y:S04]  /*5430*/  LDSM.16.M88.4 R92, [R222+0x18000] ;  /* 0x01800000de5c783b */ /* 0x000fe80000000200 */
[----:B------:R-:W-:Y:S04]  /*5440*/  LDSM.16.M88.4 R96, [R222+0x18800] ;  /* 0x01880000de60783b */ /* 0x000fe80000000200 */
[----:B------:R-:W-:Y:S04]  /*5450*/  LDSM.16.M88.4 R100, [R224+0x18000] ;  /* 0x01800000e064783b */ /* 0x000fe80000000200 */
[----:B------:R-:W-:Y:S04]  /*5460*/  LDSM.16.M88.4 R104, [R224+0x18800] ;  /* 0x01880000e068783b */ /* 0x000fe80000000200 */
[----:B------:R-:W-:Y:S01]  /*5470*/  LDSM.16.M88.4 R108, [R223+0x1e000] ;  /* 0x01e00000df6c783b */ /* 0x000fe20000000200 */
[C---:B-1----:R-:W-:Y:S08]  /*5480*/  HMMA.16816.F32.BF16 R4, R16.reuse, R8, RZ ;  /* 0x000000081004723c */ /* 0x042ff000000418ff */
[C---:B------:R-:W-:Y:S08]  /*5490*/  HMMA.16816.F32.BF16 R8, R16.reuse, R10, RZ ;  /* 0x0000000a1008723c */ /* 0x040ff000000418ff */
[C---:B------:R-:W-:Y:S08]  /*54a0*/  HMMA.16816.F32.BF16 R12, R16.reuse, R84, RZ ;  /* 0x00000054100c723c */ /* 0x040ff000000418ff */
[----:B------:R-:W-:Y:S01]  /*54b0*/  HMMA.16816.F32.BF16 R16, R16, R86, RZ ;  /* 0x000000561010723c */ /* 0x000fe200000418ff */
[----:B--2---:R-:W-:Y:S02]  /*54c0*/  R2P PR, R0, 0x6 ;  /* 0x0000000600007804 */ /* 0x004fe40000000000 */
[----:B------:R-:W-:Y:S03]  /*54d0*/  PLOP3.LUT P0, PT, PT, PT, UP0, 0x80, 0x0 ;  /* 0x000000000000781c */ /* 0x000fe60003f0f008 */
[----:B------:R-:W-:Y:S02]  /*54e0*/  SEL R116, R233, 0xffffffe0, !P1 ;  /* 0xffffffe0e9747807 */ /* 0x000fe40004800000 */
[----:B------:R-:W-:Y:S04]  /*54f0*/  SEL R217, R232, 0xffffffc0, !P2 ;  /* 0xffffffc0e8d97807 */ /* 0x000fe80005000000 */
[C---:B------:R-:W-:Y:S02]  /*5500*/  IADD3 R3, R225.reuse, R116, RZ ;  /* 0x00000074e1037210 */ /* 0x040fe40007ffe0ff */
[-C--:B------:R-:W-:Y:S02]  /*5510*/  IADD3 R2, R225, R217.reuse, RZ ;  /* 0x000000d9e1027210 */ /* 0x080fe40007ffe0ff */
[----:B------:R-:W-:Y:S01]  /*5520*/  IADD3 R0, R3, R217, RZ ;  /* 0x000000d903007210 */ /* 0x000fe20007ffe0ff */
[----:B------:R-:W1:Y:S01]  /*5530*/  LDSM.16.M88.4 R88, [R3] ;  /* 0x000000000358783b */ /* 0x000e620000000200 */
[C---:B----4-:R-:W-:Y:S03]  /*5540*/  FSETP.NEU.FTZ.AND P1, PT, R218.reuse, -INF , PT ;  /* 0xff800000da00780b */ /* 0x050fe60003f3d000 */
[----:B------:R-:W2:Y:S01]  /*5550*/  LDSM.16.M88.4 R84, [R2] ;  /* 0x000000000254783b */ /* 0x000ea20000000200 */
[C---:B-1----:R-:W-:Y:S08]  /*5560*/  HMMA.16816.F32.BF16 R4, R88.reuse, R92, R4 ;  /* 0x0000005c5804723c */ /* 0x042ff00000041804 */
[C---:B------:R-:W-:Y:S01]  /*5570*/  HMMA.16816.F32.BF16 R8, R88.reuse, R94, R8 ;  /* 0x0000005e5808723c */ /* 0x040fe20000041808 */
[----:B------:R-:W-:Y:S07]  /*5580*/  LDSM.16.M88.4 R92, [R223+0x18000] ;  /* 0x01800000df5c783b */ /* 0x000fee0000000200 */
[C---:B------:R-:W-:Y:S08]  /*5590*/  HMMA.16816.F32.BF16 R12, R88.reuse, R96, R12 ;  /* 0x00000060580c723c */ /* 0x040ff0000004180c */
[----:B------:R-:W-:Y:S01]  /*55a0*/  HMMA.16816.F32.BF16 R16, R88, R98, R16 ;  /* 0x000000625810723c */ /* 0x000fe20000041810 */
[----:B------:R-:W1:Y:S04]  /*55b0*/  LDSM.16.M88.4 R88, [R0] ;  /* 0x000000000058783b */ /* 0x000e680000000200 */
[----:B------:R-:W4:Y:S03]  /*55c0*/  LDSM.16.M88.4 R96, [R223+0x18800] ;  /* 0x01880000df60783b */ /* 0x000f260000000200 */
[C---:B--2---:R-:W-:Y:S08]  /*55d0*/  HMMA.16816.F32.BF16 R4, R84.reuse, R100, R4 ;  /* 0x000000645404723c */ /* 0x044ff00000041804 */
[C---:B------:R-:W-:Y:S01]  /*55e0*/  HMMA.16816.F32.BF16 R8, R84.reuse, R102, R8 ;  /* 0x000000665408723c */ /* 0x040fe20000041808 */
[----:B------:R-:W-:Y:S07]  /*55f0*/  LDSM.16.M88.4 R100, [R221+0x1a000] ;  /* 0x01a00000dd64783b */ /* 0x000fee0000000200 */
[C---:B------:R-:W-:Y:S08]  /*5600*/  HMMA.16816.F32.BF16 R12, R84.reuse, R104, R12 ;  /* 0x00000068540c723c */ /* 0x040ff0000004180c */
[----:B------:R-:W-:Y:S01]  /*5610*/  HMMA.16816.F32.BF16 R16, R84, R106, R16 ;  /* 0x0000006a5410723c */ /* 0x000fe20000041810 */
[----:B------:R-:W2:Y:S04]  /*5620*/  LDSM.16.M88.4 R84, [R225+0x2000] ;  /* 0x00200000e154783b */ /* 0x000ea80000000200 */
[----:B------:R-:W3:Y:S03]  /*5630*/  LDSM.16.M88.4 R104, [R221+0x1a800] ;  /* 0x01a80000dd68783b */ /* 0x000ee60000000200 */
[C---:B-1----:R-:W-:Y:S08]  /*5640*/  HMMA.16816.F32.BF16 R4, R88.reuse, R92, R4 ;  /* 0x0000005c5804723c */ /* 0x042ff00000041804 */
[C---:B------:R-:W-:Y:S01]  /*5650*/  HMMA.16816.F32.BF16 R8, R88.reuse, R94, R8 ;  /* 0x0000005e5808723c */ /* 0x040fe20000041808 */
[----:B------:R-:W-:Y:S07]  /*5660*/  LDSM.16.M88.4 R92, [R222+0x1a000] ;  /* 0x01a00000de5c783b */ /* 0x000fee0000000200 */
[C---:B----4-:R-:W-:Y:S08]  /*5670*/  HMMA.16816.F32.BF16 R12, R88.reuse, R96, R12 ;  /* 0x00000060580c723c */ /* 0x050ff0000004180c */
[----:B------:R-:W-:Y:S01]  /*5680*/  HMMA.16816.F32.BF16 R16, R88, R98, R16 ;  /* 0x000000625810723c */ /* 0x000fe20000041810 */
[----:B------:R-:W1:Y:S04]  /*5690*/  LDSM.16.M88.4 R88, [R3+0x2000] ;  /* 0x002000000358783b */ /* 0x000e680000000200 */
[----:B------:R-:W4:Y:S03]  /*56a0*/  LDSM.16.M88.4 R96, [R222+0x1a800] ;  /* 0x01a80000de60783b */ /* 0x000f260000000200 */
[C---:B--2---:R-:W-:Y:S08]  /*56b0*/  HMMA.16816.F32.BF16 R4, R84.reuse, R100, R4 ;  /* 0x000000645404723c */ /* 0x044ff00000041804 */
[C---:B------:R-:W-:Y:S01]  /*56c0*/  HMMA.16816.F32.BF16 R8, R84.reuse, R102, R8 ;  /* 0x000000665408723c */ /* 0x040fe20000041808 */
[----:B------:R-:W-:Y:S07]  /*56d0*/  LDSM.16.M88.4 R100, [R224+0x1a000] ;  /* 0x01a00000e064783b */ /* 0x000fee0000000200 */
[C---:B---3--:R-:W-:Y:S08]  /*56e0*/  HMMA.16816.F32.BF16 R12, R84.reuse, R104, R12 ;  /* 0x00000068540c723c */ /* 0x048ff0000004180c */
        /* <DEDUP_REMOVED lines=50> */
[----:B------:R1:W4:Y:S04]  /*5a10*/  LDSM.16.M88.4 R88, [R3+0x6000] ;  /* 0x006000000358783b */ /* 0x0003280000000200 */
[----:B------:R-:W5:Y:S03]  /*5a20*/  LDSM.16.M88.4 R96, [R222+0x1e800] ;  /* 0x01e80000de60783b */ /* 0x000f660000000200 */
[C---:B--2---:R-:W-:Y:S08]  /*5a30*/  HMMA.16816.F32.BF16 R4, R84.reuse, R100, R4 ;  /* 0x000000645404723c */ /* 0x044ff00000041804 */
[C---:B------:R-:W-:Y:S01]  /*5a40*/  HMMA.16816.F32.BF16 R8, R84.reuse, R102, R8 ;  /* 0x000000665408723c */ /* 0x040fe20000041808 */
[----:B------:R-:W-:Y:S07]  /*5a50*/  LDSM.16.M88.4 R100, [R224+0x1e000] ;  /* 0x01e00000e064783b */ /* 0x000fee0000000200 */
[C---:B---3--:R-:W-:Y:S04]  /*5a60*/  HMMA.16816.F32.BF16 R12, R84.reuse, R104, R12 ;  /* 0x00000068540c723c */ /* 0x048fe8000004180c */
[----:B-1----:R-:W-:Y:S04]  /*5a70*/  FMUL.FTZ R3, R218, 1.4426950216293334961 ;  /* 0x3fb8aa3bda037820 */ /* 0x002fe80000410000 */
[----:B------:R-:W-:Y:S01]  /*5a80*/  HMMA.16816.F32.BF16 R16, R84, R106, R16 ;  /* 0x0000006a5410723c */ /* 0x000fe20000041810 */
[----:B------:R-:W1:Y:S03]  /*5a90*/  LDSM.16.M88.4 R84, [R2+0x6000] ;  /* 0x006000000254783b */ /* 0x000e660000000200 */
[----:B------:R-:W-:Y:S01]  /*5aa0*/  FSEL R3, R3, RZ, P1 ;  /* 0x000000ff03037208 */ /* 0x000fe20000800000 */
[----:B------:R-:W2:Y:S03]  /*5ab0*/  LDSM.16.M88.4 R104, [R224+0x1e800] ;  /* 0x01e80000e068783b */ /* 0x000ea60000000200 */
[C---:B----4-:R-:W-:Y:S08]  /*5ac0*/  HMMA.16816.F32.BF16 R4, R88.reuse, R92, R4 ;  /* 0x0000005c5804723c */ /* 0x050ff00000041804 */
[C---:B------:R-:W-:Y:S01]  /*5ad0*/  HMMA.16816.F32.BF16 R8, R88.reuse, R94, R8 ;  /* 0x0000005e5808723c */ /* 0x040fe20000041808 */
[----:B------:R3:W4:Y:S07]  /*5ae0*/  LDSM.16.M88.4 R92, [R0+0x6000] ;  /* 0x00600000005c783b */ /* 0x00072e0000000200 */
[C---:B-----5:R-:W-:Y:S01]  /*5af0*/  HMMA.16816.F32.BF16 R12, R88.reuse, R96, R12 ;  /* 0x00000060580c723c */ /* 0x060fe2000004180c */
[----:B------:R-:W5:Y:S04]  /*5b00*/  LDL R96, [R1+0x70] ;  /* 0x0000700001607983 */ /* 0x000f680000100800 */
[----:B------:R-:W5:Y:S03]  /*5b10*/  LDL R97, [R1+0x14] ;  /* 0x0000140001617983 */ /* 0x000f660000100800 */
[----:B------:R-:W-:Y:S01]  /*5b20*/  HMMA.16816.F32.BF16 R16, R88, R98, R16 ;  /* 0x000000625810723c */ /* 0x000fe20000041810 */
[----:B------:R-:W5:Y:S04]  /*5b30*/  LDL R99, [R1+0x10] ;  /* 0x0000100001637983 */ /* 0x000f680000100800 */
[----:B------:R-:W5:Y:S03]  /*5b40*/  LDL R98, [R1+0x6c] ;  /* 0x00006c0001627983 */ /* 0x000f660000100800 */
[C---:B-1----:R-:W-:Y:S01]  /*5b50*/  HMMA.16816.F32.BF16 R4, R84.reuse, R100, R4 ;  /* 0x000000645404723c */ /* 0x042fe20000041804 */
[----:B------:R-:W5:Y:S03]  /*5b60*/  LDL R100, [R1+0x68] ;  /* 0x0000680001647983 */ /* 0x000f660000100800 */
[----:B---3--:R-:W-:Y:S01]  /*5b70*/  MOV R0, UR16 ;  /* 0x0000001000007c02 */ /* 0x008fe20008000f00 */
[----:B------:R-:W3:Y:S03]  /*5b80*/  LDL R91, [R1+0x18] ;  /* 0x00001800015b7983 */ /* 0x000ee60000100800 */
[C---:B------:R-:W-:Y:S01]  /*5b90*/  HMMA.16816.F32.BF16 R8, R84.reuse, R102, R8 ;  /* 0x000000665408723c */ /* 0x040fe20000041808 */
[----:B------:R-:W3:Y:S03]  /*5ba0*/  LDL R90, [R1+0x74] ;  /* 0x00007400015a7983 */ /* 0x000ee60000100800 */
[----:B------:R-:W-:Y:S01]  /*5bb0*/  IADD3 R0, R0, -UR17, R118 ;  /* 0x8000001100007c10 */ /* 0x000fe2000fffe076 */
[----:B------:R-:W3:Y:S03]  /*5bc0*/  LDL R89, [R1+0x1c] ;  /* 0x00001c0001597983 */ /* 0x000ee60000100800 */
[C---:B--2---:R-:W-:Y:S04]  /*5bd0*/  HMMA.16816.F32.BF16 R12, R84.reuse, R104, R12 ;  /* 0x00000068540c723c */ /* 0x044fe8000004180c */
[----:B------:R-:W-:Y:S04]  /*5be0*/  @!P0 IADD3 R0, R0, UR9, RZ ;  /* 0x0000000900008c10 */ /* 0x000fe8000fffe0ff */
[----:B------:R-:W-:Y:S01]  /*5bf0*/  HMMA.16816.F32.BF16 R16, R84, R106, R16 ;  /* 0x0000006a5410723c */ /* 0x000fe20000041810 */
[----:B------:R-:W1:Y:S03]  /*5c00*/  LDSM.16.M88.4 R84, [R223+0x1e800] ;  /* 0x01e80000df54783b */ /* 0x000e660000000200 */
[C---:B------:R-:W-:Y:S02]  /*5c10*/  @!P0 IMNMX R88, R0.reuse, UR16, PT ;  /* 0x0000001000588c17 */ /* 0x040fe4000b800200 */
[----:B------:R-:W-:Y:S01]  /*5c20*/  @!P0 IADD3 R2, R0, 0x8, RZ ;  /* 0x0000000800028810 */ /* 0x000fe20007ffe0ff */
[----:B------:R-:W-:Y:S01]  /*5c30*/  FMUL.FTZ R0, R117, 1.4426950216293334961 ;  /* 0x3fb8aa3b75007820 */ /* 0x000fe20000410000 */
[C---:B----4-:R-:W-:Y:S05]  /*5c40*/  HMMA.16816.F32.BF16 R4, R92.reuse, R108, R4 ;  /* 0x0000006c5c04723c */ /* 0x050fea0000041804 */
[-C--:B------:R-:W-:Y:S02]  /*5c50*/  @!P0 ISETP.GE.AND P1, PT, R112, R88.reuse, PT ;  /* 0x000000587000820c */ /* 0x080fe40003f26270 */
[----:B------:R-:W-:Y:S01]  /*5c60*/  @!P0 IMNMX R2, R2, UR16, PT ;  /* 0x0000001002028c17 */ /* 0x000fe2000b800200 */
[C---:B------:R-:W-:Y:S01]  /*5c70*/  HMMA.16816.F32.BF16 R8, R92.reuse, R110, R8 ;  /* 0x0000006e5c08723c */ /* 0x040fe20000041808 */
[----:B------:R-:W2:Y:S02]  /*5c80*/  LDL R110, [R1+0x84] ;  /* 0x00008400016e7983 */ /* 0x000ea40000100800 */
[----:B------:R-:W-:Y:S02]  /*5c90*/  @!P0 ISETP.GE.AND P2, PT, R114, R88, PT ;  /* 0x000000587200820c */ /* 0x000fe40003f46270 */
[----:B------:R-:W4:Y:S11]  /*5ca0*/  LDL R111, [R1+0x80] ;  /* 0x00008000016f7983 */ /* 0x000f360000100800 */
[----:B------:R-:W-:Y:S02]  /*5cb0*/  FFMA.FTZ R5, R113, UR6, R5 ;  /* 0x0000000671057c23 */ /* 0x000fe40008010005 */
[----:B------:R-:W-:Y:S02]  /*5cc0*/  FFMA.FTZ R4, R115, UR6, R4 ;  /* 0x0000000673047c23 */ /* 0x000fe40008010004 */
[----:B------:R-:W-:Y:S01]  /*5cd0*/  FFMA.FTZ R7, R113, UR6, R7 ;  /* 0x0000000671077c23 */ /* 0x000fe20008010007 */
[----:B------:R-:W-:Y:S01]  /*5ce0*/  @!P0 FSEL R5, R5, -INF , !P1 ;  /* 0xff80000005058808 */ /* 0x000fe20004800000 */
[----:B------:R-:W-:Y:S01]  /*5cf0*/  FFMA.FTZ R6, R115, UR6, R6 ;  /* 0x0000000673067c23 */ /* 0x000fe20008010006 */
[----:B------:R-:W-:Y:S01]  /*5d00*/  FSETP.NEU.FTZ.AND P1, PT, R117, -INF , PT ;  /* 0xff8000007500780b */ /* 0x000fe20003f3d000 */
[C---:B-1----:R-:W-:Y:S03]  /*5d10*/  HMMA.16816.F32.BF16 R12, R92.reuse, R84, R12 ;  /* 0x000000545c0c723c */ /* 0x042fe6000004180c */
[----:B------:R-:W-:Y:S01]  /*5d20*/  FSEL R0, R0, RZ, P1 ;  /* 0x000000ff00007208 */ /* 0x000fe20000800000 */
[--C-:B------:R-:W-:Y:S01]  /*5d30*/  FFMA.FTZ R5, R5, c[0x0][0x23c], -R3.reuse ;  /* 0x00008f0005057a23 */ /* 0x100fe20000010803 */
[-C--:B------:R-:W-:Y:S02]  /*5d40*/  @!P0 ISETP.GE.AND P1, PT, R112, R2.reuse, PT ;  /* 0x000000027000820c */ /* 0x080fe40003f26270 */
[----:B------:R-:W-:Y:S01]  /*5d50*/  @!P0 FSEL R4, R4, -INF , !P2 ;  /* 0xff80000004048808 */ /* 0x000fe20005000000 */
[----:B------:R-:W-:Y:S01]  /*5d60*/  HMMA.16816.F32.BF16 R16, R92, R86, R16 ;  /* 0x000000565c10723c */ /* 0x000fe20000041810 */
[----:B------:R1:W-:Y:S02]  /*5d70*/  MUFU.EX2 R106, R5 ;  /* 0x00000005006a7308 */ /* 0x0003e40000000800 */
[----:B------:R-:W-:Y:S01]  /*5d80*/  @!P0 ISETP.GE.AND P2, PT, R114, R2, PT ;  /* 0x000000027200820c */ /* 0x000fe20003f46270 */
[----:B------:R-:W-:Y:S01]  /*5d90*/  FFMA.FTZ R4, R4, c[0x0][0x23c], -R3 ;  /* 0x00008f0004047a23 */ /* 0x000fe20000010803 */
[----:B------:R-:W-:Y:S02]  /*5da0*/  @!P0 FSEL R7, R7, -INF , !P1 ;  /* 0xff80000007078808 */ /* 0x000fe40004800000 */
[----:B------:R-:W-:Y:S02]  /*5db0*/  @!P0 FSEL R6, R6, -INF , !P2 ;  /* 0xff80000006068808 */ /* 0x000fe40005000000 */
[----:B------:R-:W-:Y:S02]  /*5dc0*/  MOV R112, c[0x0][0x22c] ;  /* 0x00008b0000707a02 */ /* 0x000fe40000000f00 */
[----:B------:R1:W-:Y:S01]  /*5dd0*/  MUFU.EX2 R107, R4 ;  /* 0x00000004006b7308 */ /* 0x0003e20000000800 */
[--C-:B------:R-:W-:Y:S02]  /*5de0*/  FFMA.FTZ R7, R7, c[0x0][0x23c], -R0.reuse ;  /* 0x00008f0007077a23 */ /* 0x100fe40000010800 */
[----:B------:R-:W-:Y:S02]  /*5df0*/  FFMA.FTZ R6, R6, c[0x0][0x23c], -R0 ;  /* 0x00008f0006067a23 */ /* 0x000fe40000010800 */
[----:B------:R-:W-:Y:S05]  /*5e00*/  IMAD R112, R112, c[0x0][0x1c0], RZ ;  /* 0x0000700070707a24 */ /* 0x000fea00078e02ff */
[----:B------:R1:W-:Y:S01]  /*5e10*/  MUFU.EX2 R108, R7 ;  /* 0x00000007006c7308 */ /* 0x0003e20000000800 */
[----:B------:R-:W-:Y:S01]  /*5e20*/  LEA R112, -R112, RZ, 0x6 ;  /* 0x000000ff70707211 */ /* 0x000fe200078e31ff */
[----:B-1----:R-:W2:Y:S08]  /*5e30*/  LDL R5, [R1+0x7c] ;  /* 0x00007c0001057983 */ /* 0x002eb00000100800 */
[----:B------:R1:W-:Y:S01]  /*5e40*/  MUFU.EX2 R109, R6 ;  /* 0x00000006006d7308 */ /* 0x0003e20000000800 */
[----:B------:R-:W4:Y:S04]  /*5e50*/  LDL R4, [R1+0x40] ;  /* 0x0000400001047983 */ /* 0x000f280000100800 */
[----:B------:R-:W4:Y:S04]  /*5e60*/  LDL R7, [R1+0x78] ;  /* 0x0000780001077983 */ /* 0x000f280000100800 */
[----:B-1----:R-:W4:Y:S01]  /*5e70*/  LDL R6, [R1+0x20] ;  /* 0x0000200001067983 */ /* 0x002f220000100800 */
[C---:B-----5:R-:W-:Y:S02]  /*5e80*/  FFMA.FTZ R12, R96.reuse, UR6, R12 ;  /* 0x00000006600c7c23 */ /* 0x060fe4000801000c */
[----:B------:R-:W-:Y:S01]  /*5e90*/  FFMA.FTZ R14, R96, UR6, R14 ;  /* 0x00000006600e7c23 */ /* 0x000fe2000801000e */
[-C--:B------:R-:W-:Y:S01]  /*5ea0*/  @!P0 ISETP.GE.AND P1, PT, R99, R88.reuse, PT ;  /* 0x000000586300820c */ /* 0x080fe20003f26270 */
[C---:B------:R-:W-:Y:S02]  /*5eb0*/  FFMA.FTZ R9, R98.reuse, UR6, R9 ;  /* 0x0000000662097c23 */ /* 0x040fe40008010009 */
[----:B------:R-:W-:Y:S02]  /*5ec0*/  FFMA.FTZ R11, R98, UR6, R11 ;  /* 0x00000006620b7c23 */ /* 0x000fe4000801000b */
[C---:B------:R-:W-:Y:S02]  /*5ed0*/  FFMA.FTZ R8, R100.reuse, UR6, R8 ;  /* 0x0000000664087c23 */ /* 0x040fe40008010008 */
[----:B------:R-:W-:Y:S03]  /*5ee0*/  FFMA.FTZ R10, R100, UR6, R10 ;  /* 0x00000006640a7c23 */ /* 0x000fe6000801000a */
[----:B------:R-:W-:Y:S02]  /*5ef0*/  @!P0 FSEL R8, R8, -INF , !P1 ;  /* 0xff80000008088808 */ /* 0x000fe40004800000 */
[----:B------:R-:W-:Y:S01]  /*5f00*/  @!P0 ISETP.GE.AND P1, PT, R97, R88, PT ;  /* 0x000000586100820c */ /* 0x000fe20003f26270 */
[C---:B---3--:R-:W-:Y:S02]  /*5f10*/  FFMA.FTZ R13, R90.reuse, UR6, R13 ;  /* 0x000000065a0d7c23 */ /* 0x048fe4000801000d */
[----:B------:R-:W-:Y:S01]  /*5f20*/  FFMA.FTZ R15, R90, UR6, R15 ;  /* 0x000000065a0f7c23 */ /* 0x000fe2000801000f */
[----:B------:R-:W-:Y:S01]  /*5f30*/  @!P0 FSEL R9, R9, -INF , !P1 ;  /* 0xff80000009098808 */ /* 0x000fe20004800000 */
[--C-:B------:R-:W-:Y:S01]  /*5f40*/  FFMA.FTZ R8, R8, c[0x0][0x23c], -R3.reuse ;  /* 0x00008f0008087a23 */ /* 0x100fe20000010803 */
        /* <DEDUP_REMOVED lines=15> */
[----:B------:R-:W-:Y:S01]  /*6040*/  FFMA.FTZ R13, R13, c[0x0][0x23c], -R3 ;  /* 0x00008f000d0d7a23 */ /* 0x000fe20000010803 */
[----:B------:R-:W-:Y:S01]  /*6050*/  @!P0 FSEL R14, R14, -INF , !P1 ;  /* 0xff8000000e0e8808 */ /* 0x000fe20004800000 */
[----:B------:R-:W-:Y:S01]  /*6060*/  MUFU.EX2 R105, R10 ;  /* 0x0000000a00697308 */ /* 0x000fe20000000800 */
[----:B------:R-:W-:Y:S03]  /*6070*/  @!P0 ISETP.GE.AND P1, PT, R89, R2, PT ;  /* 0x000000025900820c */ /* 0x000fe60003f26270 */
[--C-:B------:R-:W-:Y:S01]  /*6080*/  FFMA.FTZ R14, R14, c[0x0][0x23c], -R0.reuse ;  /* 0x00008f000e0e7a23 */ /* 0x100fe20000010800 */
[----:B------:R-:W-:Y:S05]  /*6090*/  @!P0 FSEL R15, R15, -INF , !P1 ;  /* 0xff8000000f0f8808 */ /* 0x000fea0004800000 */
[----:B------:R-:W-:Y:S01]  /*60a0*/  FFMA.FTZ R15, R15, c[0x0][0x23c], -R0 ;  /* 0x00008f000f0f7a23 */ /* 0x000fe20000010800 */
[----:B------:R-:W1:Y:S10]  /*60b0*/  MUFU.EX2 R104, R11 ;  /* 0x0000000b00687308 */ /* 0x000e740000000800 */
[----:B------:R-:W-:Y:S10]  /*60c0*/  MUFU.EX2 R99, R12 ;  /* 0x0000000c00637308 */ /* 0x000ff40000000800 */
[----:B------:R-:W3:Y:S10]  /*60d0*/  MUFU.EX2 R98, R13 ;  /* 0x0000000d00627308 */ /* 0x000ef40000000800 */
[----:B------:R-:W-:Y:S10]  /*60e0*/  MUFU.EX2 R101, R14 ;  /* 0x0000000e00657308 */ /* 0x000ff40000000800 */
[----:B------:R-:W-:Y:S01]  /*60f0*/  MUFU.EX2 R100, R15 ;  /* 0x0000000f00647308 */ /* 0x000fe20000000800 */
[C---:B--2---:R-:W-:Y:S02]  /*6100*/  FFMA.FTZ R17, R5.reuse, UR6, R17 ;  /* 0x0000000605117c23 */ /* 0x044fe40008010011 */
[----:B------:R-:W-:Y:S01]  /*6110*/  FFMA.FTZ R19, R5, UR6, R19 ;  /* 0x0000000605137c23 */ /* 0x000fe20008010013 */
[----:B-1----:R-:W-:Y:S02]  /*6120*/  F2FP.BF16.PACK_AB R5, R104, R105 ;  /* 0x000000696805723e */ /* 0x002fe400000010ff */
[-C--:B----4-:R-:W-:Y:S04]  /*6130*/  @!P0 ISETP.GE.AND P1, PT, R4, R88.reuse, PT ;  /* 0x000000580400820c */ /* 0x090fe80003f26270 */
[----:B------:R-:W-:Y:S01]  /*6140*/  @!P0 FSEL R17, R17, -INF , !P1 ;  /* 0xff80000011118808 */ /* 0x000fe20004800000 */
[C---:B------:R-:W-:Y:S02]  /*6150*/  FFMA.FTZ R16, R7.reuse, UR6, R16 ;  /* 0x0000000607107c23 */ /* 0x040fe40008010010 */
[----:B------:R-:W-:Y:S01]  /*6160*/  FFMA.FTZ R18, R7, UR6, R18 ;  /* 0x0000000607127c23 */ /* 0x000fe20008010012 */
[C---:B------:R-:W-:Y:S02]  /*6170*/  @!P0 ISETP.GE.AND P2, PT, R6.reuse, R88, PT ;  /* 0x000000580600820c */ /* 0x040fe40003f46270 */
[-C--:B------:R-:W-:Y:S02]  /*6180*/  @!P0 ISETP.GE.AND P1, PT, R6, R2.reuse, PT ;  /* 0x000000020600820c */ /* 0x080fe40003f26270 */
[----:B------:R-:W-:Y:S02]  /*6190*/  @!P0 FSEL R16, R16, -INF , !P2 ;  /* 0xff80000010108808 */ /* 0x000fe40005000000 */
[----:B------:R-:W-:Y:S02]  /*61a0*/  @!P0 FSEL R18, R18, -INF , !P1 ;  /* 0xff80000012128808 */ /* 0x000fe40004800000 */
[----:B------:R-:W-:Y:S01]  /*61b0*/  @!P0 ISETP.GE.AND P1, PT, R4, R2, PT ;  /* 0x000000020400820c */ /* 0x000fe20003f26270 */
[--C-:B------:R-:W-:Y:S01]  /*61c0*/  FFMA.FTZ R16, R16, c[0x0][0x23c], -R3.reuse ;  /* 0x00008f0010107a23 */ /* 0x100fe20000010803 */
[----:B------:R-:W-:Y:S01]  /*61d0*/  F2FP.BF16.PACK_AB R2, R108, R109 ;  /* 0x0000006d6c02723e */ /* 0x000fe200000010ff */
[----:B------:R-:W-:Y:S01]  /*61e0*/  FFMA.FTZ R3, R17, c[0x0][0x23c], -R3 ;  /* 0x00008f0011037a23 */ /* 0x000fe20000010803 */
[----:B------:R-:W-:Y:S01]  /*61f0*/  @!P0 FSEL R19, R19, -INF , !P1 ;  /* 0xff80000013138808 */ /* 0x000fe20004800000 */
[--C-:B------:R-:W-:Y:S01]  /*6200*/  FFMA.FTZ R18, R18, c[0x0][0x23c], -R0.reuse ;  /* 0x00008f0012127a23 */ /* 0x100fe20000010800 */
[----:B------:R-:W-:Y:S01]  /*6210*/  MUFU.EX2 R95, R16 ;  /* 0x00000010005f7308 */ /* 0x000fe20000000800 */
[----:B------:R1:W-:Y:S01]  /*6220*/  STS [R246+0x2a400], R2 ;  /* 0x02a40002f6007388 */ /* 0x0003e20000000800 */
[----:B---3--:R-:W-:Y:S01]  /*6230*/  F2FP.BF16.PACK_AB R4, R98, R99 ;  /* 0x000000636204723e */ /* 0x008fe200000010ff */
[----:B------:R-:W-:Y:S01]  /*6240*/  FFMA.FTZ R0, R19, c[0x0][0x23c], -R0 ;  /* 0x00008f0013007a23 */ /* 0x000fe20000010800 */
[----:B------:R-:W-:Y:S04]  /*6250*/  IADD3 R92, P0, R110, UR14, RZ ;  /* 0x0000000e6e5c7c10 */ /* 0x000fe8000ff1e0ff */
[----:B------:R-:W-:Y:S02]  /*6260*/  IADD3.X R93, R111, UR13, RZ, P0, !PT ;  /* 0x0000000d6f5d7c10 */ /* 0x000fe400087fe4ff */
[----:B------:R2:W1:Y:S01]  /*6270*/  MUFU.EX2 R94, R3 ;  /* 0x00000003005e7308 */ /* 0x0004620000000800 */
[C---:B------:R-:W-:Y:S04]  /*6280*/  LEA R234, P0, R112.reuse, R234, 0x2 ;  /* 0x000000ea70ea7211 */ /* 0x040fe800078010ff */
[----:B------:R-:W-:Y:S02]  /*6290*/  LEA.HI.X.SX32 R235, R112, R235, 0x2, P0 ;  /* 0x000000eb70eb7211 */ /* 0x000fe400000f16ff */
[----:B------:R-:W-:Y:S03]  /*62a0*/  PLOP3.LUT P0, PT, PT, PT, UP3, 0x80, 0x0 ;  /* 0x000000000000781c */ /* 0x000fe60003f0f038 */
[----:B------:R3:W-:Y:S10]  /*62b0*/  MUFU.EX2 R96, R0 ;  /* 0x0000000000607308 */ /* 0x0007f40000000800 */
[----:B------:R-:W4:Y:S01]  /*62c0*/  MUFU.EX2 R97, R18 ;  /* 0x0000001200617308 */ /* 0x000f220000000800 */
[----:B--2---:R-:W-:Y:S02]  /*62d0*/  F2FP.BF16.PACK_AB R3, R106, R107 ;  /* 0x0000006b6a03723e */ /* 0x004fe400000010ff */
[----:B-1----:R-:W-:Y:S03]  /*62e0*/  F2FP.BF16.PACK_AB R2, R94, R95 ;  /* 0x0000005f5e02723e */ /* 0x002fe600000010ff */
[----:B------:R1:W-:Y:S04]  /*62f0*/  STS [R246+0x2a000], R3 ;  /* 0x02a00003f6007388 */ /* 0x0003e80000000800 */
[----:B------:R-:W-:Y:S01]  /*6300*/  STS [R249+0x2a400], R5 ;  /* 0x02a40005f9007388 */ /* 0x000fe20000000800 */
[----:B---3--:R-:W-:Y:S05]  /*6310*/  F2FP.BF16.PACK_AB R0, R102, R103 ;  /* 0x000000676600723e */ /* 0x008fea00000010ff */
[----:B------:R4:W-:Y:S04]  /*6320*/  STS [R249+0x2a000], R0 ;  /* 0x02a00000f9007388 */ /* 0x0009e80000000800 */
[----:B------:R-:W-:Y:S01]  /*6330*/  STS [R247+0x2a000], R4 ;  /* 0x02a00004f7007388 */ /* 0x000fe20000000800 */
[----:B-1----:R-:W-:Y:S05]  /*6340*/  F2FP.BF16.PACK_AB R3, R100, R101 ;  /* 0x000000656403723e */ /* 0x002fea00000010ff */
[----:B------:R1:W-:Y:S04]  /*6350*/  STS [R247+0x2a400], R3 ;  /* 0x02a40003f7007388 */ /* 0x0003e80000000800 */
[----:B------:R-:W-:Y:S01]  /*6360*/  STS [R248+0x2a000], R2 ;  /* 0x02a00002f8007388 */ /* 0x000fe20000000800 */
[----:B----4-:R-:W-:Y:S05]  /*6370*/  F2FP.BF16.PACK_AB R0, R96, R97 ;  /* 0x000000616000723e */ /* 0x010fea00000010ff */
[----:B------:R2:W-:Y:S04]  /*6380*/  STS [R248+0x2a400], R0 ;  /* 0x02a40000f8007388 */ /* 0x0005e80000000800 */
[----:B------:R-:W-:Y:S04]  /*6390*/  LDSM.16.M88.4 R16, [R228+0x10000] ;  /* 0x01000000e410783b */ /* 0x000fe80000000200 */
[----:B------:R-:W3:Y:S04]  /*63a0*/  LDSM.16.M88.4 R8, [R221+0x20000] ;  /* 0x02000000dd08783b */ /* 0x000ee80000000200 */
[----:B------:R-:W4:Y:S01]  /*63b0*/  LDSM.16.M88.4 R84, [R221+0x20800] ;  /* 0x02080000dd54783b */ /* 0x000f220000000200 */
[CC--:B-1----:R-:W-:Y:S02]  /*63c0*/  IADD3 R3, R217.reuse, R228.reuse, RZ ;  /* 0x000000e4d9037210 */ /* 0x0c2fe40007ffe0ff */
[----:B--2---:R-:W-:Y:S04]  /*63d0*/  IADD3 R0, R116, R228, RZ ;  /* 0x000000e474007210 */ /* 0x004fe80007ffe0ff */
[----:B------:R-:W-:Y:S01]  /*63e0*/  IADD3 R2, R217, R0, RZ ;  /* 0x00000000d9027210 */ /* 0x000fe20007ffe0ff */
[----:B------:R-:W-:Y:S01]  /*63f0*/  LDSM.16.M88.4 R88, [R0+0x10000] ;  /* 0x010000000058783b */ /* 0x000fe20000000200 */
[C---:B---3--:R-:W-:Y:S08]  /*6400*/  HMMA.16816.F32.BF16 R4, R16.reuse, R8, RZ ;  /* 0x000000081004723c */ /* 0x048ff000000418ff */
        /* <DEDUP_REMOVED lines=9> */
[----:B------:R-:W-:Y:S04]  /*64a0*/  LDSM.16.M88.4 R84, [R3+0x10000] ;  /* 0x010000000354783b */ /* 0x000fe80000000200 */
[----:B------:R-:W1:Y:S03]  /*64b0*/  LDSM.16.M88.4 R88, [R224+0x20000] ;  /* 0x02000000e058783b */ /* 0x000e660000000200 */
        /* <DEDUP_REMOVED lines=75> */
[----:B------:R1:W-:Y:S04]  /*6970*/  LDSM.16.M88.4 R84, [R0+0x16000] ;  /* 0x016000000054783b */ /* 0x0003e80000000200 */
[----:B------:R-:W2:Y:S04]  /*6980*/  LDSM.16.M88.4 R88, [R222+0x26000] ;  /* 0x02600000de58783b */ /* 0x000ea80000000200 */
[----:B-1----:R-:W3:Y:S01]  /*6990*/  LDG.E R0, [R92.64+0x20] ;  /* 0x000020045c007981 */ /* 0x002ee2000c1e1900 */
[C---:B--2---:R-:W-:Y:S08]  /*69a0*/  HMMA.16816.F32.BF16 R4, R84.reuse, R88, R4 ;  /* 0x000000585404723c */ /* 0x044ff00000041804 */
[C---:B------:R-:W-:Y:S01]  /*69b0*/  HMMA.16816.F32.BF16 R8, R84.reuse, R90, R8 ;  /* 0x0000005a5408723c */ /* 0x040fe20000041808 */
[----:B------:R-:W1:Y:S07]  /*69c0*/  LDSM.16.M88.4 R88, [R222+0x26800] ;  /* 0x02680000de58783b */ /* 0x000e6e0000000200 */
[C---:B-1----:R-:W-:Y:S08]  /*69d0*/  HMMA.16816.F32.BF16 R12, R84.reuse, R88, R12 ;  /* 0x00000058540c723c */ /* 0x042ff0000004180c */
[----:B------:R-:W-:Y:S01]  /*69e0*/  HMMA.16816.F32.BF16 R16, R84, R90, R16 ;  /* 0x0000005a5410723c */ /* 0x000fe20000041810 */
[----:B------:R1:W-:Y:S04]  /*69f0*/  LDSM.16.M88.4 R84, [R3+0x16000] ;  /* 0x016000000354783b */ /* 0x0003e80000000200 */
[----:B------:R-:W2:Y:S04]  /*6a00*/  LDSM.16.M88.4 R88, [R224+0x26000] ;  /* 0x02600000e058783b */ /* 0x000ea80000000200 */
[----:B-1----:R-:W4:Y:S01]  /*6a10*/  LDG.E R3, [R92.64] ;  /* 0x000000045c037981 */ /* 0x002f22000c1e1900 */
[C---:B--2---:R-:W-:Y:S08]  /*6a20*/  HMMA.16816.F32.BF16 R4, R84.reuse, R88, R4 ;  /* 0x000000585404723c */ /* 0x044ff00000041804 */
        /* <DEDUP_REMOVED lines=10> */
[----:B------:R-:W-:Y:S08]  /*6ad0*/  HMMA.16816.F32.BF16 R16, R84, R90, R16 ;  /* 0x0000005a5410723c */ /* 0x000ff00000041810 */
[C---:B---3--:R-:W-:Y:S04]  /*6ae0*/  FADD.FTZ R10, -R0.reuse, R10 ;  /* 0x0000000a000a7221 */ /* 0x048fe80000010100 */
[C---:B------:R-:W-:Y:S02]  /*6af0*/  FADD.FTZ R11, -R0.reuse, R11 ;  /* 0x0000000b000b7221 */ /* 0x040fe40000010100 */
[----:B------:R-:W-:Y:S04]  /*6b00*/  FADD.FTZ R6, -R0, R6 ;  /* 0x0000000600067221 */ /* 0x000fe80000010100 */
[----:B------:R-:W-:Y:S02]  /*6b10*/  FMUL.FTZ R84, R109, R6 ;  /* 0x000000066d547220 */ /* 0x000fe40000410000 */
[C---:B----4-:R-:W-:Y:S02]  /*6b20*/  FADD.FTZ R5, -R3.reuse, R5 ;  /* 0x0000000503057221 */ /* 0x050fe40000010100 */
[C---:B------:R-:W-:Y:S02]  /*6b30*/  FADD.FTZ R12, -R3.reuse, R12 ;  /* 0x0000000c030c7221 */ /* 0x040fe40000010100 */
[C---:B------:R-:W-:Y:S02]  /*6b40*/  FADD.FTZ R13, -R3.reuse, R13 ;  /* 0x0000000d030d7221 */ /* 0x040fe40000010100 */
[C---:B------:R-:W-:Y:S02]  /*6b50*/  FADD.FTZ R16, -R3.reuse, R16 ;  /* 0x0000001003107221 */ /* 0x040fe40000010100 */
[C---:B------:R-:W-:Y:S02]  /*6b60*/  FADD.FTZ R17, -R3.reuse, R17 ;  /* 0x0000001103117221 */ /* 0x040fe40000010100 */
[C---:B------:R-:W-:Y:S02]  /*6b70*/  FADD.FTZ R4, -R3.reuse, R4 ;  /* 0x0000000403047221 */ /* 0x040fe40000010100 */
[C---:B------:R-:W-:Y:S02]  /*6b80*/  FADD.FTZ R8, -R3.reuse, R8 ;  /* 0x0000000803087221 */ /* 0x040fe40000010100 */
[----:B------:R-:W-:Y:S02]  /*6b90*/  FADD.FTZ R9, -R3, R9 ;  /* 0x0000000903097221 */ /* 0x000fe40000010100 */
[----:B------:R-:W-:Y:S02]  /*6ba0*/  FMUL.FTZ R89, R106, R5 ;  /* 0x000000056a597220 */ /* 0x000fe40000410000 */
[----:B------:R-:W-:Y:S02]  /*6bb0*/  FMUL.FTZ R86, R99, R12 ;  /* 0x0000000c63567220 */ /* 0x000fe40000410000 */
[----:B------:R-:W-:Y:S02]  /*6bc0*/  FMUL.FTZ R85, R98, R13 ;  /* 0x0000000d62557220 */ /* 0x000fe40000410000 */
[----:B------:R-:W-:Y:S02]  /*6bd0*/  FMUL.FTZ R88, R95, R16 ;  /* 0x000000105f587220 */ /* 0x000fe40000410000 */
[----:B------:R-:W-:Y:S02]  /*6be0*/  FMUL.FTZ R87, R94, R17 ;  /* 0x000000115e577220 */ /* 0x000fe40000410000 */
[----:B------:R-:W-:Y:S02]  /*6bf0*/  FADD.FTZ R5, -R0, R7 ;  /* 0x0000000700057221 */ /* 0x000fe40000010100 */
[----:B------:R-:W-:Y:S02]  /*6c00*/  FMUL.FTZ R17, R105, R10 ;  /* 0x0000000a69117220 */ /* 0x000fe40000410000 */
[----:B------:R-:W-:Y:S02]  /*6c10*/  FMUL.FTZ R16, R104, R11 ;  /* 0x0000000b68107220 */ /* 0x000fe40000410000 */
        /* <DEDUP_REMOVED lines=27> */
[----:B------:R-:W-:Y:S02]  /*6dd0*/  ISETP.GE.AND P1, PT, R252, c[0x0][0x220], PT ;  /* 0x00008800fc007a0c */ /* 0x000fe40003f26270 */
[C---:B------:R-:W-:Y:S03]  /*6de0*/  LEA R0, P5, R7.reuse, R0, 0x5 ;  /* 0x0000000007007211 */ /* 0x040fe600078a28ff */
[----:B------:R-:W-:Y:S02]  /*6df0*/  IADD3 R236, R236, UR8, RZ ;  /* 0x00000008ecec7c10 */ /* 0x000fe4000fffe0ff */
[----:B------:R-:W-:Y:S02]  /*6e00*/  IADD3 R238, R238, UR8, RZ ;  /* 0x00000008eeee7c10 */ /* 0x000fe4000fffe0ff */
[C-C-:B------:R-:W-:Y:S01]  /*6e10*/  LEA.HI.X R4, R7.reuse, R4, R8.reuse, 0x5, P5 ;  /* 0x0000000407047211 */ /* 0x140fe200028f2c08 */
[----:B------:R1:W-:Y:S01]  /*6e20*/  @P4 STS [R236], RZ ;  /* 0x000000ffec004388 */ /* 0x0003e20000000800 */
[----:B------:R-:W-:Y:S02]  /*6e30*/  @!P4 LEA R6, P5, R7, R2, 0x6 ;  /* 0x000000020706c211 */ /* 0x000fe400078a30ff */
[----:B------:R-:W-:Y:S01]  /*6e40*/  IADD3 R225, R225, UR8, RZ ;  /* 0x00000008e1e17c10 */ /* 0x000fe2000fffe0ff */
[----:B------:R1:W-:Y:S01]  /*6e50*/  @P4 STS [R236+0x4], RZ ;  /* 0x000004ffec004388 */ /* 0x0003e20000000800 */
[----:B------:R-:W-:Y:S03]  /*6e60*/  @!P4 LEA.HI.X R7, R7, R3, R8, 0x6, P5 ;  /* 0x000000030707c211 */ /* 0x000fe600028f3408 */
[----:B------:R1:W-:Y:S04]  /*6e70*/  @P4 STS [R236+0x8], RZ ;  /* 0x000008ffec004388 */ /* 0x0003e80000000800 */
[----:B------:R1:W-:Y:S04]  /*6e80*/  @P4 STS [R236+0xc], RZ ;  /* 0x00000cffec004388 */ /* 0x0003e80000000800 */
        /* <DEDUP_REMOVED lines=39> */
[----:B------:R1:W-:Y:S01]  /*7100*/  @P3 STS [R236+0x300c], RZ ;  /* 0x00300cffec003388 */ /* 0x0003e20000000800 */
[C---:B--2---:R-:W-:Y:S04]  /*7110*/  @!P3 LEA R6, P4, R0.reuse, R240, 0x1 ;  /* 0x000000f00006b211 */ /* 0x044fe800078808ff */
[C-C-:B------:R-:W-:Y:S02]  /*7120*/  @!P3 LEA.HI.X R7, R0.reuse, R242, R4.reuse, 0x1, P4 ;  /* 0x000000f20007b211 */ /* 0x140fe400020f0c04 */
[C---:B------:R-:W-:Y:S03]  /*7130*/  @!P2 LEA R8, P4, R0.reuse, R240, 0x1 ;  /* 0x000000f00008a211 */ /* 0x040fe600078808ff */
[----:B------:R-:W-:Y:S01]  /*7140*/  @!PT LDS RZ, [RZ] ;  /* 0x00000000fffff984 */ /* 0x000fe20000000800 */
[----:B------:R-:W-:Y:S01]  /*7150*/  @!PT LDS RZ, [RZ] ;  /* 0x00000000fffff984 */ /* 0x000fe20000000800 */
[----:B------:R-:W-:Y:S01]  /*7160*/  @!PT LDS RZ, [RZ] ;  /* 0x00000000fffff984 */ /* 0x000fe20000000800 */
[----:B------:R2:W-:Y:S01]  /*7170*/  @!P3 LDGSTS.E.BYPASS.LTC128B.128 [R238+0x3000], [R6.64+0x80] ;  /* 0x0300008006eebfae */ /* 0x0005e2000b901d44 */
[C---:B------:R-:W-:Y:S03]  /*7180*/  @!P2 LEA.HI.X R9, R0.reuse, R242, R4, 0x1, P4 ;  /* 0x000000f20009a211 */ /* 0x040fe600020f0c04 */
        /* <DEDUP_REMOVED lines=20> */
[----:B------:R-:W0:Y:S02]  /*72d0*/  LDGDEPBAR ;  /* 0x00000000000079af */ /* 0x000e240000000000 */
.L_x_439:
[----:B-1----:R-:W-:Y:S01]  /*72e0*/  F2FP.BF16.PACK_AB R6, R89, R90 ;  /* 0x0000005a5906723e */ /* 0x002fe200000010ff */
[----:B------:R-:W-:Y:S01]  /*72f0*/  IMAD.SHL.U32 R216, R230, 0x2, RZ ;  /* 0x00000002e6d87824 */ /* 0x000fe200078e00ff */
        /* <DEDUP_REMOVED lines=12> */
[----:B------:R-:W-:Y:S06]  /*73c0*/  STS [R247+0x28400], R0 ;  /* 0x02840000f7007388 */ /* 0x000fec0000000800 */
[----:B------:R-:W-:Y:S06]  /*73d0*/  STS [R248+0x28000], R8 ;  /* 0x02800008f8007388 */ /* 0x000fec0000000800 */
[----:B------:R-:W-:Y:S06]  /*73e0*/  STS [R248+0x28400], R7 ;  /* 0x02840007f8007388 */ /* 0x000fec0000000800 */
[----:B------:R-:W-:Y:S06]  /*73f0*/  BAR.SYNC.DEFER_BLOCKING 0x0 ;  /* 0x0000000000007b1d */ /* 0x000fec0000010000 */
[----:B------:R-:W-:Y:S06]  /*7400*/  LDSM.16.MT88.4 R4, [R227+0x2a000] ;  /* 0x02a00000e304783b */ /* 0x000fec0000004200 */
[----:B------:R-:W1:Y:S06]  /*7410*/  LDSM.16.MT88.4 R8, [R216+0x10000] ;  /* 0x01000000d808783b */ /* 0x000e6c0000004200 */
[----:B------:R-:W2:Y:S01]  /*7420*/  LDSM.16.MT88.4 R12, [R226+0x2a000] ;  /* 0x02a00000e20c783b */ /* 0x000ea20000004200 */
[-C--:B-1----:R-:W-:Y:S08]  /*7430*/  HMMA.16816.F32.BF16 R20, R4, R8.reuse, R20 ;  /* 0x000000080414723c */ /* 0x082ff00000041814 */
[C---:B--2---:R-:W-:Y:S08]  /*7440*/  HMMA.16816.F32.BF16 R24, R12.reuse, R8, R24 ;  /* 0x000000080c18723c */ /* 0x044ff00000041818 */
[-C--:B------:R-:W-:Y:S08]  /*7450*/  HMMA.16816.F32.BF16 R28, R12, R10.reuse, R28 ;  /* 0x0000000a0c1c723c */ /* 0x080ff0000004181c */
[C---:B------:R-:W-:Y:S01]  /*7460*/  HMMA.16816.F32.BF16 R32, R4.reuse, R10, R32 ;  /* 0x0000000a0420723c */ /* 0x040fe20000041820 */
[----:B------:R-:W1:Y:S07]  /*7470*/  LDSM.16.MT88.4 R8, [R216+0x12000] ;  /* 0x01200000d808783b */ /* 0x000e6e0000004200 */
[-C--:B-1----:R-:W-:Y:S08]  /*7480*/  HMMA.16816.F32.BF16 R36, R4, R8.reuse, R36 ;  /* 0x000000080424723c */ /* 0x082ff00000041824 */
[C---:B------:R-:W-:Y:S08]  /*7490*/  HMMA.16816.F32.BF16 R40, R12.reuse, R8, R40 ;  /* 0x000000080c28723c */ /* 0x040ff00000041828 */
        /* <DEDUP_REMOVED lines=10> */
[-C--:B------:R-:W-:Y:S01]  /*7540*/  HMMA.16816.F32.BF16 R76, R12, R10.reuse, R76 ;  /* 0x0000000a0c4c723c */ /* 0x080fe2000004184c */
[----:B------:R-:W-:Y:S07]  /*7550*/  LDSM.16.MT88.4 R12, [R227+0x2a800] ;  /* 0x02a80000e30c783b */ /* 0x000fee0000004200 */
[----:B------:R-:W-:Y:S01]  /*7560*/  HMMA.16816.F32.BF16 R80, R4, R10, R80 ;  /* 0x0000000a0450723c */ /* 0x000fe20000041850 */
        /* <DEDUP_REMOVED lines=60> */
[----:B------:R-:W1:Y:S06]  /*7930*/  LDSM.16.MT88.4 R4, [R216+0x17800] ;  /* 0x01780000d804783b */ /* 0x000e6c0000004200 */
[----:B------:R-:W-:Y:S01]  /*7940*/  BAR.SYNC.DEFER_BLOCKING 0x0 ;  /* 0x0000000000007b1d */ /* 0x000fe20000010000 */
[-C--:B-1----:R-:W-:Y:S08]  /*7950*/  HMMA.16816.F32.BF16 R68, R12, R4.reuse, R68 ;  /* 0x000000040c44723c */ /* 0x082ff00000041844 */
        /* <DEDUP_REMOVED lines=17> */
[C---:B------:R-:W-:Y:S02]  /*7a70*/  @!P6 LEA R12, P2, R5.reuse, R2, 0x6 ;  /* 0x00000002050ce211 */ /* 0x040fe400078430ff */
[C---:B------:R-:W-:Y:S01]  /*7a80*/  LEA R0, P1, R5.reuse, R0, 0x5 ;  /* 0x0000000005007211 */ /* 0x040fe200078228ff */
[----:B------:R-:W-:Y:S01]  /*7a90*/  @!PT LDS RZ, [RZ] ;  /* 0x00000000fffff984 */ /* 0x000fe20000000800 */
[----:B------:R-:W-:Y:S01]  /*7aa0*/  @!PT LDS RZ, [RZ] ;  /* 0x00000000fffff984 */ /* 0x000fe20000000800 */
[----:B------:R-:W-:Y:S01]  /*7ab0*/  @!PT LDS RZ, [RZ] ;  /* 0x00000000fffff984 */ /* 0x000fe20000000800 */
[----:B------:R1:W-:Y:S01]  /*7ac0*/  @!P6 LDGSTS.E.BYPASS.LTC128B.128 [R237+0x10000], [R2.64] ;  /* 0x1000000002edefae */ /* 0x0003e2000b901d44 */
[C-C-:B------:R-:W-:Y:S02]  /*7ad0*/  @!P6 LEA.HI.X R13, R5.reuse, R3, R6.reuse, 0x6, P2 ;  /* 0x00000003050de211 */ /* 0x140fe400010f3406 */
[CC--:B------:R-:W-:Y:S01]  /*7ae0*/  @!P4 LEA R8, P2, R0.reuse, R241.reuse, 0x1 ;  /* 0x000000f10008c211 */ /* 0x0c0fe200078408ff */
[----:B------:R1:W-:Y:S01]  /*7af0*/  @P5 STS.128 [R237+0x12000], RZ ;  /* 0x012000ffed005388 */ /* 0x0003e20000000c00 */
[----:B------:R-:W-:Y:S02]  /*7b00*/  LEA.HI.X R4, R5, R4, R6, 0x5, P1 ;  /* 0x0000000405047211 */ /* 0x000fe400008f2c06 */
[C---:B------:R-:W-:Y:S01]  /*7b10*/  @!P5 LEA R10, P1, R0.reuse, R241, 0x1 ;  /* 0x000000f1000ad211 */ /* 0x040fe200078208ff */
[----:B------:R-:W-:Y:S01]  /*7b20*/  @!PT LDS RZ, [RZ] ;  /* 0x00000000fffff984 */ /* 0x000fe20000000800 */
[----:B------:R-:W-:Y:S01]  /*7b30*/  @!PT LDS RZ, [RZ] ;  /* 0x00000000fffff984 */ /* 0x000fe20000000800 */
[----:B------:R-:W-:Y:S01]  /*7b40*/  @!PT LDS RZ, [RZ] ;  /* 0x00000000fffff984 */ /* 0x000fe20000000800 */
[----:B------:R1:W-:Y:S01]  /*7b50*/  @!P5 LDGSTS.E.BYPASS.LTC128B.128 [R237+0x12000], [R2.64+0x80] ;  /* 0x1200008002eddfae */ /* 0x0003e2000b901d44 */
[CCC-:B------:R-:W-:Y:S02]  /*7b60*/  @!P4 LEA.HI.X R9, R0.reuse, R243.reuse, R4.reuse, 0x1, P2 ;  /* 0x000000f30009c211 */ /* 0x1c0fe400010f0c04 */
[C---:B------:R-:W-:Y:S01]  /*7b70*/  @!P5 LEA.HI.X R11, R0.reuse, R243, R4, 0x1, P1 ;  /* 0x000000f3000bd211 */ /* 0x040fe200008f0c04 */
        /* <DEDUP_REMOVED lines=35> */
.L_x_440:
[----:B------:R-:W-:Y:S01]  /*7db0*/  LDSM.16.M88.4 R128, [R229] ;  /* 0x00000000e580783b */ /* 0x000fe20000000200 */
[----:B-1----:R-:W-:Y:S01]  /*7dc0*/  IMAD.MOV.U32 R2, RZ, RZ, R111 ;  /* 0x000000ffff027224 */ /* 0x002fe200078e006f */
[----:B------:R-:W-:Y:S01]  /*7dd0*/  ULOP3.LUT UR8, UR7, 0x1, URZ, 0xc0, !UPT ;  /* 0x0000000107087892 */ /* 0x000fe2000f8ec03f */
[----:B------:R-:W-:Y:S01]  /*7de0*/  IMAD.MOV.U32 R3, RZ, RZ, R110 ;  /* 0x000000ffff037224 */ /* 0x000fe200078e006e */
[----:B------:R-:W1:Y:S01]  /*7df0*/  LDSM.16.MT88.4 R16, [R216+0x18000] ;  /* 0x01800000d810783b */ /* 0x000e620000004200 */
[----:B------:R-:W-:Y:S01]  /*7e00*/  IMAD.IADD R0, R229, 0x1, R116 ;  /* 0x00000001e5007824 */ /* 0x000fe200078e0274 */
[----:B------:R-:W-:Y:S02]  /*7e10*/  UISETP.NE.U32.AND UP0, UPT, UR8, 0x1, UPT ;  /* 0x000000010800788c */ /* 0x000fe4000bf05070 */
[----:B------:R-:W2:Y:S01]  /*7e20*/  LDSM.16.M88.4 R124, [R229+0x1000] ;  /* 0x00100000e57c783b */ /* 0x000ea20000000200 */
[----:B------:R-:W-:Y:S02]  /*7e30*/  UISETP.GT.AND UP2, UPT, UR7, UR15, UPT ;  /* 0x0000000f0700728c */ /* 0x000fe4000bf44270 */
[----:B------:R-:W-:Y:S01]  /*7e40*/  @UP3 UIADD3 UR9, UP1, UR12, -0x100, URZ ;  /* 0xffffff000c093890 */ /* 0x000fe2000ff3e03f */
[----:B------:R-:W3:Y:S01]  /*7e50*/  LDSM.16.MT88.4 R96, [R216+0x1a000] ;  /* 0x01a00000d860783b */ /* 0x000ee20000004200 */
[----:B------:R-:W-:Y:S02]  /*7e60*/  UIADD3 UR7, UR7, -0x1, URZ ;  /* 0xffffffff07077890 */ /* 0x000fe4000fffe03f */
[----:B------:R-:W-:Y:S01]  /*7e70*/  @UP3 UIADD3.X UR8, UR11, -0x1, URZ, UP1, !UPT ;  /* 0xffffffff0b083890 */ /* 0x000fe20008ffe43f */
[----:B------:R-:W4:Y:S04]  /*7e80*/  LDSM.16.MT88.4 R112, [R216+0x1c000] ;  /* 0x01c00000d870783b */ /* 0x000f280000004200 */
[----:B------:R-:W5:Y:S04]  /*7e90*/  LDSM.16.MT88.4 R196, [R216+0x1e000] ;  /* 0x01e00000d8c4783b */ /* 0x000f680000004200 */
[----:B------:R-:W-:Y:S04]  /*7ea0*/  LDSM.16.MT88.4 R204, [R216+0x18800] ;  /* 0x01880000d8cc783b */ /* 0x000fe80000004200 */
[----:B------:R-:W3:Y:S04]  /*7eb0*/  LDSM.16.M88.4 R200, [R0] ;  /* 0x0000000000c8783b */ /* 0x000ee80000000200 */
[----:B------:R4:W3:Y:S04]  /*7ec0*/  LDSM.16.M88.4 R208, [R0+0x1000] ;  /* 0x0010000000d0783b */ /* 0x0008e80000000200 */
[----:B------:R-:W3:Y:S01]  /*7ed0*/  LDSM.16.MT88.4 R212, [R216+0x1a800] ;  /* 0x01a80000d8d4783b */ /* 0x000ee20000004200 */
[-C--:B-1----:R-:W-:Y:S08]  /*7ee0*/  HMMA.16816.F32.BF16 R4, R128, R16.reuse, RZ ;  /* 0x000000108004723c */ /* 0x082ff000000418ff */
[C---:B--2---:R-:W-:Y:S04]  /*7ef0*/  HMMA.16816.F32.BF16 R8, R124.reuse, R16, RZ ;  /* 0x000000107c08723c */ /* 0x044fe800000418ff */
[----:B----4-:R-:W-:Y:S04]  /*7f00*/  IMAD.IADD R0, R217, 0x1, R0 ;  /* 0x00000001d9007824 */ /* 0x010fe800078e0200 */
[-C--:B------:R-:W-:Y:S08]  /*7f10*/  HMMA.16816.F32.BF16 R12, R124, R18.reuse, RZ ;  /* 0x000000127c0c723c */ /* 0x080ff000000418ff */
[C---:B------:R-:W-:Y:S08]  /*7f20*/  HMMA.16816.F32.BF16 R16, R128.reuse, R18, RZ ;  /* 0x000000128010723c */ /* 0x040ff000000418ff */
[-C--:B---3--:R-:W-:Y:S08]  /*7f30*/  HMMA.16816.F32.BF16 R84, R128, R96.reuse, RZ ;  /* 0x000000608054723c */ /* 0x088ff000000418ff */
[C---:B------:R-:W-:Y:S08]  /*7f40*/  HMMA.16816.F32.BF16 R88, R124.reuse, R96, RZ ;  /* 0x000000607c58723c */ /* 0x040ff000000418ff */
[-C--:B------:R-:W-:Y:S08]  /*7f50*/  HMMA.16816.F32.BF16 R92, R124, R98.reuse, RZ ;  /* 0x000000627c5c723c */ /* 0x080ff000000418ff */
[C---:B------:R-:W-:Y:S08]  /*7f60*/  HMMA.16816.F32.BF16 R96, R128.reuse, R98, RZ ;  /* 0x000000628060723c */ /* 0x040ff000000418ff */
[-C--:B------:R-:W-:Y:S08]  /*7f70*/  HMMA.16816.F32.BF16 R100, R128, R112.reuse, RZ ;  /* 0x000000708064723c */ /* 0x080ff000000418ff */
[C---:B------:R-:W-:Y:S08]  /*7f80*/  HMMA.16816.F32.BF16 R104, R124.reuse, R112, RZ ;  /* 0x000000707c68723c */ /* 0x040ff000000418ff */
[-C--:B------:R-:W-:Y:S08]  /*7f90*/  HMMA.16816.F32.BF16 R108, R124, R114.reuse, RZ ;  /* 0x000000727c6c723c */ /* 0x080ff000000418ff */
[C---:B------:R-:W-:Y:S08]  /*7fa0*/  HMMA.16816.F32.BF16 R112, R128.reuse, R114, RZ ;  /* 0x000000728070723c */ /* 0x040ff000000418ff */
[-C--:B-----5:R-:W-:Y:S08]  /*7fb0*/  HMMA.16816.F32.BF16 R116, R128, R196.reuse, RZ ;  /* 0x000000c48074723c */ /* 0x0a0ff000000418ff */
        /* <DEDUP_REMOVED lines=10> */
[C---:B------:R-:W-:Y:S07]  /*8060*/  HMMA.16816.F32.BF16 R88, R208.reuse, R212, R88 ;  /* 0x000000d4d058723c */ /* 0x040fee0000041858 */
[----:B------:R-:W-:Y:S01]  /*8070*/  IMAD.IADD R212, R229, 0x1, R217 ;  /* 0x00000001e5d47824 */ /* 0x000fe200078e02d9 */
[-C--:B------:R-:W-:Y:S08]  /*8080*/  HMMA.16816.F32.BF16 R92, R208, R214.reuse, R92 ;  /* 0x000000d6d05c723c */ /* 0x080ff0000004185c */
[C---:B------:R-:W-:Y:S08]  /*8090*/  HMMA.16816.F32.BF16 R96, R200.reuse, R214, R96 ;  /* 0x000000d6c860723c */ /* 0x040ff00000041860 */
[-C--:B-1----:R-:W-:Y:S08]  /*80a0*/  HMMA.16816.F32.BF16 R100, R200, R196.reuse, R100 ;  /* 0x000000c4c864723c */ /* 0x082ff00000041864 */
[C---:B------:R-:W-:Y:S08]  /*80b0*/  HMMA.16816.F32.BF16 R104, R208.reuse, R196, R104 ;  /* 0x000000c4d068723c */ /* 0x040ff00000041868 */
[-C--:B------:R-:W-:Y:S08]  /*80c0*/  HMMA.16816.F32.BF16 R108, R208, R198.reuse, R108 ;  /* 0x000000c6d06c723c */ /* 0x080ff0000004186c */
[C---:B------:R-:W-:Y:S01]  /*80d0*/  HMMA.16816.F32.BF16 R112, R200.reuse, R198, R112 ;  /* 0x000000c6c870723c */ /* 0x040fe20000041870 */
[----:B------:R-:W-:Y:S04]  /*80e0*/  LDSM.16.M88.4 R196, [R212] ;  /* 0x00000000d4c4783b */ /* 0x000fe80000000200 */
[----:B------:R-:W-:Y:S03]  /*80f0*/  LDSM.16.M88.4 R212, [R212+0x1000] ;  /* 0x00100000d4d4783b */ /* 0x000fe60000000200 */
        /* <DEDUP_REMOVED lines=25> */
[----:B------:R1:W3:Y:S07]  /*8290*/  LDSM.16.M88.4 R212, [R0+0x1000] ;  /* 0x0010000000d4783b */ /* 0x0002ee0000000200 */
[----:B------:R-:W-:Y:S01]  /*82a0*/  HMMA.16816.F32.BF16 R128, R196, R210, R128 ;  /* 0x000000d2c480723c */ /* 0x000fe20000041880 */
[----:B------:R-:W4:Y:S04]  /*82b0*/  LDSM.16.MT88.4 R196, [R216+0x1b800] ;  /* 0x01b80000d8c4783b */ /* 0x000f280000004200 */
[----:B------:R-:W5:Y:S03]  /*82c0*/  LDSM.16.MT88.4 R208, [R216+0x1d800] ;  /* 0x01d80000d8d0783b */ /* 0x000f660000004200 */
[-C--:B--2---:R-:W-:Y:S01]  /*82d0*/  HMMA.16816.F32.BF16 R4, R200, R204.reuse, R4 ;  /* 0x000000ccc804723c */ /* 0x084fe20000041804 */
[----:B-1----:R1:W2:Y:S07]  /*82e0*/  LDL R0, [R1+0x4] ;  /* 0x0000040001007983 */ /* 0x0022ae0000100800 */
[C---:B---3--:R-:W-:Y:S07]  /*82f0*/  HMMA.16816.F32.BF16 R8, R212.reuse, R204, R8 ;  /* 0x000000ccd408723c */ /* 0x048fee0000041808 */
[----:B------:R-:W-:Y:S01]  /*8300*/  IMAD.MOV.U32 R204, RZ, RZ, R218 ;  /* 0x000000ffffcc7224 */ /* 0x000fe200078e00da */
[-C--:B------:R-:W-:Y:S01]  /*8310*/  HMMA.16816.F32.BF16 R12, R212, R206.reuse, R12 ;  /* 0x000000ced40c723c */ /* 0x080fe2000004180c */
[----:B------:R-:W3:Y:S03]  /*8320*/  LDSM.16.MT88.4 R216, [R216+0x1f800] ;  /* 0x01f80000d8d8783b */ /* 0x000ee60000004200 */
[----:B------:R-:W-:Y:S04]  /*8330*/  IMAD.MOV.U32 R205, RZ, RZ, c[0x0][0x22c] ;  /* 0x00008b00ffcd7624 */ /* 0x000fe800078e00ff */
[C---:B------:R-:W-:Y:S04]  /*8340*/  HMMA.16816.F32.BF16 R16, R200.reuse, R206, R16 ;  /* 0x000000cec810723c */ /* 0x040fe80000041810 */
[----:B------:R-:W-:Y:S03]  /*8350*/  IMAD R205, R205, c[0x0][0x1c0], RZ ;  /* 0x00007000cdcd7a24 */ /* 0x000fe600078e02ff */
[----:B------:R-:W-:Y:S01]  /*8360*/  IMAD.MOV.U32 R206, RZ, RZ, c[0x0][0x22c] ;  /* 0x00008b00ffce7624 */ /* 0x000fe200078e00ff */
[-C--:B----4-:R-:W-:Y:S01]  /*8370*/  HMMA.16816.F32.BF16 R84, R200, R196.reuse, R84 ;  /* 0x000000c4c854723c */ /* 0x090fe20000041854 */
[----:B------:R-:W-:Y:S03]  /*8380*/  IMAD.MOV.U32 R207, RZ, RZ, c[0x0][0x22c] ;  /* 0x00008b00ffcf7624 */ /* 0x000fe600078e00ff */
[----:B------:R-:W-:Y:S02]  /*8390*/  IMAD.SHL.U32 R205, R205, 0x10, RZ ;  /* 0x00000010cdcd7824 */ /* 0x000fe400078e00ff */
[----:B------:R-:W-:Y:S02]  /*83a0*/  IMAD R206, R206, c[0x0][0x1c0], RZ ;  /* 0x00007000cece7a24 */ /* 0x000fe400078e02ff */
[C---:B------:R-:W-:Y:S04]  /*83b0*/  HMMA.16816.F32.BF16 R88, R212.reuse, R196, R88 ;  /* 0x000000c4d458723c */ /* 0x040fe80000041858 */
[----:B------:R-:W-:Y:S02]  /*83c0*/  IMAD R206, R206, 0x18, RZ ;  /* 0x00000018cece7824 */ /* 0x000fe400078e02ff */
[----:B------:R-:W-:Y:S01]  /*83d0*/  IMAD R207, R207, c[0x0][0x1c0], RZ ;  /* 0x00007000cfcf7a24 */ /* 0x000fe200078e02ff */
[----:B------:R-:W-:Y:S01]  /*83e0*/  @P0 IADD3 R196, P1, R3, UR12, RZ ;  /* 0x0000000c03c40c10 */ /* 0x000fe2000ff3e0ff */
[-C--:B------:R-:W-:Y:S01]  /*83f0*/  HMMA.16816.F32.BF16 R92, R212, R198.reuse, R92 ;  /* 0x000000c6d45c723c */ /* 0x080fe2000004185c */
[----:B------:R-:W-:Y:S03]  /*8400*/  @UP3 UMOV UR12, UR9 ;  /* 0x00000009000c3c82 */ /* 0x000fe60008000000 */
[----:B------:R-:W-:Y:S01]  /*8410*/  @P0 IADD3.X R197, R2, UR11, RZ, P1, !PT ;  /* 0x0000000b02c50c10 */ /* 0x000fe20008ffe4ff */
[----:B------:R-:W-:Y:S01]  /*8420*/  IMAD R207, R207, 0x28, RZ ;  /* 0x00000028cfcf7824 */ /* 0x000fe200078e02ff */
[CC--:B------:R-:W-:Y:S01]  /*8430*/  LEA R2, P1, R239.reuse, R234.reuse, 0x2 ;  /* 0x000000eaef027211 */ /* 0x0c0fe200078210ff */
[----:B------:R-:W-:Y:S01]  /*8440*/  @UP3 UMOV UR11, UR8 ;  /* 0x00000008000b3c82 */ /* 0x000fe20008000000 */
[C---:B------:R-:W-:Y:S01]  /*8450*/  HMMA.16816.F32.BF16 R96, R200.reuse, R198, R96 ;  /* 0x000000c6c860723c */ /* 0x040fe20000041860 */
[----:B------:R-:W4:Y:S03]  /*8460*/  @P0 LDG.E R204, [R196.64+-0x100] ;  /* 0xffff0004c4cc0981 */ /* 0x000f26000c1e1900 */
[-C--:B------:R-:W-:Y:S04]  /*8470*/  LEA.HI.X.SX32 R3, R239, R235.reuse, 0x2, P1 ;  /* 0x000000ebef037211 */ /* 0x080fe800008f16ff */
[-C--:B-----5:R-:W-:Y:S08]  /*8480*/  HMMA.16816.F32.BF16 R100, R200, R208.reuse, R100 ;  /* 0x000000d0c864723c */ /* 0x0a0ff00000041864 */
        /* <DEDUP_REMOVED lines=9> */
[-C--:B---3--:R-:W-:Y:S08]  /*8520*/  HMMA.16816.F32.BF16 R116, R200, R216.reuse, R116 ;  /* 0x000000d8c874723c */ /* 0x088ff00000041874 */
[C---:B------:R-:W-:Y:S08]  /*8530*/  HMMA.16816.F32.BF16 R120, R212.reuse, R216, R120 ;  /* 0x000000d8d478723c */ /* 0x040ff00000041878 */
[-C--:B------:R-:W-:Y:S08]  /*8540*/  HMMA.16816.F32.BF16 R124, R212, R218.reuse, R124 ;  /* 0x000000dad47c723c */ /* 0x080ff0000004187c */
[----:B------:R-:W-:Y:S01]  /*8550*/  HMMA.16816.F32.BF16 R128, R200, R218, R128 ;  /* 0x000000dac880723c */ /* 0x000fe20000041880 */
[----:B--2---:R-:W2:Y:S04]  /*8560*/  @P0 LDG.E R0, [R196.64+-0xe0] ;  /* 0xffff2004c4000981 */ /* 0x004ea8000c1e1900 */
[----:B------:R3:W-:Y:S04]  /*8570*/  RED.E.ADD.F32.FTZ.RN.STRONG.GPU [R234.64], R4 ;  /* 0x00000004ea00798e */ /* 0x0007e8000c10e784 */
[----:B------:R5:W-:Y:S03]  /*8580*/  RED.E.ADD.F32.FTZ.RN.STRONG.GPU [R2.64], R5 ;  /* 0x000000050200798e */ /* 0x000be6000c10e784 */
[CC--:B---3--:R-:W-:Y:S04]  /*8590*/  LEA R4, P1, R206.reuse, R234.reuse, 0x2 ;  /* 0x000000eace047211 */ /* 0x0c8fe800078210ff */
[-C--:B-----5:R-:W-:Y:S01]  /*85a0*/  LEA.HI.X.SX32 R5, R206, R235.reuse, 0x2, P1 ;  /* 0x000000ebce057211 */ /* 0x0a0fe200008f16ff */
[----:B------:R-:W-:Y:S04]  /*85b0*/  IMAD.MOV.U32 R206, RZ, RZ, c[0x0][0x22c] ;  /* 0x00008b00ffce7624 */ /* 0x000fe800078e00ff */
[----:B------:R-:W-:Y:S04]  /*85c0*/  IMAD R206, R206, c[0x0][0x1c0], RZ ;  /* 0x00007000cece7a24 */ /* 0x000fe800078e02ff */
[----:B------:R-:W-:Y:S01]  /*85d0*/  IMAD R206, R206, 0x30, RZ ;  /* 0x00000030cece7824 */ /* 0x000fe200078e02ff */
[----:B--2---:R2:W-:Y:S04]  /*85e0*/  @P0 STL [R1+0x4], R0 ;  /* 0x0000040001000387 */ /* 0x0045e80000100800 */
[----:B--2---:R-:W2:Y:S04]  /*85f0*/  LDL R0, [R1+0x3c] ;  /* 0x00003c0001007983 */ /* 0x004ea80000100800 */
[----:B----4-:R3:W-:Y:S01]  /*8600*/  @P0 STL [R1], R204 ;  /* 0x000000cc01000387 */ /* 0x0107e20000100800 */
[CC--:B------:R-:W-:Y:S04]  /*8610*/  LEA R196, P0, R205.reuse, R234.reuse, 0x2 ;  /* 0x000000eacdc47211 */ /* 0x0c0fe800078010ff */
[-C--:B------:R-:W-:Y:S02]  /*8620*/  LEA.HI.X.SX32 R197, R205, R235.reuse, 0x2, P0 ;  /* 0x000000ebcdc57211 */ /* 0x080fe400000f16ff */
[CC--:B------:R-:W-:Y:S03]  /*8630*/  LEA R198, P0, R209.reuse, R234.reuse, 0x2 ;  /* 0x000000ead1c67211 */ /* 0x0c0fe600078010ff */
[----:B------:R4:W-:Y:S01]  /*8640*/  RED.E.ADD.F32.FTZ.RN.STRONG.GPU [R196.64], R6 ;  /* 0x00000006c400798e */ /* 0x0009e2000c10e784 */
[-C--:B------:R-:W-:Y:S03]  /*8650*/  LEA.HI.X.SX32 R199, R209, R235.reuse, 0x2, P0 ;  /* 0x000000ebd1c77211 */ /* 0x080fe600000f16ff */
[----:B------:R5:W-:Y:S04]  /*8660*/  RED.E.ADD.F32.FTZ.RN.STRONG.GPU [R4.64], R7 ;  /* 0x000000070400798e */ /* 0x000be8000c10e784 */
[----:B------:R1:W-:Y:S04]  /*8670*/  RED.E.ADD.F32.FTZ.RN.STRONG.GPU [R198.64], R8 ;  /* 0x00000008c600798e */ /* 0x0003e8000c10e784 */
[----:B---3--:R-:W3:Y:S01]  /*8680*/  LDL R204, [R1+0x5c] ;  /* 0x00005c0001cc7983 */ /* 0x008ee20000100800 */
[CC--:B----4-:R-:W-:Y:S02]  /*8690*/  LEA R196, P2, R207.reuse, R234.reuse, 0x2 ;  /* 0x000000eacfc47211 */ /* 0x0d0fe400078410ff */
[CC--:B------:R-:W-:Y:S02]  /*86a0*/  LEA R6, P1, R206.reuse, R234.reuse, 0x2 ;  /* 0x000000eace067211 */ /* 0x0c0fe400078210ff */
[-C--:B------:R-:W-:Y:S01]  /*86b0*/  LEA.HI.X.SX32 R197, R207, R235.reuse, 0x2, P2 ;  /* 0x000000ebcfc57211 */ /* 0x080fe200010f16ff */
[----:B------:R-:W-:Y:S01]  /*86c0*/  IMAD.MOV.U32 R207, RZ, RZ, c[0x0][0x22c] ;  /* 0x00008b00ffcf7624 */ /* 0x000fe200078e00ff */
[-C--:B-----5:R-:W-:Y:S01]  /*86d0*/  LEA.HI.X.SX32 R7, R206, R235.reuse, 0x2, P1 ;  /* 0x000000ebce077211 */ /* 0x0a0fe200008f16ff */
[----:B------:R-:W-:Y:S01]  /*86e0*/  IMAD.MOV.U32 R206, RZ, RZ, c[0x0][0x22c] ;  /* 0x00008b00ffce7624 */ /* 0x000fe200078e00ff */
[-C--:B------:R-:W-:Y:S01]  /*86f0*/  LEA R4, P0, R208, R234.reuse, 0x2 ;  /* 0x000000ead0047211 */ /* 0x080fe200078010ff */
[----:B------:R4:W-:Y:S01]  /*8700*/  RED.E.ADD.F32.FTZ.RN.STRONG.GPU [R196.64], R9 ;  /* 0x00000009c400798e */ /* 0x0009e2000c10e784 */
[----:B------:R-:W-:Y:S02]  /*8710*/  IMAD R207, R207, c[0x0][0x1c0], RZ ;  /* 0x00007000cfcf7a24 */ /* 0x000fe400078e02ff */
[----:B------:R-:W-:Y:S01]  /*8720*/  IMAD R206, R206, c[0x0][0x1c0], RZ ;  /* 0x00007000cece7a24 */ /* 0x000fe200078e02ff */
[----:B------:R5:W-:Y:S01]  /*8730*/  RED.E.ADD.F32.FTZ.RN.STRONG.GPU [R6.64], R10 ;  /* 0x0000000a0600798e */ /* 0x000be2000c10e784 */
[-C--:B------:R-:W-:Y:S01]  /*8740*/  LEA.HI.X.SX32 R5, R208, R235.reuse, 0x2, P0 ;  /* 0x000000ebd0057211 */ /* 0x080fe200000f16ff */
[----:B------:R-:W-:Y:S02]  /*8750*/  IMAD.SHL.U32 R207, R207, 0x10, RZ ;  /* 0x00000010cfcf7824 */ /* 0x000fe400078e00ff */
[----:B------:R-:W-:Y:S02]  /*8760*/  IMAD.SHL.U32 R206, R206, 0x10, RZ ;  /* 0x00000010cece7824 */ /* 0x000fe400078e00ff */
[----:B------:R5:W-:Y:S01]  /*8770*/  RED.E.ADD.F32.FTZ.RN.STRONG.GPU [R4.64], R11 ;  /* 0x0000000b0400798e */ /* 0x000be2000c10e784 */
[----:B------:R-:W-:Y:S02]  /*8780*/  IADD3 R208, R207, 0x20, RZ ;  /* 0x00000020cfd07810 */ /* 0x000fe40007ffe0ff */
[----:B------:R-:W-:Y:S01]  /*8790*/  IADD3 R206, R206, 0x20, RZ ;  /* 0x00000020cece7810 */ /* 0x000fe20007ffe0ff */
[----:B------:R-:W-:Y:S02]  /*87a0*/  RED.E.ADD.F32.FTZ.RN.STRONG.GPU [R234.64+0x80], R16 ;  /* 0x00008010ea00798e */ /* 0x000fe4000c10e784 */
[----:B------:R-:W-:Y:S01]  /*87b0*/  IMAD.IADD R208, R239, 0x1, R208 ;  /* 0x00000001efd07824 */ /* 0x000fe200078e02d0 */
[CC--:B-1----:R-:W-:Y:S01]  /*87c0*/  LEA R8, P0, R206.reuse, R234.reuse, 0x2 ;  /* 0x000000eace087211 */ /* 0x0c2fe200078010ff */
[----:B------:R-:W-:Y:S04]  /*87d0*/  RED.E.ADD.F32.FTZ.RN.STRONG.GPU [R2.64+0x80], R17 ;  /* 0x000080110200798e */ /* 0x000fe8000c10e784 */
[----:B----4-:R-:W4:Y:S01]  /*87e0*/  LDL R197, [R1+0x38] ;  /* 0x0000380001c57983 */ /* 0x010f220000100800 */
[-C--:B------:R-:W-:Y:S02]  /*87f0*/  LEA.HI.X.SX32 R9, R206, R235.reuse, 0x2, P0 ;  /* 0x000000ebce097211 */ /* 0x080fe400000f16ff */
[C---:B------:R-:W-:Y:S01]  /*8800*/  IADD3 R206, R207.reuse, 0x20, RZ ;  /* 0x00000020cfce7810 */ /* 0x040fe20007ffe0ff */
[----:B------:R-:W4:Y:S01]  /*8810*/  LDL R196, [R1+0x58] ;  /* 0x0000580001c47983 */ /* 0x000f220000100800 */
[----:B------:R-:W-:Y:S02]  /*8820*/  IADD3 R207, R207, 0x20, RZ ;  /* 0x00000020cfcf7810 */ /* 0x000fe40007ffe0ff */
[CC--:B-----5:R-:W-:Y:S01]  /*8830*/  LEA R6, P1, R208.reuse, R234.reuse, 0x2 ;  /* 0x000000ead0067211 */ /* 0x0e0fe200078210ff */
[----:B------:R1:W-:Y:S01]  /*8840*/  RED.E.ADD.F32.FTZ.RN.STRONG.GPU [R8.64], R18 ;  /* 0x000000120800798e */ /* 0x0003e2000c10e784 */
[C---:B------:R-:W-:Y:S02]  /*8850*/  IMAD.IADD R206, R239.reuse, 0x1, R206 ;  /* 0x00000001efce7824 */ /* 0x040fe400078e02ce */
[C---:B------:R-:W-:Y:S01]  /*8860*/  IMAD.IADD R207, R239.reuse, 0x1, R207 ;  /* 0x00000001efcf7824 */ /* 0x040fe200078e02cf */
[-C--:B------:R-:W-:Y:S01]  /*8870*/  LEA.HI.X.SX32 R7, R208, R235.reuse, 0x2, P1 ;  /* 0x000000ebd0077211 */ /* 0x080fe200008f16ff */
[C---:B------:R-:W-:Y:S02]  /*8880*/  IMAD.IADD R206, R239.reuse, 0x1, R206 ;  /* 0x00000001efce7824 */ /* 0x040fe400078e02ce */
[C---:B------:R-:W-:Y:S02]  /*8890*/  IMAD.IADD R207, R239.reuse, 0x1, R207 ;  /* 0x00000001efcf7824 */ /* 0x040fe400078e02cf */
[----:B------:R-:W-:Y:S01]  /*88a0*/  RED.E.ADD.F32.FTZ.RN.STRONG.GPU [R6.64], R19 ;  /* 0x000000130600798e */ /* 0x000fe2000c10e784 */
[----:B------:R-:W-:Y:S02]  /*88b0*/  IMAD.IADD R206, R239, 0x1, R206 ;  /* 0x00000001efce7824 */ /* 0x000fe400078e02ce */
[CC--:B------:R-:W-:Y:S04]  /*88c0*/  LEA R10, P0, R207.reuse, R234.reuse, 0x2 ;  /* 0x000000eacf0a7211 */ /* 0x0c0fe800078010ff */
[-C--:B------:R-:W-:Y:S01]  /*88d0*/  LEA.HI.X.SX32 R11, R207, R235.reuse, 0x2, P0 ;  /* 0x000000ebcf0b7211 */ /* 0x080fe200000f16ff */
[----:B------:R-:W-:Y:S04]  /*88e0*/  IMAD.MOV.U32 R207, RZ, RZ, c[0x0][0x22c] ;  /* 0x00008b00ffcf7624 */ /* 0x000fe800078e00ff */
[----:B------:R5:W-:Y:S01]  /*88f0*/  RED.E.ADD.F32.FTZ.RN.STRONG.GPU [R10.64], R12 ;  /* 0x0000000c0a00798e */ /* 0x000be2000c10e784 */
[----:B------:R-:W-:Y:S04]  /*8900*/  IMAD R207, R207, c[0x0][0x1c0], RZ ;  /* 0x00007000cfcf7a24 */ /* 0x000fe800078e02ff */
[----:B------:R-:W-:Y:S01]  /*8910*/  IMAD.SHL.U32 R207, R207, 0x10, RZ ;  /* 0x00000010cfcf7824 */ /* 0x000fe200078e00ff */
[CC--:B-1----:R-:W-:Y:S04]  /*8920*/  LEA R8, P2, R206.reuse, R234.reuse, 0x2 ;  /* 0x000000eace087211 */ /* 0x0c2fe800078410ff */
[-C--:B------:R-:W-:Y:S02]  /*8930*/  LEA.HI.X.SX32 R9, R206, R235.reuse, 0x2, P2 ;  /* 0x000000ebce097211 */ /* 0x080fe400010f16ff */
[C---:B------:R-:W-:Y:S02]  /*8940*/  IADD3 R199, R207.reuse, 0x40, RZ ;  /* 0x00000040cfc77810 */ /* 0x040fe40007ffe0ff */
[----:B------:R-:W-:Y:S01]  /*8950*/  IADD3 R198, R207, 0x40, RZ ;  /* 0x00000040cfc67810 */ /* 0x000fe20007ffe0ff */
[----:B------:R1:W-:Y:S02]  /*8960*/  RED.E.ADD.F32.FTZ.RN.STRONG.GPU [R8.64], R13 ;  /* 0x0000000d0800798e */ /* 0x0003e4000c10e784 */
[C---:B------:R-:W-:Y:S02]  /*8970*/  IMAD.IADD R199, R239.reuse, 0x1, R199 ;  /* 0x00000001efc77824 */ /* 0x040fe400078e02c7 */
[C---:B------:R-:W-:Y:S02]  /*8980*/  IMAD.IADD R198, R239.reuse, 0x1, R198 ;  /* 0x00000001efc67824 */ /* 0x040fe400078e02c6 */
[C---:B------:R-:W-:Y:S02]  /*8990*/  IMAD.IADD R199, R239.reuse, 0x1, R199 ;  /* 0x00000001efc77824 */ /* 0x040fe400078e02c7 */
[C---:B------:R-:W-:Y:S01]  /*89a0*/  IMAD.IADD R198, R239.reuse, 0x1, R198 ;  /* 0x00000001efc67824 */ /* 0x040fe200078e02c6 */
[----:B-----5:R-:W5:Y:S03]  /*89b0*/  LDL R12, [R1+0x54] ;  /* 0x00005400010c7983 */ /* 0x020f660000100800 */
[----:B------:R-:W-:Y:S05]  /*89c0*/  IMAD.IADD R198, R239, 0x1, R198 ;  /* 0x00000001efc67824 */ /* 0x000fea00078e02c6 */
[CC--:B-1----:R-:W-:Y:S01]  /*89d0*/  LEA R8, P2, R198.reuse, R234.reuse, 0x2 ;  /* 0x000000eac6087211 */ /* 0x0c2fe200078410ff */
[----:B------:R-:W5:Y:S03]  /*89e0*/  LDL R13, [R1+0x50] ;  /* 0x00005000010d7983 */ /* 0x000f660000100800 */
[-C--:B------:R-:W-:Y:S02]  /*89f0*/  LEA.HI.X.SX32 R9, R198, R235.reuse, 0x2, P2 ;  /* 0x000000ebc6097211 */ /* 0x080fe400010f16ff */
[CC--:B--2---:R-:W-:Y:S04]  /*8a00*/  LEA R4, P1, R0.reuse, R234.reuse, 0x2 ;  /* 0x000000ea00047211 */ /* 0x0c4fe800078210ff */
[-C--:B------:R-:W-:Y:S01]  /*8a10*/  LEA.HI.X.SX32 R5, R0, R235.reuse, 0x2, P1 ;  /* 0x000000eb00057211 */ /* 0x080fe200008f16ff */
[----:B------:R-:W-:Y:S04]  /*8a20*/  IMAD.MOV.U32 R0, RZ, RZ, c[0x0][0x22c] ;  /* 0x00008b00ff007624 */ /* 0x000fe800078e00ff */
[----:B------:R1:W-:Y:S01]  /*8a30*/  RED.E.ADD.F32.FTZ.RN.STRONG.GPU [R4.64], R14 ;  /* 0x0000000e0400798e */ /* 0x0003e2000c10e784 */
[----:B------:R-:W-:Y:S04]  /*8a40*/  IMAD R0, R0, c[0x0][0x1c0], RZ ;  /* 0x0000700000007a24 */ /* 0x000fe800078e02ff */
[----:B------:R-:W-:Y:S05]  /*8a50*/  IMAD.SHL.U32 R0, R0, 0x10, RZ ;  /* 0x0000001000007824 */ /* 0x000fea00078e00ff */
[----:B------:R-:W-:Y:S02]  /*8a60*/  IADD3 R0, R0, 0x40, RZ ;  /* 0x0000004000007810 */ /* 0x000fe40007ffe0ff */
[CC--:B---3--:R-:W-:Y:S04]  /*8a70*/  LEA R6, P0, R204.reuse, R234.reuse, 0x2 ;  /* 0x000000eacc067211 */ /* 0x0c8fe800078010ff */
[-C--:B------:R-:W-:Y:S02]  /*8a80*/  LEA.HI.X.SX32 R7, R204, R235.reuse, 0x2, P0 ;  /* 0x000000ebcc077211 */ /* 0x080fe400000f16ff */
[----:B------:R-:W-:Y:S01]  /*8a90*/  IADD3 R204, R207, 0x40, RZ ;  /* 0x00000040cfcc7810 */ /* 0x000fe20007ffe0ff */
[----:B-1----:R-:W2:Y:S01]  /*8aa0*/  LDL R14, [R1+0x30] ;  /* 0x00003000010e7983 */ /* 0x002ea20000100800 */
[CC--:B------:R-:W-:Y:S01]  /*8ab0*/  LEA R4, P0, R0.reuse, R234.reuse, 0x2 ;  /* 0x000000ea00047211 */ /* 0x0c0fe200078010ff */
[----:B------:R-:W-:Y:S02]  /*8ac0*/  IMAD.MOV.U32 R207, RZ, RZ, c[0x0][0x22c] ;  /* 0x00008b00ffcf7624 */ /* 0x000fe400078e00ff */
[----:B------:R1:W-:Y:S01]  /*8ad0*/  RED.E.ADD.F32.FTZ.RN.STRONG.GPU [R6.64], R15 ;  /* 0x0000000f0600798e */ /* 0x0003e2000c10e784 */
[-C--:B------:R-:W-:Y:S01]  /*8ae0*/  LEA.HI.X.SX32 R5, R0, R235.reuse, 0x2, P0 ;  /* 0x000000eb00057211 */ /* 0x080fe200000f16ff */
[----:B------:R-:W-:Y:S01]  /*8af0*/  IMAD.IADD R204, R239, 0x1, R204 ;  /* 0x00000001efcc7824 */ /* 0x000fe200078e02cc */
[-C--:B------:R-:W-:Y:S01]  /*8b00*/  LEA R10, P0, R199, R234.reuse, 0x2 ;  /* 0x000000eac70a7211 */ /* 0x080fe200078010ff */
[----:B------:R-:W3:Y:S01]  /*8b10*/  LDL R0, [R1+0x34] ;  /* 0x0000340001007983 */ /* 0x000ee20000100800 */
[----:B------:R-:W-:Y:S02]  /*8b20*/  IMAD R207, R207, c[0x0][0x1c0], RZ ;  /* 0x00007000cfcf7a24 */ /* 0x000fe400078e02ff */
[-C--:B------:R-:W-:Y:S01]  /*8b30*/  LEA.HI.X.SX32 R11, R199, R235.reuse, 0x2, P0 ;  /* 0x000000ebc70b7211 */ /* 0x080fe200000f16ff */
[----:B------:R-:W-:Y:S01]  /*8b40*/  RED.E.ADD.F32.FTZ.RN.STRONG.GPU [R234.64+0x100], R84 ;  /* 0x00010054ea00798e */ /* 0x000fe2000c10e784 */
[----:B------:R-:W-:Y:S03]  /*8b50*/  IMAD.SHL.U32 R207, R207, 0x10, RZ ;  /* 0x00000010cfcf7824 */ /* 0x000fe600078e00ff */
[----:B------:R-:W-:Y:S02]  /*8b60*/  RED.E.ADD.F32.FTZ.RN.STRONG.GPU [R2.64+0x100], R85 ;  /* 0x000100550200798e */ /* 0x000fe4000c10e784 */
[----:B------:R-:W-:Y:S01]  /*8b70*/  IADD3 R16, R207, 0x60, RZ ;  /* 0x00000060cf107810 */ /* 0x000fe20007ffe0ff */
[----:B------:R-:W-:Y:S01]  /*8b80*/  IMAD.MOV.U32 R207, RZ, RZ, c[0x0][0x22c] ;  /* 0x00008b00ffcf7624 */ /* 0x000fe200078e00ff */
[----:B------:R4:W-:Y:S03]  /*8b90*/  RED.E.ADD.F32.FTZ.RN.STRONG.GPU [R4.64], R86 ;  /* 0x000000560400798e */ /* 0x0009e6000c10e784 */
[----:B------:R-:W-:Y:S04]  /*8ba0*/  IMAD R207, R207, c[0x0][0x1c0], RZ ;  /* 0x00007000cfcf7a24 */ /* 0x000fe800078e02ff */
[----:B------:R-:W-:Y:S01]  /*8bb0*/  IMAD.SHL.U32 R207, R207, 0x10, RZ ;  /* 0x00000010cfcf7824 */ /* 0x000fe200078e00ff */
[CC--:B-1----:R-:W-:Y:S04]  /*8bc0*/  LEA R6, P1, R204.reuse, R234.reuse, 0x2 ;  /* 0x000000eacc067211 */ /* 0x0c2fe800078210ff */
[-C--:B------:R-:W-:Y:S01]  /*8bd0*/  LEA.HI.X.SX32 R7, R204, R235.reuse, 0x2, P1 ;  /* 0x000000ebcc077211 */ /* 0x080fe200008f16ff */
[----:B------:R-:W-:Y:S04]  /*8be0*/  IMAD.MOV.U32 R204, RZ, RZ, c[0x0][0x22c] ;  /* 0x00008b00ffcc7624 */ /* 0x000fe800078e00ff */
[----:B------:R1:W-:Y:S01]  /*8bf0*/  RED.E.ADD.F32.FTZ.RN.STRONG.GPU [R6.64], R87 ;  /* 0x000000570600798e */ /* 0x0003e2000c10e784 */
[----:B------:R-:W-:Y:S03]  /*8c00*/  IMAD R204, R204, c[0x0][0x1c0], RZ ;  /* 0x00007000cccc7a24 */ /* 0x000fe600078e02ff */
[----:B------:R-:W-:Y:S01]  /*8c10*/  RED.E.ADD.F32.FTZ.RN.STRONG.GPU [R10.64], R88 ;  /* 0x000000580a00798e */ /* 0x000fe2000c10e784 */
[----:B------:R-:W-:Y:S01]  /*8c20*/  IMAD.SHL.U32 R204, R204, 0x10, RZ ;  /* 0x00000010cccc7824 */ /* 0x000fe200078e00ff */
[CC--:B----4-:R-:W-:Y:S02]  /*8c30*/  LEA R4, P1, R197.reuse, R234.reuse, 0x2 ;  /* 0x000000eac5047211 */ /* 0x0d0fe400078210ff */
[----:B------:R4:W-:Y:S02]  /*8c40*/  RED.E.ADD.F32.FTZ.RN.STRONG.GPU [R8.64], R89 ;  /* 0x000000590800798e */ /* 0x0009e4000c10e784 */
[C---:B------:R-:W-:Y:S02]  /*8c50*/  IADD3 R17, R204.reuse, 0x60, RZ ;  /* 0x00000060cc117810 */ /* 0x040fe40007ffe0ff */
[-C--:B------:R-:W-:Y:S01]  /*8c60*/  LEA.HI.X.SX32 R5, R197, R235.reuse, 0x2, P1 ;  /* 0x000000ebc5057211 */ /* 0x080fe200008f16ff */
[----:B------:R-:W-:Y:S01]  /*8c70*/  LDSM.16.MT88.4 R84, [R220+0x4000] ;  /* 0x00400000dc54783b */ /* 0x000fe20000004200 */
[----:B------:R-:W-:Y:S01]  /*8c80*/  IADD3 R15, R204, 0x60, RZ ;  /* 0x00000060cc0f7810 */ /* 0x000fe20007ffe0ff */
[C---:B------:R-:W-:Y:S02]  /*8c90*/  IMAD.IADD R17, R239.reuse, 0x1, R17 ;  /* 0x00000001ef117824 */ /* 0x040fe400078e0211 */
[----:B------:R4:W-:Y:S02]  /*8ca0*/  RED.E.ADD.F32.FTZ.RN.STRONG.GPU [R4.64], R90 ;  /* 0x0000005a0400798e */ /* 0x0009e4000c10e784 */
[C---:B------:R-:W-:Y:S04]  /*8cb0*/  IMAD.IADD R15, R239.reuse, 0x1, R15 ;  /* 0x00000001ef0f7824 */ /* 0x040fe800078e020f */
[C---:B------:R-:W-:Y:S01]  /*8cc0*/  IMAD.IADD R15, R239.reuse, 0x1, R15 ;  /* 0x00000001ef0f7824 */ /* 0x040fe200078e020f */
[CC--:B-1----:R-:W-:Y:S03]  /*8cd0*/  LEA R6, P0, R196.reuse, R234.reuse, 0x2 ;  /* 0x000000eac4067211 */ /* 0x0c2fe600078010ff */
[----:B------:R-:W-:Y:S01]  /*8ce0*/  IMAD.IADD R15, R239, 0x1, R15 ;  /* 0x00000001ef0f7824 */ /* 0x000fe200078e020f */
[-C--:B------:R-:W-:Y:S04]  /*8cf0*/  LEA.HI.X.SX32 R7, R196, R235.reuse, 0x2, P0 ;  /* 0x000000ebc4077211 */ /* 0x080fe800000f16ff */
[CC--:B----4-:R-:W-:Y:S01]  /*8d00*/  LEA R8, P2, R15.reuse, R234.reuse, 0x2 ;  /* 0x000000ea0f087211 */ /* 0x0d0fe200078410ff */
[----:B------:R1:W-:Y:S03]  /*8d10*/  RED.E.ADD.F32.FTZ.RN.STRONG.GPU [R6.64], R91 ;  /* 0x0000005b0600798e */ /* 0x0003e6000c10e784 */
[-C--:B------:R-:W-:Y:S01]  /*8d20*/  LEA.HI.X.SX32 R9, R15, R235.reuse, 0x2, P2 ;  /* 0x000000eb0f097211 */ /* 0x080fe200010f16ff */
[----:B------:R-:W-:Y:S01]  /*8d30*/  RED.E.ADD.F32.FTZ.RN.STRONG.GPU [R234.64+0x180], R96 ;  /* 0x00018060ea00798e */ /* 0x000fe2000c10e784 */
[CC--:B------:R-:W-:Y:S03]  /*8d40*/  LEA R4, P0, R16.reuse, R234.reuse, 0x2 ;  /* 0x000000ea10047211 */ /* 0x0c0fe600078010ff */
[----:B------:R-:W-:Y:S01]  /*8d50*/  RED.E.ADD.F32.FTZ.RN.STRONG.GPU [R2.64+0x180], R97 ;  /* 0x000180610200798e */ /* 0x000fe2000c10e784 */
[-C--:B------:R-:W-:Y:S03]  /*8d60*/  LEA.HI.X.SX32 R5, R16, R235.reuse, 0x2, P0 ;  /* 0x000000eb10057211 */ /* 0x080fe600000f16ff */
[----:B------:R-:W-:Y:S01]  /*8d70*/  LDSM.16.MT88.4 R88, [R220+0x6000] ;  /* 0x00600000dc58783b */ /* 0x000fe20000004200 */
[----:B------:R-:W-:Y:S01]  /*8d80*/  IADD3 R16, R204, 0x60, RZ ;  /* 0x00000060cc107810 */ /* 0x000fe20007ffe0ff */
[----:B------:R-:W-:Y:S02]  /*8d90*/  IMAD.MOV.U32 R204, RZ, RZ, c[0x0][0x22c] ;  /* 0x00008b00ffcc7624 */ /* 0x000fe400078e00ff */
[----:B------:R-:W-:Y:S02]  /*8da0*/  RED.E.ADD.F32.FTZ.RN.STRONG.GPU [R4.64], R98 ;  /* 0x000000620400798e */ /* 0x000fe4000c10e784 */
[C---:B------:R-:W-:Y:S02]  /*8db0*/  IMAD.IADD R16, R239.reuse, 0x1, R16 ;  /* 0x00000001ef107824 */ /* 0x040fe400078e0210 */
[----:B------:R-:W-:Y:S02]  /*8dc0*/  IMAD R204, R204, c[0x0][0x1c0], RZ ;  /* 0x00007000cccc7a24 */ /* 0x000fe400078e02ff */
[----:B------:R-:W-:Y:S02]  /*8dd0*/  IMAD.IADD R16, R239, 0x1, R16 ;  /* 0x00000001ef107824 */ /* 0x000fe400078e0210 */
[----:B------:R-:W-:Y:S01]  /*8de0*/  IMAD.SHL.U32 R204, R204, 0x10, RZ ;  /* 0x00000010cccc7824 */ /* 0x000fe200078e00ff */
[CC--:B-1----:R-:W-:Y:S02]  /*8df0*/  LEA R6, P1, R17.reuse, R234.reuse, 0x2 ;  /* 0x000000ea11067211 */ /* 0x0c2fe400078210ff */
[CC--:B------:R-:W-:Y:S02]  /*8e00*/  LEA R10, P0, R16.reuse, R234.reuse, 0x2 ;  /* 0x000000ea100a7211 */ /* 0x0c0fe400078010ff */
[-C--:B------:R-:W-:Y:S02]  /*8e10*/  LEA.HI.X.SX32 R7, R17, R235.reuse, 0x2, P1 ;  /* 0x000000eb11077211 */ /* 0x080fe400008f16ff */
[-C--:B------:R-:W-:Y:S02]  /*8e20*/  LEA.HI.X.SX32 R11, R16, R235.reuse, 0x2, P0 ;  /* 0x000000eb100b7211 */ /* 0x080fe400000f16ff */
[C---:B------:R-:W-:Y:S01]  /*8e30*/  IADD3 R17, R204.reuse, 0x80, RZ ;  /* 0x00000080cc117810 */ /* 0x040fe20007ffe0ff */
[----:B------:R5:W-:Y:S01]  /*8e40*/  RED.E.ADD.F32.FTZ.RN.STRONG.GPU [R6.64], R99 ;  /* 0x000000630600798e */ /* 0x000be2000c10e784 */
[C---:B------:R-:W-:Y:S02]  /*8e50*/  IADD3 R16, R204.reuse, 0x80, RZ ;  /* 0x00000080cc107810 */ /* 0x040fe40007ffe0ff */
[----:B------:R-:W-:Y:S01]  /*8e60*/  IADD3 R15, R204, 0x80, RZ ;  /* 0x00000080cc0f7810 */ /* 0x000fe20007ffe0ff */
[----:B------:R-:W-:Y:S01]  /*8e70*/  RED.E.ADD.F32.FTZ.RN.STRONG.GPU [R10.64], R92 ;  /* 0x0000005c0a00798e */ /* 0x000fe2000c10e784 */
[C---:B------:R-:W-:Y:S02]  /*8e80*/  IMAD.IADD R17, R239.reuse, 0x1, R17 ;  /* 0x00000001ef117824 */ /* 0x040fe400078e0211 */
[C---:B------:R-:W-:Y:S01]  /*8e90*/  IMAD.IADD R16, R239.reuse, 0x1, R16 ;  /* 0x00000001ef107824 */ /* 0x040fe200078e0210 */
[----:B------:R1:W-:Y:S01]  /*8ea0*/  RED.E.ADD.F32.FTZ.RN.STRONG.GPU [R8.64], R93 ;  /* 0x0000005d0800798e */ /* 0x0003e2000c10e784 */
[C---:B------:R-:W-:Y:S02]  /*8eb0*/  IMAD.IADD R15, R239.reuse, 0x1, R15 ;  /* 0x00000001ef0f7824 */ /* 0x040fe400078e020f */
[C---:B------:R-:W-:Y:S01]  /*8ec0*/  IMAD.IADD R16, R239.reuse, 0x1, R16 ;  /* 0x00000001ef107824 */ /* 0x040fe200078e0210 */
[----:B------:R-:W-:Y:S01]  /*8ed0*/  LDSM.16.MT88.4 R96, [R226+0x28800] ;  /* 0x02880000e260783b */ /* 0x000fe20000004200 */
[C---:B------:R-:W-:Y:S02]  /*8ee0*/  IMAD.IADD R15, R239.reuse, 0x1, R15 ;  /* 0x00000001ef0f7824 */ /* 0x040fe400078e020f */
[----:B------:R-:W-:Y:S02]  /*8ef0*/  IMAD.MOV.U32 R204, RZ, RZ, c[0x0][0x22c] ;  /* 0x00008b00ffcc7624 */ /* 0x000fe400078e00ff */
[----:B------:R-:W-:Y:S02]  /*8f00*/  IMAD.IADD R15, R239, 0x1, R15 ;  /* 0x00000001ef0f7824 */ /* 0x000fe400078e020f */
[----:B------:R-:W-:Y:S04]  /*8f10*/  IMAD R204, R204, c[0x0][0x1c0], RZ ;  /* 0x00007000cccc7a24 */ /* 0x000fe800078e02ff */
[----:B------:R-:W-:Y:S01]  /*8f20*/  IMAD.SHL.U32 R204, R204, 0x10, RZ ;  /* 0x00000010cccc7824 */ /* 0x000fe200078e00ff */
[CC--:B-----5:R-:W-:Y:S04]  /*8f30*/  LEA R6, P0, R12.reuse, R234.reuse, 0x2 ;  /* 0x000000ea0c067211 */ /* 0x0e0fe800078010ff */
[-C--:B------:R-:W-:Y:S02]  /*8f40*/  LEA.HI.X.SX32 R7, R12, R235.reuse, 0x2, P0 ;  /* 0x000000eb0c077211 */ /* 0x080fe400000f16ff */
[----:B------:R-:W4:Y:S01]  /*8f50*/  LDL R12, [R1+0x2c] ;  /* 0x00002c00010c7983 */ /* 0x000f220000100800 */
[CC--:B-1----:R-:W-:Y:S04]  /*8f60*/  LEA R8, P2, R15.reuse, R234.reuse, 0x2 ;  /* 0x000000ea0f087211 */ /* 0x0c2fe800078410ff */
[-C--:B------:R-:W-:Y:S02]  /*8f70*/  LEA.HI.X.SX32 R9, R15, R235.reuse, 0x2, P2 ;  /* 0x000000eb0f097211 */ /* 0x080fe400010f16ff */
[----:B------:R-:W-:Y:S05]  /*8f80*/  IADD3 R15, R204, 0xa0, RZ ;  /* 0x000000a0cc0f7810 */ /* 0x000fea0007ffe0ff */
[C---:B------:R-:W-:Y:S04]  /*8f90*/  IMAD.IADD R15, R239.reuse, 0x1, R15 ;  /* 0x00000001ef0f7824 */ /* 0x040fe800078e020f */
[C---:B------:R-:W-:Y:S04]  /*8fa0*/  IMAD.IADD R15, R239.reuse, 0x1, R15 ;  /* 0x00000001ef0f7824 */ /* 0x040fe800078e020f */
[----:B------:R-:W-:Y:S01]  /*8fb0*/  IMAD.IADD R15, R239, 0x1, R15 ;  /* 0x00000001ef0f7824 */ /* 0x000fe200078e020f */
[CC--:B---3--:R-:W-:Y:S04]  /*8fc0*/  LEA R4, P1, R0.reuse, R234.reuse, 0x2 ;  /* 0x000000ea00047211 */ /* 0x0c8fe800078210ff */
        /* <DEDUP_REMOVED lines=30> */
[CC--:B--2---:R-:W-:Y:S04]  /*91b0*/  LEA R4, P1, R14.reuse, R234.reuse, 0x2 ;  /* 0x000000ea0e047211 */ /* 0x0c4fe800078210ff */
[-C--:B------:R-:W-:Y:S02]  /*91c0*/  LEA.HI.X.SX32 R5, R14, R235.reuse, 0x2, P1 ;  /* 0x000000eb0e057211 */ /* 0x080fe400008f16ff */
[----:B------:R-:W2:Y:S01]  /*91d0*/  LDL R14, [R1+0x28] ;  /* 0x00002800010e7983 */ /* 0x000ea20000100800 */
[CC--:B-1----:R-:W-:Y:S03]  /*91e0*/  LEA R6, P0, R13.reuse, R234.reuse, 0x2 ;  /* 0x000000ea0d067211 */ /* 0x0c2fe600078010ff */
[----:B------:R1:W-:Y:S01]  /*91f0*/  RED.E.ADD.F32.FTZ.RN.STRONG.GPU [R4.64], R106 ;  /* 0x0000006a0400798e */ /* 0x0003e2000c10e784 */
[-C--:B------:R-:W-:Y:S02]  /*9200*/  LEA.HI.X.SX32 R7, R13, R235.reuse, 0x2, P0 ;  /* 0x000000eb0d077211 */ /* 0x080fe400000f16ff */
        /* <DEDUP_REMOVED lines=13> */
[----:B------:R-:W2:Y:S01]  /*92e0*/  LDL R13, [R1+0x48] ;  /* 0x00004800010d7983 */ /* 0x000ea20000100800 */
        /* <DEDUP_REMOVED lines=13> */
[CC--:B----4-:R-:W-:Y:S04]  /*93c0*/  LEA R4, P1, R12.reuse, R234.reuse, 0x2 ;  /* 0x000000ea0c047211 */ /* 0x0d0fe800078210ff */
[-C--:B------:R-:W-:Y:S02]  /*93d0*/  LEA.HI.X.SX32 R5, R12, R235.reuse, 0x2, P1 ;  /* 0x000000eb0c057211 */ /* 0x080fe400008f16ff */
[----:B------:R-:W3:Y:S04]  /*93e0*/  LDL R12, [R1+0x24] ;  /* 0x00002400010c7983 */ /* 0x000ee80000100800 */
[----:B------:R1:W-:Y:S01]  /*93f0*/  RED.E.ADD.F32.FTZ.RN.STRONG.GPU [R4.64], R110 ;  /* 0x0000006e0400798e */ /* 0x0003e2000c10e784 */
[CC--:B-----5:R-:W-:Y:S04]  /*9400*/  LEA R6, P0, R0.reuse, R234.reuse, 0x2 ;  /* 0x000000ea00067211 */ /* 0x0e0fe800078010ff */
[-C--:B------:R-:W-:Y:S02]  /*9410*/  LEA.HI.X.SX32 R7, R0, R235.reuse, 0x2, P0 ;  /* 0x000000eb00077211 */ /* 0x080fe400000f16ff */
[CC--:B-1----:R-:W-:Y:S01]  /*9420*/  LEA R4, P0, R15.reuse, R234.reuse, 0x2 ;  /* 0x000000ea0f047211 */ /* 0x0c2fe200078010ff */
[----:B------:R-:W4:Y:S03]  /*9430*/  LDL R0, [R1+0x44] ;  /* 0x0000440001007983 */ /* 0x000f260000100800 */
[-C--:B------:R-:W-:Y:S01]  /*9440*/  LEA.HI.X.SX32 R5, R15, R235.reuse, 0x2, P0 ;  /* 0x000000eb0f057211 */ /* 0x080fe200000f16ff */
[----:B------:R1:W-:Y:S01]  /*9450*/  RED.E.ADD.F32.FTZ.RN.STRONG.GPU [R6.64], R111 ;  /* 0x0000006f0600798e */ /* 0x0003e2000c10e784 */
[----:B------:R-:W-:Y:S01]  /*9460*/  IADD3 R15, R204, 0xc0, RZ ;  /* 0x000000c0cc0f7810 */ /* 0x000fe20007ffe0ff */
[----:B------:R-:W-:Y:S01]  /*9470*/  IMAD.MOV.U32 R204, RZ, RZ, c[0x0][0x22c] ;  /* 0x00008b00ffcc7624 */ /* 0x000fe200078e00ff */
[CC--:B------:R-:W-:Y:S01]  /*9480*/  LEA R10, P0, R16.reuse, R234.reuse, 0x2 ;  /* 0x000000ea100a7211 */ /* 0x0c0fe200078010ff */
[----:B------:R-:W-:Y:S02]  /*9490*/  RED.E.ADD.F32.FTZ.RN.STRONG.GPU [R234.64+0x300], R116 ;  /* 0x00030074ea00798e */ /* 0x000fe4000c10e784 */
[C---:B------:R-:W-:Y:S01]  /*94a0*/  IMAD.IADD R15, R239.reuse, 0x1, R15 ;  /* 0x00000001ef0f7824 */ /* 0x040fe200078e020f */
[-C--:B------:R-:W-:Y:S01]  /*94b0*/  LEA.HI.X.SX32 R11, R16, R235.reuse, 0x2, P0 ;  /* 0x000000eb100b7211 */ /* 0x080fe200000f16ff */
[----:B------:R-:W-:Y:S01]  /*94c0*/  RED.E.ADD.F32.FTZ.RN.STRONG.GPU [R2.64+0x300], R117 ;  /* 0x000300750200798e */ /* 0x000fe2000c10e784 */
[----:B------:R-:W-:Y:S02]  /*94d0*/  IMAD R204, R204, c[0x0][0x1c0], RZ ;  /* 0x00007000cccc7a24 */ /* 0x000fe400078e02ff */
[C---:B------:R-:W-:Y:S01]  /*94e0*/  IMAD.IADD R15, R239.reuse, 0x1, R15 ;  /* 0x00000001ef0f7824 */ /* 0x040fe200078e020f */
[----:B------:R2:W-:Y:S01]  /*94f0*/  RED.E.ADD.F32.FTZ.RN.STRONG.GPU [R4.64], R118 ;  /* 0x000000760400798e */ /* 0x0005e2000c10e784 */
[----:B------:R-:W-:Y:S02]  /*9500*/  IMAD.SHL.U32 R204, R204, 0x10, RZ ;  /* 0x00000010cccc7824 */ /* 0x000fe400078e00ff */
[----:B------:R-:W-:Y:S01]  /*9510*/  IMAD.IADD R15, R239, 0x1, R15 ;  /* 0x00000001ef0f7824 */ /* 0x000fe200078e020f */
[----:B------:R-:W-:Y:S04]  /*9520*/  LDSM.16.MT88.4 R108, [R220+0x6800] ;  /* 0x00680000dc6c783b */ /* 0x000fe80000004200 */
[CC--:B------:R-:W-:Y:S04]  /*9530*/  LEA R8, P2, R15.reuse, R234.reuse, 0x2 ;  /* 0x000000ea0f087211 */ /* 0x0c0fe800078410ff */
[-C--:B------:R-:W-:Y:S02]  /*9540*/  LEA.HI.X.SX32 R9, R15, R235.reuse, 0x2, P2 ;  /* 0x000000eb0f097211 */ /* 0x080fe400010f16ff */
[----:B------:R-:W-:Y:S02]  /*9550*/  IADD3 R15, R205, 0xe0, RZ ;  /* 0x000000e0cd0f7810 */ /* 0x000fe40007ffe0ff */
[-C--:B-1----:R-:W-:Y:S03]  /*9560*/  LEA R6, P1, R17, R234.reuse, 0x2 ;  /* 0x000000ea11067211 */ /* 0x082fe600078210ff */
[----:B------:R-:W-:Y:S01]  /*9570*/  IMAD.IADD R15, R239, 0x1, R15 ;  /* 0x00000001ef0f7824 */ /* 0x000fe200078e020f */
[-C--:B------:R-:W-:Y:S02]  /*9580*/  LEA.HI.X.SX32 R7, R17, R235.reuse, 0x2, P1 ;  /* 0x000000eb11077211 */ /* 0x080fe400008f16ff */
[----:B------:R-:W-:Y:S04]  /*9590*/  LDSM.16.MT88.4 R16, [R220+0x2000] ;  /* 0x00200000dc10783b */ /* 0x000fe80000004200 */
[----:B------:R1:W-:Y:S01]  /*95a0*/  RED.E.ADD.F32.FTZ.RN.STRONG.GPU [R6.64], R119 ;  /* 0x000000770600798e */ /* 0x0003e2000c10e784 */
[CC--:B--2---:R-:W-:Y:S03]  /*95b0*/  LEA R4, P1, R14.reuse, R234.reuse, 0x2 ;  /* 0x000000ea0e047211 */ /* 0x0c4fe600078210ff */
[----:B------:R2:W-:Y:S01]  /*95c0*/  RED.E.ADD.F32.FTZ.RN.STRONG.GPU [R10.64], R120 ;  /* 0x000000780a00798e */ /* 0x0005e2000c10e784 */
[-C--:B------:R-:W-:Y:S02]  /*95d0*/  LEA.HI.X.SX32 R5, R14, R235.reuse, 0x2, P1 ;  /* 0x000000eb0e057211 */ /* 0x080fe400008f16ff */
[----:B------:R-:W-:Y:S01]  /*95e0*/  IADD3 R14, R205, 0xe0, RZ ;  /* 0x000000e0cd0e7810 */ /* 0x000fe20007ffe0ff */
[----:B------:R5:W-:Y:S04]  /*95f0*/  RED.E.ADD.F32.FTZ.RN.STRONG.GPU [R8.64], R121 ;  /* 0x000000790800798e */ /* 0x000be8000c10e784 */
[----:B------:R5:W-:Y:S01]  /*9600*/  RED.E.ADD.F32.FTZ.RN.STRONG.GPU [R4.64], R122 ;  /* 0x0000007a0400798e */ /* 0x000be2000c10e784 */
[C---:B------:R-:W-:Y:S04]  /*9610*/  IMAD.IADD R14, R239.reuse, 0x1, R14 ;  /* 0x00000001ef0e7824 */ /* 0x040fe800078e020e */
[----:B------:R-:W-:Y:S01]  /*9620*/  IMAD.IADD R14, R239, 0x1, R14 ;  /* 0x00000001ef0e7824 */ /* 0x000fe200078e020e */
[CC--:B-1----:R-:W-:Y:S04]  /*9630*/  LEA R6, P0, R13.reuse, R234.reuse, 0x2 ;  /* 0x000000ea0d067211 */ /* 0x0c2fe800078010ff */
[-C--:B------:R-:W-:Y:S02]  /*9640*/  LEA.HI.X.SX32 R7, R13, R235.reuse, 0x2, P0 ;  /* 0x000000eb0d077211 */ /* 0x080fe400000f16ff */
[----:B------:R-:W-:Y:S02]  /*9650*/  IADD3 R13, R204, 0xe0, RZ ;  /* 0x000000e0cc0d7810 */ /* 0x000fe40007ffe0ff */
[-C--:B--2---:R-:W-:Y:S01]  /*9660*/  LEA R10, P0, R15, R234.reuse, 0x2 ;  /* 0x000000ea0f0a7211 */ /* 0x084fe200078010ff */
[----:B------:R1:W-:Y:S01]  /*9670*/  RED.E.ADD.F32.FTZ.RN.STRONG.GPU [R6.64], R123 ;  /* 0x0000007b0600798e */ /* 0x0003e2000c10e784 */
[CC--:B-----5:R-:W-:Y:S02]  /*9680*/  LEA R8, P3, R14.reuse, R234.reuse, 0x2 ;  /* 0x000000ea0e087211 */ /* 0x0e0fe400078610ff */
[-C--:B------:R-:W-:Y:S01]  /*9690*/  LEA R4, P1, R13, R234.reuse, 0x2 ;  /* 0x000000ea0d047211 */ /* 0x080fe200078210ff */
[----:B------:R-:W-:Y:S01]  /*96a0*/  RED.E.ADD.F32.FTZ.RN.STRONG.GPU [R234.64+0x380], R128 ;  /* 0x00038080ea00798e */ /* 0x000fe2000c10e784 */
[-C--:B------:R-:W-:Y:S02]  /*96b0*/  LEA.HI.X.SX32 R11, R15, R235.reuse, 0x2, P0 ;  /* 0x000000eb0f0b7211 */ /* 0x080fe400000f16ff */
[-C--:B------:R-:W-:Y:S01]  /*96c0*/  LEA.HI.X.SX32 R5, R13, R235.reuse, 0x2, P1 ;  /* 0x000000eb0d057211 */ /* 0x080fe200008f16ff */
[----:B------:R-:W-:Y:S01]  /*96d0*/  RED.E.ADD.F32.FTZ.RN.STRONG.GPU [R2.64+0x380], R129 ;  /* 0x000380810200798e */ /* 0x000fe2000c10e784 */
[----:B------:R-:W-:Y:S02]  /*96e0*/  IADD3 R13, R205, 0xe0, RZ ;  /* 0x000000e0cd0d7810 */ /* 0x000fe40007ffe0ff */
[-C--:B------:R-:W-:Y:S01]  /*96f0*/  LEA.HI.X.SX32 R9, R14, R235.reuse, 0x2, P3 ;  /* 0x000000eb0e097211 */ /* 0x080fe200018f16ff */
[----:B------:R3:W-:Y:S02]  /*9700*/  RED.E.ADD.F32.FTZ.RN.STRONG.GPU [R4.64], R130 ;  /* 0x000000820400798e */ /* 0x0007e4000c10e784 */
[C---:B------:R-:W-:Y:S02]  /*9710*/  IMAD.IADD R13, R239.reuse, 0x1, R13 ;  /* 0x00000001ef0d7824 */ /* 0x040fe400078e020d */
[----:B------:R-:W-:Y:S02]  /*9720*/  RED.E.ADD.F32.FTZ.RN.STRONG.GPU [R10.64], R131 ;  /* 0x000000830a00798e */ /* 0x000fe4000c10e784 */
[C---:B------:R-:W-:Y:S02]  /*9730*/  IMAD.IADD R13, R239.reuse, 0x1, R13 ;  /* 0x00000001ef0d7824 */ /* 0x040fe400078e020d */
[----:B------:R-:W-:Y:S02]  /*9740*/  RED.E.ADD.F32.FTZ.RN.STRONG.GPU [R8.64], R124 ;  /* 0x0000007c0800798e */ /* 0x000fe4000c10e784 */
[----:B------:R-:W-:Y:S02]  /*9750*/  IMAD.IADD R13, R239, 0x1, R13 ;  /* 0x00000001ef0d7824 */ /* 0x000fe400078e020d */
[----:B------:R-:W-:Y:S03]  /*9760*/  LDSM.16.MT88.4 R8, [R220] ;  /* 0x00000000dc08783b */ /* 0x000fe60000004200 */
[CC--:B-1----:R-:W-:Y:S04]  /*9770*/  LEA R6, P2, R13.reuse, R234.reuse, 0x2 ;  /* 0x000000ea0d067211 */ /* 0x0c2fe800078410ff */
[-C--:B------:R-:W-:Y:S05]  /*9780*/  LEA.HI.X.SX32 R7, R13, R235.reuse, 0x2, P2 ;  /* 0x000000eb0d077211 */ /* 0x080fea00010f16ff */
[----:B------:R-:W-:Y:S01]  /*9790*/  RED.E.ADD.F32.FTZ.RN.STRONG.GPU [R6.64], R125 ;  /* 0x0000007d0600798e */ /* 0x000fe2000c10e784 */
[CC--:B---3--:R-:W-:Y:S04]  /*97a0*/  LEA R4, P1, R12.reuse, R234.reuse, 0x2 ;  /* 0x000000ea0c047211 */ /* 0x0c8fe800078210ff */
[-C--:B------:R-:W-:Y:S02]  /*97b0*/  LEA.HI.X.SX32 R5, R12, R235.reuse, 0x2, P1 ;  /* 0x000000eb0c057211 */ /* 0x080fe400008f16ff */
[----:B------:R-:W-:Y:S01]  /*97c0*/  LDSM.16.MT88.4 R12, [R226+0x28000] ;  /* 0x02800000e20c783b */ /* 0x000fe20000004200 */
[----:B------:R-:W-:Y:S01]  /*97d0*/  PLOP3.LUT P1, PT, PT, PT, UP0, 0x80, 0x0 ;  /* 0x000000000000781c */ /* 0x000fe20003f2f008 */
[----:B------:R-:W-:Y:S02]  /*97e0*/  @UP3 UIADD3 UR14, UP0, UR14, -0x100, URZ ;  /* 0xffffff000e0e3890 */ /* 0x000fe4000ff1e03f */
[----:B------:R-:W-:Y:S02]  /*97f0*/  RED.E.ADD.F32.FTZ.RN.STRONG.GPU [R4.64], R126 ;  /* 0x0000007e0400798e */ /* 0x000fe4000c10e784 */
[----:B------:R-:W-:Y:S02]  /*9800*/  @UP3 UIADD3.X UR13, UR13, -0x1, URZ, UP0, !UPT ;  /* 0xffffffff0d0d3890 */ /* 0x000fe400087fe43f */
        /* <DEDUP_REMOVED lines=23> */
[-C--:B-1----:R-:W-:Y:S05]  /*9980*/  HMMA.16816.F32.BF16 R132, R8, R92.reuse, R132 ;  /* 0x0000005c0884723c */ /* 0x082fea0000041884 */
[C---:B----4-:R-:W-:Y:S03]  /*9990*/  LEA R2, P0, R0.reuse, R234, 0x2 ;  /* 0x000000ea00027211 */ /* 0x050fe600078010ff */
[C---:B------:R-:W-:Y:S04]  /*99a0*/  HMMA.16816.F32.BF16 R136, R96.reuse, R92, R136 ;  /* 0x0000005c6088723c */ /* 0x040fe80000041888 */
[----:B------:R-:W-:Y:S02]  /*99b0*/  LEA.HI.X.SX32 R3, R0, R235, 0x2, P0 ;  /* 0x000000eb00037211 */ /* 0x000fe400000f16ff */
[----:B------:R-:W-:Y:S02]  /*99c0*/  PLOP3.LUT P0, PT, PT, PT, UP2, 0x80, 0x0 ;  /* 0x000000000000781c */ /* 0x000fe40003f0f028 */
[-C--:B------:R-:W-:Y:S01]  /*99d0*/  HMMA.16816.F32.BF16 R140, R96, R94.reuse, R140 ;  /* 0x0000005e608c723c */ /* 0x080fe2000004188c */
[----:B------:R-:W-:Y:S03]  /*99e0*/  RED.E.ADD.F32.FTZ.RN.STRONG.GPU [R2.64], R127 ;  /* 0x0000007f0200798e */ /* 0x000fe6000c10e784 */
[C---:B------:R-:W-:Y:S02]  /*99f0*/  IADD3 R0, R220.reuse, -0x8000, RZ ;  /* 0xffff8000dc007810 */ /* 0x040fe40007ffe0ff */
[----:B------:R-:W-:Y:S02]  /*9a00*/  @P1 IADD3 R0, R220, 0x8000, RZ ;  /* 0x00008000dc001810 */ /* 0x000fe40007ffe0ff */
        /* <DEDUP_REMOVED lines=269> */
.L_x_442:
        /* <DEDUP_REMOVED lines=18> */
.L_x_443:
        /* <DEDUP_REMOVED lines=51> */
[----:B------:R-:W-:Y:S01]  /*af30*/  IMAD R80, R31, c[0x0][0x3a0], RZ ;  /* 0x0000e8001f507a24 */ /* 0x000fe200078e02ff */
[----:B------:R-:W-:-:S02]  /*af40*/  ISETP.GE.AND P1, PT, R28, c[0x0][0x220], PT ;  /* 0x000088001c007a0c */ /* 0x000fc40003f26270 */
[----:B------:R-:W-:Y:S01]  /*af50*/  LDS.128 R12, [R8+0x1e000] ;  /* 0x01e00000080c7984 */ /* 0x000fe20000000c00 */
[----:B------:R-:W-:-:S03]  /*af60*/  ISETP.GE.AND P0, PT, R29, c[0x0][0x220], PT ;  /* 0x000088001d007a0c */ /* 0x000fc60003f06270 */
[----:B------:R5:W4:Y:S02]  /*af70*/  @!P3 LDS.128 R16, [R8+0x18000] ;  /* 0x018000000810b984 */ /* 0x000b240000000c00 */
[----:B-1---5:R-:W-:-:S04]  /*af80*/  IMAD.WIDE.U32 R8, R0, c[0x0][0x3a0], R2 ;  /* 0x0000e80000087a25 */ /* 0x022fc800078e0002 */
[----:B------:R-:W-:-:S04]  /*af90*/  IMAD R2, R0, c[0x0][0x3a4], R80 ;  /* 0x0000e90000027a24 */ /* 0x000fc800078e0250 */
[----:B------:R-:W-:Y:S01]  /*afa0*/  IMAD.IADD R3, R2, 0x1, R9 ;  /* 0x0000000102037824 */ /* 0x000fe200078e0209 */
[----:B------:R-:W-:-:S04]  /*afb0*/  LEA R2, P4, R8, c[0x0][0x340], 0x1 ;  /* 0x0000d00008027a11 */ /* 0x000fc800078808ff */
[----:B------:R-:W-:-:S05]  /*afc0*/  LEA.HI.X R3, R8, c[0x0][0x344], R3, 0x1, P4 ;  /* 0x0000d10008037a11 */ /* 0x000fca00020f0c03 */
[----:B--2---:R1:W-:Y:S04]  /*afd0*/  @!P2 STG.E.128 [R2.64+0x80], R24 ;  /* 0x000080180200a986 */ /* 0x0043e8000c101d04 */
[----:B---3--:R1:W-:Y:S04]  /*afe0*/  @!P1 STG.E.128 [R2.64+0x100], R20 ;  /* 0x0001001402009986 */ /* 0x0083e8000c101d04 */
[----:B----4-:R1:W-:Y:S04]  /*aff0*/  @!P3 STG.E.128 [R2.64], R16 ;  /* 0x000000100200b986 */ /* 0x0103e8000c101d04 */
[----:B------:R1:W-:Y:S02]  /*b000*/  @!P0 STG.E.128 [R2.64+0x180], R12 ;  /* 0x0001800c02008986 */ /* 0x0003e4000c101d04 */
.L_x_445:
[----:B--23--:R-:W-:Y:S05]  /*b010*/  BSYNC B0 ;  /* 0x0000000000007941 */ /* 0x00cfea0003800000 */
.L_x_444:
        /* <DEDUP_REMOVED lines=21> */
.L_x_447:
[----:B------:R-:W-:Y:S05]  /*b170*/  BSYNC B0 ;  /* 0x0000000000007941 */ /* 0x000fea0003800000 */
.L_x_446:
        /* <DEDUP_REMOVED lines=31> */
.L_x_449:
[----:B------:R-:W-:Y:S05]  /*b370*/  BSYNC B0 ;  /* 0x0000000000007941 */ /* 0x000fea0003800000 */
.L_x_448:
[----:B------:R-:W-:Y:S05]  /*b380*/  @P4 BRA `(.L_x_420) ;  /* 0x0000012000004947 */ /* 0x000fea0003800000 */
[----:B------:R-:W-:Y:S01]  /*b390*/  IADD3 R0, P0, R0, 0x20, RZ ;  /* 0x0000002000007810 */ /* 0x000fe20007f1e0ff */
[----:B-1----:R-:W-:Y:S01]  /*b3a0*/  IMAD.MOV.U32 R3, RZ, RZ, R8 ;  /* 0x000000ffff037224 */ /* 0x002fe200078e0008 */
[----:B------:R-:W-:-:S02]  /*b3b0*/  ISETP.GE.AND P2, PT, R10, c[0x0][0x220], PT ;  /* 0x000088000a007a0c */ /* 0x000fc40003f46270 */
        /* <DEDUP_REMOVED lines=15> */
.L_x_420:
[----:B------:R-:W-:Y:S05]  /*b4b0*/  BSYNC B1 ;  /* 0x0000000000017941 */ /* 0x000fea0003800000 */
.L_x_406:
        /* <DEDUP_REMOVED lines=12> */
.L_x_450:
[----:B------:R-:W-:Y:S05]  /*b580*/  EXIT ;  /* 0x000000000000794d */ /* 0x000fea0003800000 */
.L_x_452:
        /* <DEDUP_REMOVED lines=15> */
.L_x_1029:


//--------------------- .text._ZN5flash27flash_bwd_convert_dq_kernelI23Flash_bwd_kernel_traitsILi256ELi64ELi64ELi8ELi4ELi2ELi2ELb0ELb1EN7cutlass10bfloat16_tE19Flash_kernel_traitsILi256ELi64ELi64ELi8ES3_EEEEvNS_16Flash_bwd_paramsEi --------------------------
	.section	.text._ZN5flash27flash_bwd_convert_dq_kernelI23Flash_bwd_kernel_traitsILi256ELi64ELi64ELi8ELi4ELi2ELi2ELb0ELb1EN7cutlass10bfloat16_tE19Flash_kernel_traitsILi256ELi64ELi64ELi8ES3_EEEEvNS_16Flash_bwd_paramsEi,"ax",@progbits
	.sectioninfo	@"SHI_REGISTERS=96"
	.align	128
        .global         _ZN5flash27flash_bwd_convert_dq_kernelI23Flash_bwd_kernel_traitsILi256ELi64ELi64ELi8ELi4ELi2ELi2ELb0ELb1EN7cutlass10bfloat16_tE19Flash_kernel_traitsILi256ELi64ELi64ELi8ES3_EEEEvNS_16Flash_bwd_paramsEi
        .type           _ZN5flash27flash_bwd_convert_dq_kernelI23Flash_bwd_kernel_traitsILi256ELi64ELi64ELi8ELi4ELi2ELi2ELb0ELb1EN7cutlass10bfloat16_tE19Flash_kernel_traitsILi256ELi64ELi64ELi8ES3_EEEEvNS_16Flash_bwd_paramsEi,@function
        .size           _ZN5flash27flash_bwd_convert_dq_kernelI23Flash_bwd_kernel_traitsILi256ELi64ELi64ELi8ELi4ELi2ELi2ELb0ELb1EN7cutlass10bfloat16_tE19Flash_kernel_traitsILi256ELi64ELi64ELi8ES3_EEEEvNS_16Flash_bwd_paramsEi,(.L_x_1030 - _ZN5flash27flash_bwd_convert_dq_kernelI23Flash_bwd_kernel_traitsILi256ELi64ELi64ELi8ELi4ELi2ELi2ELb0ELb1EN7cutlass10bfloat16_tE19Flash_kernel_traitsILi256ELi64ELi64ELi8ES3_EEEEvNS_16Flash_bwd_paramsEi)
        .other          _ZN5flash27flash_bwd_convert_dq_kernelI23Flash_bwd_kernel_traitsILi256ELi64ELi64ELi8ELi4ELi2ELi2ELb0ELb1EN7cutlass10bfloat16_tE19Flash_kernel_traitsILi256ELi64ELi64ELi8ES3_EEEEvNS_16Flash_bwd_paramsEi,@"STO_CUDA_ENTRY STV_DEFAULT"
_ZN5flash27flash_bwd_convert_dq_kernelI23Flash_bwd_kernel_traitsILi256ELi64ELi64ELi8ELi4ELi2ELi2ELb0ELb1EN7cutlass10bfloat16_tE19Flash_kernel_traitsILi256ELi64ELi64ELi8ES3_EEEEvNS_16Flash_bwd_paramsEi:
.text._ZN5flash27flash_bwd_convert_dq_kernelI23Flash_bwd_kernel_traitsILi256ELi64ELi64ELi8ELi4ELi2ELi2ELb0ELb1EN7cutlass10bfloat16_tE19Flash_kernel_traitsILi256ELi64ELi64ELi8ES3_EEEEvNS_16Flash_bwd_paramsEi:
        /* <DEDUP_REMOVED lines=185> */
.L_x_454:
        /* <DEDUP_REMOVED lines=171> */
.L_x_453:
        /* <DEDUP_REMOVED lines=181> */
.L_x_456:
[----:B------:R-:W-:Y:S05]  /*2190*/  BSYNC B0 ;  /* 0x0000000000007941 */ /* 0x000fea0003800000 */
.L_x_455:
        /* <DEDUP_REMOVED lines=22> */
.L_x_457:
        /* <DEDUP_REMOVED lines=16> */
.L_x_1030:


//--------------------- .text._ZN5flash44flash_bwd_dq_dk_dv_loop_seqk_parallel_kernelI23Flash_bwd_kernel_traitsILi256ELi64ELi64ELi8ELi4ELi2ELi2ELb0ELb1EN7cutlass10bfloat16_tE19Flash_kernel_traitsILi256ELi64ELi64ELi8ES3_EELb1ELb1ELb0ELb0ELb0ELb0ELb0EEEvNS_16Flash_bwd_paramsE --------------------------
	.section	.text._ZN5flash44flash_bwd_dq_dk_dv_loop_seqk_parallel_kernelI23Flash_bwd_kernel_traitsILi256ELi64ELi64ELi8ELi4ELi2ELi2ELb0ELb1EN7cutlass10bfloat16_tE19Flash_kernel_traitsILi256ELi64ELi64ELi8ES3_EELb1ELb1ELb0ELb0ELb0ELb0ELb0EEEvNS_16Flash_bwd_paramsE,"ax",@progbits
	.sectioninfo	@"SHI_REGISTERS=255"
	.align	128
        .global         _ZN5flash44flash_bwd_dq_dk_dv_loop_seqk_parallel_kernelI23Flash_bwd_kernel_traitsILi256ELi64ELi64ELi8ELi4ELi2ELi2ELb0ELb1EN7cutlass10bfloat16_tE19Flash_kernel_traitsILi256ELi64ELi64ELi8ES3_EELb1ELb1ELb0ELb0ELb0ELb0ELb0EEEvNS_16Flash_bwd_paramsE
        .type           _ZN5flash44flash_bwd_dq_dk_dv_loop_seqk_parallel_kernelI23Flash_bwd_kernel_traitsILi256ELi64ELi64ELi8ELi4ELi2ELi2ELb0ELb1EN7cutlass10bfloat16_tE19Flash_kernel_traitsILi256ELi64ELi64ELi8ES3_EELb1ELb1ELb0ELb0ELb0ELb0ELb0EEEvNS_16Flash_bwd_paramsE,@function
        .size           _ZN5flash44flash_bwd_dq_dk_dv_loop_seqk_parallel_kernelI23Flash_bwd_kernel_traitsILi256ELi64ELi64ELi8ELi4ELi2ELi2ELb0ELb1EN7cutlass10bfloat16_tE19Flash_kernel_traitsILi256ELi64ELi64ELi8ES3_EELb1ELb1ELb0ELb0ELb0ELb0ELb0EEEvNS_16Flash_bwd_paramsE,(.L_x_1031 - _ZN5flash44flash_bwd_dq_dk_dv_loop_seqk_parallel_kernelI23Flash_bwd_kernel_traitsILi256ELi64ELi64ELi8ELi4ELi2ELi2ELb0ELb1EN7cutlass10bfloat16_tE19Flash_kernel_traitsILi256ELi64ELi64ELi8ES3_EELb1ELb1ELb0ELb0ELb0ELb0ELb0EEEvNS_16Flash_bwd_paramsE)
        .other          _ZN5flash44flash_bwd_dq_dk_dv_loop_seqk_parallel_kernelI23Flash_bwd_kernel_traitsILi256ELi64ELi64ELi8ELi4ELi2ELi2ELb0ELb1EN7cutlass10bfloat16_tE19Flash_kernel_traitsILi256ELi64ELi64ELi8ES3_EELb1ELb1ELb0ELb0ELb0ELb0ELb0EEEvNS_16Flash_bwd_paramsE,@"STO_CUDA_ENTRY STV_DEFAULT"
_ZN5flash44flash_bwd_dq_dk_dv_loop_seqk_parallel_kernelI23Flash_bwd_kernel_traitsILi256ELi64ELi64ELi8ELi4ELi2ELi2ELb0ELb1EN7cutlass10bfloat16_tE19Flash_kernel_traitsILi256ELi64ELi64ELi8ES3_EELb1ELb1ELb0ELb0ELb0ELb0ELb0EEEvNS_16Flash_bwd_paramsE:
.text._ZN5flash44flash_bwd_dq_dk_dv_loop_seqk_parallel_kernelI23Flash_bwd_kernel_traitsILi256ELi64ELi64ELi8ELi4ELi2ELi2ELb0ELb1EN7cutlass10bfloat16_tE19Flash_kernel_traitsILi256ELi64ELi64ELi8ES3_EELb1ELb1ELb0ELb0ELb0ELb0ELb0EEEvNS_16Flash_bwd_paramsE:
        /* <DEDUP_REMOVED lines=12> */
[----:B------:R-:W-:Y:S01]  /*00c0*/  IMAD.MOV.U32 R218, RZ, RZ, 0x20 ;  /* 0x00000020ffda7424 */ /* 0x000fe200078e00ff */
[----:B------:R-:W-:Y:S01]  /*00d0*/  ULDC.U8 UR9, c[0x0][0x328] ;  /* 0x0000ca0000097ab9 */ /* 0x000fe20000000000 */
[----:B------:R-:W-:Y:S01]  /*00e0*/  IMAD.MOV.U32 R214, RZ, RZ, 0x40 ;  /* 0x00000040ffd67424 */ /* 0x000fe200078e00ff */
[----:B------:R-:W-:Y:S01]  /*00f0*/  UISETP.NE.AND UP5, UPT, UR9, URZ, UPT ;  /* 0x0000003f0900728c */ /* 0x000fe2000bfa5270 */
[----:B------:R-:W-:Y:S01]  /*0100*/  IMAD.MOV.U32 R232, RZ, RZ, -0x10 ;  /* 0xfffffff0ffe87424 */ /* 0x000fe200078e00ff */
[----:B------:R-:W-:Y:S02]  /*0110*/  ULDC UR15, c[0x0][0x224] ;  /* 0x00008900000f7ab9 */ /* 0x000fe40000000800 */
[----:B------:R-:W3:Y:S01]  /*0120*/  S2UR UR37, SR_CTAID.Z ;  /* 0x00000000002579c3 */ /* 0x000ee20000002700 */
[----:B------:R-:W-:-:S02]  /*0130*/  ULDC UR48, c[0x0][0x22c] ;  /* 0x00008b0000307ab9 */ /* 0x000fc40000000800 */
[----:B------:R-:W-:Y:S02]  /*0140*/  ULDC UR38, c[0x0][0x1c0] ;  /* 0x0000700000267ab9 */ /* 0x000fe40000000800 */
[----:B------:R-:W-:Y:S02]  /*0150*/  UMOV UR7, 0x80 ;  /* 0x0000008000077882 */ /* 0x000fe40000000000 */
[----:B------:R-:W-:Y:S02]  /*0160*/  ULDC UR6, c[0x0][0x210] ;  /* 0x0000840000067ab9 */ /* 0x000fe40000000800 */
[----:B------:R-:W-:Y:S02]  /*0170*/  ULDC UR58, c[0x0][0x234] ;  /* 0x00008d00003a7ab9 */ /* 0x000fe40000000800 */
[----:B------:R-:W-:Y:S02]  /*0180*/  ULDC UR12, c[0x0][0x1c0] ;  /* 0x00007000000c7ab9 */ /* 0x000fe40000000800 */
[----:B------:R-:W-:Y:S01]  /*0190*/  ULDC UR13, c[0x0][0x1c0] ;  /* 0x00007000000d7ab9 */ /* 0x000fe20000000800 */
[----:B-1----:R-:W-:Y:S01]  /*01a0*/  SHF.R.S32.HI R5, RZ, 0x1f, R6 ;  /* 0x0000001fff057819 */ /* 0x002fe20000011406 */
[----:B------:R-:W-:-:S02]  /*01b0*/  USHF.R.S32.HI UR8, URZ, 0x1f, UR15 ;  /* 0x0000001f3f087899 */ /* 0x000fc4000801140f */
[----:B--2---:R-:W-:Y:S01]  /*01c0*/  UIMAD.WIDE.U32 UR44, UR35, UR15, URZ ;  /* 0x0000000f232c72a5 */ /* 0x004fe2000f8e003f */
[CC--:B------:R-:W-:Y:S01]  /*01d0*/  LEA.HI R0, R5.reuse, R6.reuse, RZ, 0x5 ;  /* 0x0000000605007211 */ /* 0x0c0fe200078f28ff */
[----:B------:R-:W-:Y:S01]  /*01e0*/  UIMAD.WIDE UR38, UR48, UR38, URZ ;  /* 0x00000026302672a5 */ /* 0x000fe2000f8e023f */
[CC--:B------:R-:W-:Y:S01]  /*01f0*/  LEA.HI R10, R5.reuse, R6.reuse, RZ, 0x3 ;  /* 0x00000006050a7211 */ /* 0x0c0fe200078f18ff */
[----:B------:R-:W-:Y:S01]  /*0200*/  USHF.L.U32 UR15, UR35, 0x7, URZ ;  /* 0x00000007230f7899 */ /* 0x000fe2000800063f */
[CC--:B------:R-:W-:Y:S01]  /*0210*/  LEA.HI R3, R5.reuse, R6.reuse, RZ, 0x4 ;  /* 0x0000000605037211 */ /* 0x0c0fe200078f20ff */
[----:B---3--:R-:W-:Y:S01]  /*0220*/  UIMAD UR49, UR37, UR48, URZ ;  /* 0x00000030253172a4 */ /* 0x008fe2000f8e023f */
[CC--:B------:R-:W-:Y:S01]  /*0230*/  LEA.HI R245, R5.reuse, R6.reuse, RZ, 0x7 ;  /* 0x0000000605f57211 */ /* 0x0c0fe200078f38ff */
[----:B------:R-:W-:Y:S01]  /*0240*/  UIMAD UR58, UR7, UR6, UR58 ;  /* 0x00000006073a72a4 */ /* 0x000fe2000f8e023a */
[CC--:B------:R-:W-:Y:S01]  /*0250*/  LEA.HI R12, R5.reuse, R6.reuse, RZ, 0x6 ;  /* 0x00000006050c7211 */ /* 0x0c0fe200078f30ff */
[----:B------:R-:W-:Y:S01]  /*0260*/  USHF.R.S32.HI UR9, URZ, 0x1f, UR35 ;  /* 0x0000001f3f097899 */ /* 0x000fe20008011423 */
[----:B------:R-:W-:Y:S01]  /*0270*/  LEA.HI R5, R5, R6, RZ, 0x2 ;  /* 0x0000000605057211 */ /* 0x000fe200078f10ff */
[----:B------:R-:W-:Y:S01]  /*0280*/  UIMAD UR48, UR48, UR12, URZ ;  /* 0x0000000c303072a4 */ /* 0x000fe2000f8e023f */
[----:B------:R-:W-:Y:S01]  /*0290*/  LOP3.LUT R2, R0, 0xffffffe0, RZ, 0xc0, !PT ;  /* 0xffffffe000027812 */ /* 0x000fe200078ec0ff */
[----:B------:R-:W-:Y:S01]  /*02a0*/  UIMAD UR6, UR35, UR13, UR37 ;  /* 0x0000000d230672a4 */ /* 0x000fe2000f8e0225 */
[----:B------:R-:W-:Y:S01]  /*02b0*/  LOP3.LUT R4, R5, 0x7ffffffc, RZ, 0xc0, !PT ;  /* 0x7ffffffc05047812 */ /* 0x000fe200078ec0ff */
[----:B------:R-:W-:Y:S01]  /*02c0*/  ULDC UR14, c[0x0][0x1c0] ;  /* 0x00007000000e7ab9 */ /* 0x000fe20000000800 */
        /* <DEDUP_REMOVED lines=10> */
[----:B------:R-:W-:Y:S01]  /*0370*/  LEA.HI R0, R0, R2, RZ, 0x1 ;  /* 0x0000000200007211 */ /* 0x000fe200078f08ff */
[----:B------:R-:W-:Y:S01]  /*0380*/  ULDC UR11, c[0x0][0x1c0] ;  /* 0x00007000000b7ab9 */ /* 0x000fe20000000800 */
[----:B------:R-:W-:Y:S01]  /*0390*/  LEA.HI R3, R3, R4, RZ, 0x1 ;  /* 0x0000000403037211 */ /* 0x000fe200078f08ff */
[----:B------:R-:W-:Y:S01]  /*03a0*/  UIMAD UR55, UR8, UR35, URZ ;  /* 0x00000023083772a4 */ /* 0x000fe2000f8e023f */
[----:B------:R-:W-:Y:S01]  /*03b0*/  LOP3.LUT R0, R0, 0xfffffffe, RZ, 0xc0, !PT ;  /* 0xfffffffe00007812 */ /* 0x000fe200078ec0ff */
[----:B------:R-:W-:Y:S01]  /*03c0*/  UIMAD UR7, UR35, UR11, UR37 ;  /* 0x0000000b230772a4 */ /* 0x000fe2000f8e0225 */
[----:B------:R-:W-:Y:S01]  /*03d0*/  LOP3.LUT R3, R3, 0xfffffffe, RZ, 0xc0, !PT ;  /* 0xfffffffe03037812 */ /* 0x000fe200078ec0ff */
[----:B------:R-:W-:Y:S01]  /*03e0*/  @!UP5 UIMAD UR8, UR35, UR14, UR37 ;  /* 0x0000000e2308d2a4 */ /* 0x000fe2000f8e0225 */
[----:B------:R-:W-:Y:S01]  /*03f0*/  LEA.HI R6, R6, R2, RZ, 0x2 ;  /* 0x0000000206067211 */ /* 0x000fe200078f10ff */
[----:B------:R-:W-:Y:S01]  /*0400*/  IMAD.IADD R216, R2, 0x1, -R0 ;  /* 0x0000000102d87824 */ /* 0x000fe200078e0a00 */
[----:B------:R-:W-:Y:S01]  /*0410*/  SHF.R.S32.HI R0, RZ, 0x1f, R5 ;  /* 0x0000001fff007819 */ /* 0x000fe20000011405 */
[----:B------:R-:W-:Y:S01]  /*0420*/  IMAD.IADD R11, R4, 0x1, -R3 ;  /* 0x00000001040b7824 */ /* 0x000fe200078e0a03 */
[----:B------:R-:W-:Y:S01]  /*0430*/  SHF.R.S32.HI R3, RZ, 0x2, R5 ;  /* 0x00000002ff037819 */ /* 0x000fe20000011405 */
[----:B------:R-:W-:Y:S01]  /*0440*/  USHF.L.U32 UR47, UR48, 0x6, URZ ;  /* 0x00000006302f7899 */ /* 0x000fe2000800063f */
[----:B------:R-:W-:Y:S01]  /*0450*/  LOP3.LUT R6, R6, 0xfffffffc, RZ, 0xc0, !PT ;  /* 0xfffffffc06067812 */ /* 0x000fe200078ec0ff */
[----:B------:R-:W-:Y:S01]  /*0460*/  IMAD.SHL.U32 R213, R11, 0x200, RZ ;  /* 0x000002000bd57824 */ /* 0x000fe200078e00ff */
[----:B------:R-:W-:Y:S01]  /*0470*/  LEA.HI R0, R0, R3, RZ, 0x3 ;  /* 0x0000000300007211 */ /* 0x000fe200078f18ff */
[----:B------:R-:W-:Y:S01]  /*0480*/  USHF.L.U32 UR46, UR6, 0x5, URZ ;  /* 0x00000005062e7899 */ /* 0x000fe2000800063f */
[----:B------:R-:W-:Y:S01]  /*0490*/  SHF.R.S32.HI R239, RZ, 0x3, R10 ;  /* 0x00000003ffef7819 */ /* 0x000fe2000001140a */
[----:B------:R-:W-:Y:S01]  /*04a0*/  IMAD.IADD R246, R2, 0x1, -R6 ;  /* 0x0000000102f67824 */ /* 0x000fe200078e0a06 */
[----:B------:R-:W-:Y:S01]  /*04b0*/  LOP3.LUT R0, R0, 0xfffffff8, RZ, 0xc0, !PT ;  /* 0xfffffff800007812 */ /* 0x000fe200078ec0ff */
[----:B------:R-:W-:Y:S01]  /*04c0*/  ULDC UR52, c[0x0][0x214] ;  /* 0x0000850000347ab9 */ /* 0x000fe20000000800 */
[----:B------:R-:W-:Y:S01]  /*04d0*/  SHF.R.S32.HI R5, RZ, 0x1f, R8 ;  /* 0x0000001fff057819 */ /* 0x000fe20000011408 */
[----:B------:R-:W-:Y:S01]  /*04e0*/  IMAD.SHL.U32 R2, R239, 0x40, RZ ;  /* 0x00000040ef027824 */ /* 0x000fe200078e00ff */
[----:B------:R-:W-:Y:S01]  /*04f0*/  SHF.R.S32.HI R245, RZ, 0x7, R245 ;  /* 0x00000007fff57819 */ /* 0x000fe200000114f5 */
[----:B------:R-:W-:Y:S01]  /*0500*/  IMAD.IADD R4, R3, 0x1, -R0 ;  /* 0x0000000103047824 */ /* 0x000fe200078e0a00 */
[----:B------:R-:W-:Y:S01]  /*0510*/  SHF.R.S32.HI R3, RZ, 0x1f, R9 ;  /* 0x0000001fff037819 */ /* 0x000fe20000011409 */
[----:B------:R-:W-:Y:S01]  /*0520*/  IMAD.U32 R252, RZ, RZ, UR15 ;  /* 0x0000000ffffc7e24 */ /* 0x000fe2000f8e00ff */
[----:B------:R-:W-:Y:S01]  /*0530*/  LOP3.LUT R0, R2, 0x1c0, RZ, 0xc0, !PT ;  /* 0x000001c002007812 */ /* 0x000fe200078ec0ff */
[----:B------:R-:W-:Y:S01]  /*0540*/  IMAD.U32 R251, RZ, RZ, UR9 ;  /* 0x00000009fffb7e24 */ /* 0x000fe2000f8e00ff */
[----:B------:R-:W-:Y:S01]  /*0550*/  LEA.HI R227, R3, R9, RZ, 0x2 ;  /* 0x0000000903e37211 */ /* 0x000fe200078f10ff */
[----:B------:R-:W-:Y:S01]  /*0560*/  ULDC UR59, c[0x0][0x1c8] ;  /* 0x00007200003b7ab9 */ /* 0x000fe20000000800 */
[----:B------:R-:W-:Y:S01]  /*0570*/  LOP3.LUT R2, R0, 0x38, R228, 0xf8, !PT ;  /* 0x0000003800027812 */ /* 0x000fe200078ef8e4 */
[----:B------:R-:W-:Y:S01]  /*0580*/  ULDC.U8 UR10, c[0x0][0x3d0] ;  /* 0x0000f400000a7ab9 */ /* 0x000fe20000000000 */
[----:B------:R-:W-:Y:S01]  /*0590*/  SHF.R.U32.HI R0, RZ, 0x3, R0 ;  /* 0x00000003ff007819 */ /* 0x000fe20000011600 */
[----:B------:R-:W-:Y:S01]  /*05a0*/  ULDC UR53, c[0x0][0x224] ;  /* 0x0000890000357ab9 */ /* 0x000fe20000000800 */
[----:B------:R-:W-:Y:S01]  /*05b0*/  LEA.HI R9, R5, R8, RZ, 0x3 ;  /* 0x0000000805097211 */ /* 0x000fe200078f18ff */
[----:B------:R-:W-:Y:S01]  /*05c0*/  @UP5 UIMAD UR57, UR35, UR52, URZ ;  /* 0x00000034233952a4 */ /* 0x000fe2000f8e023f */
[----:B------:R-:W-:Y:S01]  /*05d0*/  LOP3.LUT R6, R2, R0, RZ, 0x3c, !PT ;  /* 0x0000000002067212 */ /* 0x000fe200078e3cff */
[----:B------:R-:W-:Y:S01]  /*05e0*/  IMAD.SHL.U32 R0, R7, 0x40, RZ ;  /* 0x0000004007007824 */ /* 0x000fe200078e00ff */
[----:B------:R-:W-:Y:S01]  /*05f0*/  LOP3.LUT R2, R9, 0xfffffff8, RZ, 0xc0, !PT ;  /* 0xfffffff809027812 */ /* 0x000fe200078ec0ff */
[----:B------:R-:W-:Y:S01]  /*0600*/  UMOV UR41, URZ ;  /* 0x0000003f00297c82 */ /* 0x000fe20008000000 */
[----:B------:R-:W-:Y:S01]  /*0610*/  LOP3.LUT R3, R4, 0x1, RZ, 0xc0, !PT ;  /* 0x0000000104037812 */ /* 0x000fe200078ec0ff */
[----:B------:R-:W-:Y:S01]  /*0620*/  ULDC.64 UR4, c[0x0][0x118] ;  /* 0x0000460000047ab9 */ /* 0x000fe20000000a00 */
[----:B------:R-:W-:Y:S01]  /*0630*/  LOP3.LUT R0, R0, 0x1c0, RZ, 0xc0, !PT ;  /* 0x000001c000007812 */ /* 0x000fe200078ec0ff */
[----:B------:R-:W-:Y:S01]  /*0640*/  IMAD.IADD R8, R8, 0x1, -R2 ;  /* 0x0000000108087824 */ /* 0x000fe200078e0a02 */
[----:B------:R-:W-:Y:S01]  /*0650*/  ISETP.NE.U32.AND P0, PT, R3, 0x1, PT ;  /* 0x000000010300780c */ /* 0x000fe20003f05070 */
[----:B------:R-:W-:Y:S01]  /*0660*/  IMAD.SHL.U32 R2, R216, 0x10, RZ ;  /* 0x00000010d8027824 */ /* 0x000fe200078e00ff */
[----:B------:R-:W-:Y:S01]  /*0670*/  LOP3.LUT R208, R0, 0x8, R10, 0xf8, !PT ;  /* 0x0000000800d07812 */ /* 0x000fe200078ef80a */
[----:B------:R-:W-:Y:S01]  /*0680*/  IMAD.SHL.U32 R3, R4, 0x40, RZ ;  /* 0x0000004004037824 */ /* 0x000fe200078e00ff */
[----:B------:R-:W-:Y:S01]  /*0690*/  LOP3.LUT P4, RZ, R7, 0x4, RZ, 0xc0, !PT ;  /* 0x0000000407ff7812 */ /* 0x000fe2000788c0ff */
[----:B------:R-:W-:Y:S01]  /*06a0*/  ULOP3.LUT UR59, UR37, UR59, URZ, 0x3c, !UPT ;  /* 0x0000003b253b7292 */ /* 0x000fe2000f8e3c3f */
[----:B------:R-:W-:Y:S01]  /*06b0*/  LOP3.LUT R5, R0, 0x10, R2, 0xf8, !PT ;  /* 0x0000001000057812 */ /* 0x000fe200078ef802 */
[----:B------:R-:W-:Y:S01]  /*06c0*/  IMAD R2, R245, 0x800, R213 ;  /* 0x00000800f5027824 */ /* 0x000fe200078e02d5 */
[----:B------:R-:W-:Y:S01]  /*06d0*/  SHF.R.U32.HI R0, RZ, 0x3, R0 ;  /* 0x00000003ff007819 */ /* 0x000fe20000011600 */
[----:B------:R-:W-:Y:S01]  /*06e0*/  UISETP.NE.AND UP6, UPT, UR10, URZ, UPT ;  /* 0x0000003f0a00728c */ /* 0x000fe2000bfc5270 */
[----:B------:R-:W-:Y:S01]  /*06f0*/  LOP3.LUT R5, R5, 0x8, R10, 0xf8, !PT ;  /* 0x0000000805057812 */ /* 0x000fe200078ef80a */
[----:B------:R-:W-:Y:S01]  /*0700*/  USHF.R.S32.HI UR60, URZ, 0x1f, UR37 ;  /* 0x0000001f3f3c7899 */ /* 0x000fe20008011425 */
[----:B------:R-:W-:Y:S01]  /*0710*/  LOP3.LUT R208, R208, R0, RZ, 0x3c, !PT ;  /* 0x00000000d0d07212 */ /* 0x000fe200078e3cff */
[----:B------:R-:W-:Y:S01]  /*0720*/  USHF.R.S32.HI UR61, URZ, 0x1f, UR37 ;  /* 0x0000001f3f3d7899 */ /* 0x000fe20008011425 */
[----:B------:R-:W-:Y:S01]  /*0730*/  LOP3.LUT P3, RZ, R7, 0x2, RZ, 0xc0, !PT ;  /* 0x0000000207ff7812 */ /* 0x000fe2000786c0ff */
[----:B------:R-:W-:Y:S01]  /*0740*/  UIMAD.WIDE.U32 UR42, UR38, UR44, URZ ;  /* 0x0000002c262a72a5 */ /* 0x000fe2000f8e003f */
[----:B------:R-:W-:Y:S01]  /*0750*/  LOP3.LUT R213, R213, R5, R0, 0xf6, !PT ;  /* 0x00000005d5d57212 */ /* 0x000fe200078ef600 */
[----:B------:R-:W-:Y:S01]  /*0760*/  IMAD.IADD R208, R2, 0x1, R208 ;  /* 0x0000000102d07824 */ /* 0x000fe200078e02d0 */
[----:B------:R-:W-:Y:S01]  /*0770*/  SHF.R.S32.HI R2, RZ, 0x6, R12 ;  /* 0x00000006ff027819 */ /* 0x000fe2000001140c */
[----:B------:R-:W-:Y:S01]  /*0780*/  IMAD.SHL.U32 R5, R245, 0x20, RZ ;  /* 0x00000020f5057824 */ /* 0x000fe200078e00ff */
[----:B------:R-:W-:Y:S01]  /*0790*/  LOP3.LUT R0, R3, 0x1c0, RZ, 0xc0, !PT ;  /* 0x000001c003007812 */ /* 0x000fe200078ec0ff */
[----:B------:R-:W-:Y:S01]  /*07a0*/  IMAD.SHL.U32 R209, R208, 0x2, RZ ;  /* 0x00000002d0d17824 */ /* 0x000fe200078e00ff */
[----:B------:R-:W-:Y:S01]  /*07b0*/  R2P PR, R4, 0x6 ;  /* 0x0000000604007804 */ /* 0x000fe20000000000 */
[C---:B------:R-:W-:Y:S01]  /*07c0*/  IMAD R222, R2.reuse, 0x200, R6 ;  /* 0x0000020002de7824 */ /* 0x040fe200078e0206 */
[----:B------:R-:W-:Y:S01]  /*07d0*/  SHF.R.U32.HI R3, RZ, 0x3, R0 ;  /* 0x00000003ff037819 */ /* 0x000fe20000011600 */
[----:B------:R-:W-:Y:S01]  /*07e0*/  IMAD.SHL.U32 R2, R2, 0x8, RZ ;  /* 0x0000000802027824 */ /* 0x000fe200078e00ff */
[C---:B------:R-:W-:Y:S01]  /*07f0*/  LOP3.LUT P6, RZ, R8.reuse, 0x4, RZ, 0xc0, !PT ;  /* 0x0000000408ff7812 */ /* 0x040fe200078cc0ff */
[----:B------:R-:W-:Y:S01]  /*0800*/  IMAD.SHL.U32 R4, R11, 0x20, RZ ;  /* 0x000000200b047824 */ /* 0x000fe200078e00ff */
[----:B------:R-:W-:Y:S01]  /*0810*/  LOP3.LUT P5, RZ, R8, 0x2, RZ, 0xc0, !PT ;  /* 0x0000000208ff7812 */ /* 0x000fe200078ac0ff */
[----:B------:R-:W-:Y:S01]  /*0820*/  IMAD.SHL.U32 R222, R222, 0x2, RZ ;  /* 0x00000002dede7824 */ /* 0x000fe200078e00ff */
[----:B------:R-:W-:Y:S01]  /*0830*/  LOP3.LUT R2, R2, 0x18, RZ, 0xc0, !PT ;  /* 0x0000001802027812 */ /* 0x000fe200078ec0ff */
[----:B------:R-:W-:Y:S01]  /*0840*/  UIMAD UR54, UR39, UR44, URZ ;  /* 0x0000002c273672a4 */ /* 0x000fe2000f8e023f */
[----:B------:R-:W-:Y:S01]  /*0850*/  SEL R212, R214, 0xffffffc0, !P4 ;  /* 0xffffffc0d6d47807 */ /* 0x000fe20006000000 */
[----:B------:R-:W-:Y:S01]  /*0860*/  USHF.R.S32.HI UR56, URZ, 0x1f, UR49 ;  /* 0x0000001f3f387899 */ /* 0x000fe20008011431 */
[----:B------:R-:W-:Y:S01]  /*0870*/  LOP3.LUT R7, R2, 0x20, R4, 0xf8, !PT ;  /* 0x0000002002077812 */ /* 0x000fe200078ef804 */
[----:B------:R-:W-:Y:S01]  /*0880*/  UIMAD UR53, UR7, UR53, URZ ;  /* 0x00000035073572a4 */ /* 0x000fe2000f8e023f */
[----:B------:R-:W-:Y:S01]  /*0890*/  LOP3.LUT R4, R0, 0x20, R5, 0xf8, !PT ;  /* 0x0000002000047812 */ /* 0x000fe200078ef805 */
[----:B------:R-:W-:Y:S01]  /*08a0*/  IMAD.SHL.U32 R5, R8, 0x40, RZ ;  /* 0x0000004008057824 */ /* 0x000fe200078e00ff */
[----:B------:R-:W-:Y:S01]  /*08b0*/  LOP3.LUT R6, R3, R0, R2, 0x1e, !PT ;  /* 0x0000000003067212 */ /* 0x000fe200078e1e02 */
[----:B------:R-:W-:Y:S01]  /*08c0*/  IMAD.SHL.U32 R0, R13, 0x2, RZ ;  /* 0x000000020d007824 */ /* 0x000fe200078e00ff */
[----:B------:R-:W-:Y:S01]  /*08d0*/  LOP3.LUT R3, R4, R3, RZ, 0x3c, !PT ;  /* 0x0000000304037212 */ /* 0x000fe200078e3cff */
[----:B------:R-:W-:Y:S01]  /*08e0*/  @!UP5 UIMAD UR52, UR8, UR52, URZ ;  /* 0x000000340834d2a4 */ /* 0x000fe2000f8e023f */
[----:B------:R-:W-:Y:S01]  /*08f0*/  SEL R214, R214, 0xffffffc0, !P6 ;  /* 0xffffffc0d6d67807 */ /* 0x000fe20007000000 */
[--C-:B------:R-:W-:Y:S01]  /*0900*/  IMAD R4, R246, 0x400, R0.reuse ;  /* 0x00000400f6047824 */ /* 0x100fe200078e0200 */
[----:B------:R-:W-:Y:S01]  /*0910*/  SEL R232, R232, 0x10, !P0 ;  /* 0x00000010e8e87807 */ /* 0x000fe20004000000 */
[----:B------:R-:W-:Y:S01]  /*0920*/  IMAD R2, R216, 0x400, R0 ;  /* 0x00000400d8027824 */ /* 0x000fe200078e0200 */
[----:B------:R-:W-:Y:S01]  /*0930*/  LOP3.LUT R0, R5, 0x1c0, RZ, 0xc0, !PT ;  /* 0x000001c005007812 */ /* 0x000fe200078ec0ff */
[----:B------:R-:W-:Y:S01]  /*0940*/  IMAD.IADD R230, R4, 0x1, R3 ;  /* 0x0000000104e67824 */ /* 0x000fe200078e0203 */
[----:B------:R-:W-:Y:S01]  /*0950*/  SHF.R.S32.HI R227, RZ, 0x2, R227 ;  /* 0x00000002ffe37819 */ /* 0x000fe200000114e3 */
[----:B------:R-:W-:Y:S01]  /*0960*/  IMAD.IADD R6, R2, 0x1, R6 ;  /* 0x0000000102067824 */ /* 0x000fe200078e0206 */
[--C-:B------:R-:W-:Y:S01]  /*0970*/  SHF.R.U32.HI R2, RZ, 0x3, R0.reuse ;  /* 0x00000003ff027819 */ /* 0x100fe20000011600 */
[----:B------:R-:W-:Y:S01]  /*0980*/  IMAD.SHL.U32 R4, R11, 0x8, RZ ;  /* 0x000000080b047824 */ /* 0x000fe200078e00ff */
[----:B------:R-:W-:Y:S01]  /*0990*/  IADD3 R237, R228, 0x40, RZ ;  /* 0x00000040e4ed7810 */ /* 0x000fe20007ffe0ff */
[----:B------:R-:W-:Y:S01]  /*09a0*/  IMAD.SHL.U32 R3, R9, 0x40, RZ ;  /* 0x0000004009037824 */ /* 0x000fe200078e00ff */
[----:B------:R-:W-:Y:S01]  /*09b0*/  LOP3.LUT R5, R2, R7, R0, 0x1e, !PT ;  /* 0x0000000702057212 */ /* 0x000fe200078e1e00 */
[----:B------:R-:W-:Y:S01]  /*09c0*/  IMAD.SHL.U32 R230, R230, 0x2, RZ ;  /* 0x00000002e6e67824 */ /* 0x000fe200078e00ff */
[----:B------:R-:W-:Y:S01]  /*09d0*/  LOP3.LUT R4, R0, 0x8, R4, 0xf8, !PT ;  /* 0x0000000800047812 */ /* 0x000fe200078ef804 */
[----:B------:R-:W-:Y:S01]  /*09e0*/  IMAD R227, R246, 0x10, R227 ;  /* 0x00000010f6e37824 */ /* 0x000fe200078e02e3 */
[----:B------:R-:W-:Y:S01]  /*09f0*/  LOP3.LUT R0, R3, 0xfffffe00, RZ, 0xc0, !PT ;  /* 0xfffffe0003007812 */ /* 0x000fe200078ec0ff */
[----:B------:R-:W-:Y:S01]  /*0a00*/  IMAD.IADD R233, R230, 0x1, R232 ;  /* 0x00000001e6e97824 */ /* 0x000fe200078e02e8 */
[----:B------:R-:W-:Y:S01]  /*0a10*/  LOP3.LUT R2, R4, R2, RZ, 0x3c, !PT ;  /* 0x0000000204027212 */ /* 0x000fe200078e3cff */
[----:B------:R-:W-:Y:S01]  /*0a20*/  USHF.R.S32.HI UR51, URZ, 0x1f, UR47 ;  /* 0x0000001f3f337899 */ /* 0x000fe2000801142f */
[----:B------:R-:W-:Y:S01]  /*0a30*/  IADD3 R231, R230, 0x20, RZ ;  /* 0x00000020e6e77810 */ /* 0x000fe20007ffe0ff */
[--C-:B------:R-:W-:Y:S01]  /*0a40*/  IMAD R216, R216, 0x400, R0.reuse ;  /* 0x00000400d8d87824 */ /* 0x100fe200078e0200 */
        /* <DEDUP_REMOVED lines=11> */
[----:B------:R-:W-:Y:S01]  /*0b00*/  IMAD R2, R208, 0x2, R2 ;  /* 0x00000002d0027824 */ /* 0x000fe200078e0202 */
[----:B------:R-:W-:Y:S01]  /*0b10*/  IADD3 R243, R242, 0x40, RZ ;  /* 0x00000040f2f37810 */ /* 0x000fe20007ffe0ff */
[----:B------:R-:W-:Y:S01]  /*0b20*/  IMAD.IADD R211, R210, 0x1, R218 ;  /* 0x00000001d2d37824 */ /* 0x000fe200078e02da */
[----:B------:R-:W-:Y:S01]  /*0b30*/  IADD3 R236, R228, 0x80, RZ ;  /* 0x00000080e4ec7810 */ /* 0x000fe20007ffe0ff */
[----:B------:R-:W-:Y:S01]  /*0b40*/  IMAD.IADD R217, R214, 0x1, R216 ;  /* 0x00000001d6d97824 */ /* 0x000fe200078e02d8 */
[----:B------:R-:W-:Y:S01]  /*0b50*/  IADD3 R238, R228, 0xc0, RZ ;  /* 0x000000c0e4ee7810 */ /* 0x000fe20007ffe0ff */
[----:B------:R-:W-:Y:S01]  /*0b60*/  IMAD R208, R208, 0x2, R212 ;  /* 0x00000002d0d07824 */ /* 0x000fe200078e02d4 */
[----:B------:R-:W-:Y:S01]  /*0b70*/  @P2 IADD3 R243, R242, -0x40, RZ ;  /* 0xffffffc0f2f32810 */ /* 0x000fe20007ffe0ff */
[----:B------:R-:W-:Y:S01]  /*0b80*/  IMAD.IADD R3, R212, 0x1, R2 ;  /* 0x00000001d4037824 */ /* 0x000fe200078e0202 */
[----:B------:R-:W-:Y:S01]  /*0b90*/  USHF.R.S32.HI UR50, URZ, 0x1f, UR46 ;  /* 0x0000001f3f327899 */ /* 0x000fe2000801142e */
[----:B------:R-:W-:Y:S01]  /*0ba0*/  IMAD R212, R213, 0x2, R212 ;  /* 0x00000002d5d47824 */ /* 0x000fe200078e02d4 */
[----:B------:R-:W-:Y:S01]  /*0bb0*/  ULDC.U8 UR32, c[0x0][0x2d8] ;  /* 0x0000b60000207ab9 */ /* 0x000fe20000000000 */
[----:B------:R-:W-:-:S02]  /*0bc0*/  IMAD.IADD R215, R210, 0x1, R214 ;  /* 0x00000001d2d77824 */ /* 0x000fc400078e02d6 */
[----:B------:R-:W-:Y:S02]  /*0bd0*/  IMAD.IADD R219, R218, 0x1, R216 ;  /* 0x00000001dadb7824 */ /* 0x000fe400078e02d8 */
[----:B------:R-:W-:Y:S02]  /*0be0*/  IMAD.SHL.U32 R213, R213, 0x2, RZ ;  /* 0x00000002d5d57824 */ /* 0x000fe400078e00ff */
[----:B------:R-:W-:Y:S02]  /*0bf0*/  IMAD.IADD R232, R232, 0x1, R231 ;  /* 0x00000001e8e87824 */ /* 0x000fe400078e02e7 */
[----:B------:R-:W-:Y:S02]  /*0c00*/  IMAD.IADD R214, R211, 0x1, R214 ;  /* 0x00000001d3d67824 */ /* 0x000fe400078e02d6 */
[----:B------:R-:W-:Y:S02]  /*0c10*/  IMAD.IADD R218, R218, 0x1, R217 ;  /* 0x00000001dada7824 */ /* 0x000fe400078e02d9 */
.L_x_502:
        /* <DEDUP_REMOVED lines=35> */
[----:B------:R-:W-:Y:S02]  /*0e50*/  UMOV UR34, 0xffffffff ;  /* 0xffffffff00227882 */ /* 0x000fe40000000000 */
[----:B------:R-:W-:Y:S02]  /*0e60*/  ULDC UR8, c[0x0][0xc] ;  /* 0x0000030000087ab9 */ /* 0x000fe40000000800 */
[----:B------:R-:W-:Y:S02]  /*0e70*/  USHF.L.U32 UR8, UR8, 0x6, URZ ;  /* 0x0000000608087899 */ /* 0x000fe4000800063f */
[----:B------:R-:W-:Y:S01]  /*0e80*/  UMOV UR33, URZ ;  /* 0x0000003f00217c82 */ /* 0x000fe20008000000 */
[----:B------:R-:W-:Y:S01]  /*0e90*/  SHF.R.S32.HI R24, RZ, 0x1f, R239 ;  /* 0x0000001fff187819 */ /* 0x000fe200000114ef */
[----:B-1----:R-:W-:-:S04]  /*0ea0*/  USHF.L.U32 UR6, UR25, 0x6, URZ ;  /* 0x0000000619067899 */ /* 0x002fc8000800063f */
[----:B------:R-:W-:-:S03]  /*0eb0*/  UIMAD UR6, UR8, UR41, UR6 ;  /* 0x00000029080672a4 */ /* 0x000fc6000f8e0206 */
[----:B------:R-:W-:Y:S01]  /*0ec0*/  ULDC UR8, c[0x0][0x218] ;  /* 0x0000860000087ab9 */ /* 0x000fe20000000800 */
        /* <DEDUP_REMOVED lines=19> */
.L_x_458:
        /* <DEDUP_REMOVED lines=21> */
[----:B------:R-:W-:Y:S02]  /*1150*/  UISETP.NE.AND UP0, UPT, UR34, -0x1, UPT ;  /* 0xffffffff2200788c */ /* 0x000fe4000bf05270 */
[----:B------:R-:W-:Y:S02]  /*1160*/  ULDC.64 UR10, c[0x0][0x178] ;  /* 0x00005e00000a7ab9 */ /* 0x000fe40000000a00 */
[----:B------:R-:W-:Y:S02]  /*1170*/  ULDC.64 UR8, c[0x0][0x190] ;  /* 0x0000640000087ab9 */ /* 0x000fe40000000a00 */
[----:B------:R-:W-:Y:S01]  /*1180*/  UISETP.NE.AND UP2, UPT, UR13, -0x1, UPT ;  /* 0xffffffff0d00788c */ /* 0x000fe2000bf45270 */
[----:B------:R-:W-:Y:S01]  /*1190*/  PLOP3.LUT P1, PT, PT, PT, UP0, 0x80, 0x0 ;  /* 0x000000000000781c */ /* 0x000fe20003f2f008 */
[----:B------:R-:W-:Y:S02]  /*11a0*/  UIADD3 UR12, UR31, 0x3f, URZ ;  /* 0x0000003f1f0c7890 */ /* 0x000fe4000fffe03f */
[----:B------:R-:W-:-:S02]  /*11b0*/  UIMAD UR14, UR40, UR10, URZ ;  /* 0x0000000a280e72a4 */ /* 0x000fc4000f8e023f */
[----:B------:R-:W-:Y:S02]  /*11c0*/  UIMAD.WIDE.U32 UR6, UR13, UR8, URZ ;  /* 0x000000080d0672a5 */ /* 0x000fe4000f8e003f */
[----:B------:R-:W-:Y:S02]  /*11d0*/  UIMAD UR16, UR13, UR9, URZ ;  /* 0x000000090d1072a4 */ /* 0x000fe4000f8e023f */
[----:B------:R-:W-:Y:S02]  /*11e0*/  UIMAD.WIDE.U32 UR8, UR35, UR10, URZ ;  /* 0x0000000a230872a5 */ /* 0x000fe4000f8e003f */
[----:B------:R-:W-:Y:S02]  /*11f0*/  USHF.R.S32.HI UR15, URZ, 0x1f, UR12 ;  /* 0x0000001f3f0f7899 */ /* 0x000fe4000801140c */
[----:B------:R-:W-:Y:S02]  /*1200*/  UIMAD UR14, UR35, UR11, UR14 ;  /* 0x0000000b230e72a4 */ /* 0x000fe4000f8e020e */
[----:B------:R-:W-:-:S02]  /*1210*/  @UP0 UIADD3 UR10, UR33, UR34, URZ ;  /* 0x00000022210a0290 */ /* 0x000fc4000fffe03f */
[----:B------:R-:W-:Y:S02]  /*1220*/  ULEA.HI UR11, UR15, UR12, URZ, 0x6 ;  /* 0x0000000c0f0b7291 */ /* 0x000fe4000f8f303f */
[----:B------:R-:W-:Y:S02]  /*1230*/  UIADD3 UR26, UR9, UR14, URZ ;  /* 0x0000000e091a7290 */ /* 0x000fe4000fffe03f */
[----:B------:R-:W-:Y:S02]  /*1240*/  USEL UR28, UR8, UR6, !UP2 ;  /* 0x00000006081c7287 */ /* 0x000fe4000d000000 */
[----:B------:R-:W-:Y:S02]  /*1250*/  @UP2 UIADD3 UR26, UR7, UR16, URZ ;  /* 0x00000010071a2290 */ /* 0x000fe4000fffe03f */
[----:B------:R-:W-:Y:S02]  /*1260*/  ULDC.64 UR8, c[0x0][0x198] ;  /* 0x0000660000087ab9 */ /* 0x000fe40000000a00 */
[----:B------:R-:W-:-:S02]  /*1270*/  @UP0 UIMAD.WIDE.U32 UR6, UR10, UR8, URZ ;  /* 0x000000080a0602a5 */ /* 0x000fc4000f8e003f */
[----:B------:R-:W-:Y:S02]  /*1280*/  ULOP3.LUT UR8, UR11, 0xffffffc0, URZ, 0xc0, !UPT ;  /* 0xffffffc00b087892 */ /* 0x000fe4000f8ec03f */
[----:B------:R-:W-:Y:S02]  /*1290*/  @UP0 UIMAD UR24, UR10, UR9, UR7 ;  /* 0x000000090a1802a4 */ /* 0x000fe4000f8e0207 */
[----:B------:R-:W-:Y:S02]  /*12a0*/  UIADD3 UR19, UR8, -0x40, URZ ;  /* 0xffffffc008137890 */ /* 0x000fe4000fffe03f */
[----:B------:R-:W-:Y:S02]  /*12b0*/  USHF.R.S32.HI UR36, URZ, 0x6, UR11 ;  /* 0x000000063f247899 */ /* 0x000fe4000801140b */
[----:B------:R-:W-:Y:S02]  /*12c0*/  USHF.R.S32.HI UR29, URZ, 0x1f, UR19 ;  /* 0x0000001f3f1d7899 */ /* 0x000fe40008011413 */
[----:B------:R-:W-:Y:S01]  /*12d0*/  @UP0 UMOV UR22, UR6 ;  /* 0x0000000600160c82 */ /* 0x000fe20008000000 */
[----:B------:R-:W-:Y:S05]  /*12e0*/  @P1 BRA `(.L_x_460) ;  /* 0x000000c000001947 */ /* 0x000fea0003800000 */
[----:B------:R-:W-:Y:S02]  /*12f0*/  USHF.R.S32.HI UR6, URZ, 0x1f, UR33 ;  /* 0x0000001f3f067899 */ /* 0x000fe40008011421 */
[----:B------:R-:W-:-:S02]  /*1300*/  ULDC.64 UR8, c[0x0][0x198] ;  /* 0x0000660000087ab9 */ /* 0x000fc40000000a00 */
        /* <DEDUP_REMOVED lines=9> */
[----:B------:R-:W-:Y:S02]  /*13a0*/  UIADD3 UR24, UR7, UR8, URZ ;  /* 0x0000000807187290 */ /* 0x000fe4000fffe03f */
.L_x_460:
        /* <DEDUP_REMOVED lines=34> */
[----:B------:R-:W-:Y:S02]  /*15d0*/  ULDC.64 UR10, c[0x0][0x188] ;  /* 0x00006200000a7ab9 */ /* 0x000fe40000000a00 */
[----:B------:R-:W-:Y:S02]  /*15e0*/  UIMAD UR9, UR33, UR9, UR6 ;  /* 0x00000009210972a4 */ /* 0x000fe4000f8e0206 */
[----:B------:R-:W-:-:S04]  /*15f0*/  UIMAD UR6, UR40, UR10, URZ ;  /* 0x0000000a280672a4 */ /* 0x000fc8000f8e023f */
[----:B------:R-:W-:Y:S02]  /*1600*/  UIMAD UR11, UR35, UR11, UR6 ;  /* 0x0000000b230b72a4 */ /* 0x000fe4000f8e0206 */
[----:B------:R-:W-:-:S04]  /*1610*/  UIMAD.WIDE.U32 UR6, UR33, UR8, URZ ;  /* 0x00000008210672a5 */ /* 0x000fc8000f8e003f */
[----:B------:R-:W-:-:S04]  /*1620*/  UIADD3 UR7, UR7, UR9, URZ ;  /* 0x0000000907077290 */ /* 0x000fc8000fffe03f */
[----:B------:R-:W-:-:S04]  /*1630*/  UIMAD.WIDE.U32 UR6, UR35, UR10, UR6 ;  /* 0x0000000a230672a5 */ /* 0x000fc8000f8e0006 */
[----:B------:R-:W-:-:S03]  /*1640*/  UIADD3 UR23, UR7, UR11, URZ ;  /* 0x0000000b07177290 */ /* 0x000fc6000fffe03f */
[----:B------:R-:W-:Y:S02]  /*1650*/  UMOV UR21, UR6 ;  /* 0x0000000600157c82 */ /* 0x000fe40008000000 */
.L_x_461:
[----:B------:R-:W-:Y:S01]  /*1660*/  ULDC.64 UR8, c[0x0][0x370] ;  /* 0x0000dc0000087ab9 */ /* 0x000fe20000000a00 */
[----:B------:R-:W-:Y:S01]  /*1670*/  PLOP3.LUT P0, PT, PT, PT, UP5, 0x80, 0x0 ;  /* 0x000000000000781c */ /* 0x000fe20003f0f058 */
[----:B------:R-:W-:Y:S02]  /*1680*/  @UP2 UIMAD.WIDE.U32 UR6, UR13, UR8, URZ ;  /* 0x000000080d0622a5 */ /* 0x000fe4000f8e003f */
[----:B------:R-:W-:Y:S02]  /*1690*/  ULDC UR11, c[0x0][0x224] ;  /* 0x00008900000b7ab9 */ /* 0x000fe40000000800 */
[----:B------:R-:W-:Y:S02]  /*16a0*/  @UP2 UIMAD UR18, UR13, UR9, UR7 ;  /* 0x000000090d1222a4 */ /* 0x000fe4000f8e0207 */
[----:B------:R-:W-:Y:S02]  /*16b0*/  USHF.L.U32 UR15, UR35, 0x7, URZ ;  /* 0x00000007230f7899 */ /* 0x000fe4000800063f */
[----:B------:R-:W-:-:S02]  /*16c0*/  @UP2 UMOV UR16, UR6 ;  /* 0x0000000600102c82 */ /* 0x000fc40008000000 */
        /* <DEDUP_REMOVED lines=22> */
[----:B------:R-:W-:Y:S02]  /*1830*/  UIADD3 UR6, UP1, UR19, UR6, URZ ;  /* 0x0000000613067290 */ /* 0x000fe4000ff3e03f */
[----:B------:R-:W-:Y:S02]  /*1840*/  ULDC UR15, c[0x0][0x234] ;  /* 0x00008d00000f7ab9 */ /* 0x000fe40000000800 */
        /* <DEDUP_REMOVED lines=14> */
.L_x_462:
[----:B------:R-:W-:-:S04]  /*1930*/  UMOV UR8, UR53 ;  /* 0x0000003500087c82 */ /* 0x000fc80008000000 */
.L_x_463:
[----:B------:R-:W-:Y:S01]  /*1940*/  UIADD3 UR6, UP4, UP3, UR6, UR47, UR49 ;  /* 0x0000002f06067290 */ /* 0x000fe2000fb9e031 */
[----:B------:R-:W1:Y:S01]  /*1950*/  S2R R21, SR_TID.X ;  /* 0x0000000000157919 */ /* 0x000e620000002100 */
[----:B------:R-:W-:Y:S01]  /*1960*/  UIADD3 UR15, UR19, UR15, URZ ;  /* 0x0000000f130f7290 */ /* 0x000fe2000fffe03f */
[----:B------:R-:W-:Y:S01]  /*1970*/  IADD3 R14, P0, R239, UR19, RZ ;  /* 0x00000013ef0e7c10 */ /* 0x000fe2000ff1e0ff */
[----:B------:R-:W-:Y:S01]  /*1980*/  UIADD3 UR27, UP2, UP1, UR12, UR6, UR14 ;  /* 0x000000060c1b7290 */ /* 0x000fe2000f95e00e */
[----:B------:R-:W-:Y:S01]  /*1990*/  IMAD.U32 R7, RZ, RZ, UR19 ;  /* 0x00000013ff077e24 */ /* 0x000fe2000f8e00ff */
[----:B------:R-:W-:Y:S01]  /*19a0*/  UIADD3.X UR6, UR9, UR51, UR56, UP4, UP3 ;  /* 0x0000003309067290 */ /* 0x000fe2000a7e6438 */
[----:B------:R-:W-:Y:S01]  /*19b0*/  SHF.R.S32.HI R229, RZ, 0x1f, R228 ;  /* 0x0000001fffe57819 */ /* 0x000fe200000114e4 */
[----:B------:R-:W-:Y:S01]  /*19c0*/  ULDC UR13, c[0x0][0x2e8] ;  /* 0x0000ba00000d7ab9 */ /* 0x000fe20000000800 */
[----:B------:R-:W-:Y:S01]  /*19d0*/  IADD3.X R16, R24, UR29, RZ, P0, !PT ;  /* 0x0000001d18107c10 */ /* 0x000fe200087fe4ff */
[----:B------:R-:W-:Y:S01]  /*19e0*/  UIADD3.X UR25, UR10, UR6, UR11, UP2, UP1 ;  /* 0x000000060a197290 */ /* 0x000fe200097e240b */
[----:B------:R-:W-:Y:S01]  /*19f0*/  IMAD.U32 R9, RZ, RZ, UR37 ;  /* 0x00000025ff097e24 */ /* 0x000fe2000f8e00ff */
[----:B------:R-:W-:Y:S01]  /*1a00*/  BSSY B1, `(.L_x_459) ;  /* 0x0000905000017945 */ /* 0x000fe20003800000 */
[----:B------:R-:W-:Y:S01]  /*1a10*/  ULDC.64 UR6, c[0x0][0x1a8] ;  /* 0x00006a0000067ab9 */ /* 0x000fe20000000a00 */
[----:B------:R-:W-:Y:S01]  /*1a20*/  IMAD R8, R16, c[0x0][0x190], RZ ;  /* 0x0000640010087a24 */ /* 0x000fe200078e02ff */
[----:B------:R-:W-:Y:S01]  /*1a30*/  UIMAD UR6, UR60, UR6, URZ ;  /* 0x000000063c0672a4 */ /* 0x000fe2000f8e023f */
[----:B------:R-:W-:Y:S01]  /*1a40*/  IMAD.U32 R12, RZ, RZ, UR37 ;  /* 0x00000025ff0c7e24 */ /* 0x000fe2000f8e00ff */
        /* <DEDUP_REMOVED lines=12> */
[----:B------:R-:W-:Y:S01]  /*1b10*/  UIMAD UR12, UR37, UR7, UR6 ;  /* 0x00000007250c72a4 */ /* 0x000fe2000f8e0206 */
[----:B------:R-:W-:Y:S01]  /*1b20*/  IADD3 R4, P2, R228, UR16, RZ ;  /* 0x00000010e4047c10 */ /* 0x000fe2000ff5e0ff */
[----:B------:R-:W-:Y:S01]  /*1b30*/  UIADD3 UR6, UR19, UR8, URZ ;  /* 0x0000000813067290 */ /* 0x000fe2000fffe03f */
[----:B------:R-:W-:Y:S01]  /*1b40*/  IMAD.IADD R21, R21, 0x1, -R5 ;  /* 0x0000000115157824 */ /* 0x000fe200078e0a05 */
[----:B------:R-:W-:Y:S01]  /*1b50*/  UIADD3 UR8, UR36, -0x1, URZ ;  /* 0xffffffff24087890 */ /* 0x000fe2000fffe03f */
[----:B------:R-:W-:Y:S01]  /*1b60*/  IADD3.X R5, R229, UR18, RZ, P2, !PT ;  /* 0x00000012e5057c10 */ /* 0x000fe200097fe4ff */
[----:B------:R-:W-:Y:S01]  /*1b70*/  UMOV UR19, 0x4 ;  /* 0x0000000400137882 */ /* 0x000fe20000000000 */
[----:B------:R-:W-:Y:S01]  /*1b80*/  IMAD R6, R6, UR48, R21 ;  /* 0x0000003006067c24 */ /* 0x000fe2000f8e0215 */
[----:B------:R-:W-:-:S02]  /*1b90*/  UIMAD.WIDE UR6, UR6, UR19, UR10 ;  /* 0x00000013060672a5 */ /* 0x000fc4000f8e020a */
[----:B------:R-:W-:Y:S02]  /*1ba0*/  IMAD.WIDE.U32 R4, R7, c[0x0][0x370], R4 ;  /* 0x0000dc0007047a25 */ /* 0x000fe400078e0004 */
[----:B------:R-:W-:-:S03]  /*1bb0*/  IADD3 R10, P0, R6, UR27, RZ ;  /* 0x0000001b060a7c10 */ /* 0x000fc6000ff1e0ff */
[----:B------:R-:W-:Y:S01]  /*1bc0*/  UMOV UR11, UR6 ;  /* 0x00000006000b7c82 */ /* 0x000fe20008000000 */
[----:B------:R-:W-:Y:S01]  /*1bd0*/  LEA.HI.X.SX32 R11, R6, UR25, 0x1, P0 ;  /* 0x00000019060b7c11 */ /* 0x000fe200080f0eff */
[----:B------:R-:W-:Y:S01]  /*1be0*/  UIADD3 UR6, -UR20, UR31, UR17 ;  /* 0x0000001f14067290 */ /* 0x000fe2000fffe111 */
[----:B------:R-:W-:Y:S01]  /*1bf0*/  IMAD.WIDE.U32 R6, R14, c[0x0][0x190], R228 ;  /* 0x000064000e067a25 */ /* 0x000fe200078e00e4 */
[----:B------:R-:W-:Y:S01]  /*1c00*/  IADD3 R5, R5, UR9, RZ ;  /* 0x0000000905057c10 */ /* 0x000fe2000fffe0ff */
[----:B------:R-:W-:Y:S02]  /*1c10*/  UMOV UR10, UR7 ;  /* 0x00000007000a7c82 */ /* 0x000fe40008000000 */
[----:B------:R-:W-:Y:S01]  /*1c20*/  UIADD3 UR6, UR6, -UR13, URZ ;  /* 0x8000000d06067290 */ /* 0x000fe2000fffe03f */
[----:B------:R-:W-:Y:S01]  /*1c30*/  IADD3 R8, P0, R6, UR28, RZ ;  /* 0x0000001c06087c10 */ /* 0x000fe2000ff1e0ff */
[----:B------:R-:W-:Y:S02]  /*1c40*/  IMAD.WIDE.U32 R4, R9, c[0x0][0x378], R4 ;  /* 0x0000de0009047a25 */ /* 0x000fe400078e0004 */
[----:B------:R-:W-:Y:S01]  /*1c50*/  USHF.R.S32.HI UR13, URZ, 0x1f, UR6 ;  /* 0x0000001f3f0d7899 */ /* 0x000fe20008011406 */
[----:B------:R-:W-:Y:S01]  /*1c60*/  IADD3.X R9, R7, UR26, R17, P0, !PT ;  /* 0x0000001a07097c10 */ /* 0x000fe200087fe411 */
[----:B------:R-:W-:Y:S01]  /*1c70*/  IMAD.MOV.U32 R6, RZ, RZ, R4 ;  /* 0x000000ffff067224 */ /* 0x000fe200078e0004 */
[----:B------:R-:W-:Y:S01]  /*1c80*/  LEA R220, P0, R10, c[0x0][0x350], 0x2 ;  /* 0x0000d4000adc7a11 */ /* 0x000fe200078010ff */
[----:B------:R-:W-:Y:S01]  /*1c90*/  ULEA.HI UR13, UR13, UR6, URZ, 0x6 ;  /* 0x000000060d0d7291 */ /* 0x000fe2000f8f303f */
[----:B------:R-:W-:Y:S01]  /*1ca0*/  IADD3 R7, R5, UR12, RZ ;  /* 0x0000000c05077c10 */ /* 0x000fe2000fffe0ff */
[----:B------:R-:W-:Y:S01]  /*1cb0*/  IMAD R5, R24, c[0x0][0x370], RZ ;  /* 0x0000dc0018057a24 */ /* 0x000fe200078e02ff */
[----:B------:R-:W-:Y:S01]  /*1cc0*/  LEA.HI.X R221, R10, c[0x0][0x354], R11, 0x2, P0 ;  /* 0x0000d5000add7a11 */ /* 0x000fe200000f140b */
[----:B------:R-:W-:Y:S01]  /*1cd0*/  USHF.R.S32.HI UR13, URZ, 0x6, UR13 ;  /* 0x000000063f0d7899 */ /* 0x000fe2000801140d */
[----:B------:R-:W-:Y:S01]  /*1ce0*/  IMAD.WIDE.U32 R12, R12, c[0x0][0x1a8], R8 ;  /* 0x00006a000c0c7a25 */ /* 0x000fe200078e0008 */
[----:B------:R-:W-:-:S02]  /*1cf0*/  ULDC.64 UR6, c[0x0][0x200] ;  /* 0x0000800000067ab9 */ /* 0x000fc40000000a00 */
[----:B------:R-:W-:Y:S01]  /*1d00*/  UISETP.LT.AND UP1, UPT, URZ, UR13, UPT ;  /* 0x0000000d3f00728c */ /* 0x000fe2000bf21270 */
[----:B------:R-:W-:Y:S01]  /*1d10*/  IMAD R4, R239, c[0x0][0x374], R5 ;  /* 0x0000dd00ef047a24 */ /* 0x000fe200078e0205 */
[----:B------:R-:W-:Y:S01]  /*1d20*/  IADD3 R18, R13, UR14, RZ ;  /* 0x0000000e0d127c10 */ /* 0x000fe2000fffe0ff */
[----:B------:R-:W-:Y:S01]  /*1d30*/  IMAD.WIDE.U32 R6, R239, c[0x0][0x370], R6 ;  /* 0x0000dc00ef067a25 */ /* 0x000fe200078e0006 */
[----:B------:R-:W-:Y:S01]  /*1d40*/  USEL UR13, URZ, UR13, !UP1 ;  /* 0x0000000d3f0d7287 */ /* 0x000fe2000c800000 */
[----:B------:R-:W-:Y:S01]  /*1d50*/  LEA R224, P3, R12, c[0x0][0x160], 0x1 ;  /* 0x000058000ce07a11 */ /* 0x000fe200078608ff */
[----:B------:R-:W-:Y:S01]  /*1d60*/  UIMAD.WIDE UR6, UR15, UR19, UR6 ;  /* 0x000000130f0672a5 */ /* 0x000fe2000f8e0206 */
[----:B------:R-:W-:Y:S01]  /*1d70*/  IMAD.IADD R11, R7, 0x1, R4 ;  /* 0x00000001070b7824 */ /* 0x000fe200078e0204 */
[----:B------:R-:W-:Y:S01]  /*1d80*/  UISETP.GT.AND UP1, UPT, UR36, UR13, UPT ;  /* 0x0000000d2400728c */ /* 0x000fe2000bf24270 */
[----:B------:R-:W-:Y:S02]  /*1d90*/  LEA R223, P2, R6, c[0x0][0x330], 0x1 ;  /* 0x0000cc0006df7a11 */ /* 0x000fe400078408ff */
[----:B------:R-:W-:-:S02]  /*1da0*/  LEA.HI.X R225, R12, c[0x0][0x164], R18, 0x1, P3 ;  /* 0x000059000ce17a11 */ /* 0x000fc400018f0c12 */
[----:B------:R-:W-:Y:S02]  /*1db0*/  LEA.HI.X R226, R6, c[0x0][0x334], R11, 0x1, P2 ;  /* 0x0000cd0006e27a11 */ /* 0x000fe400010f0c0b */
        /* <DEDUP_REMOVED lines=20> */
.L_x_465:
        /* <DEDUP_REMOVED lines=18> */
.L_x_466:
        /* <DEDUP_REMOVED lines=35> */
.L_x_468:
[----:B------:R-:W-:Y:S05]  /*2250*/  BSYNC B0 ;  /* 0x0000000000007941 */ /* 0x000fea0003800000 */
.L_x_467:
        /* <DEDUP_REMOVED lines=21> */
.L_x_470:
[----:B------:R-:W-:Y:S05]  /*23b0*/  BSYNC B0 ;  /* 0x0000000000007941 */ /* 0x000fea0003800000 */
.L_x_469:
        /* <DEDUP_REMOVED lines=31> */
.L_x_472:
[----:B------:R-:W-:Y:S05]  /*25b0*/  BSYNC B0 ;  /* 0x0000000000007941 */ /* 0x000fea0003800000 */
.L_x_471:
        /* <DEDUP_REMOVED lines=20> */
.L_x_464:
        /* <DEDUP_REMOVED lines=15> */
[----:B------:R-:W-:Y:S01]  /*27f0*/  IMAD R8, R14, c[0x0][0x374], R8 ;  /* 0x0000dd000e087a24 */ /* 0x000fe200078e0208 */
        /* <DEDUP_REMOVED lines=34> */
.L_x_475:
[----:B------:R-:W-:Y:S05]  /*2a20*/  BSYNC B0 ;  /* 0x0000000000007941 */ /* 0x000fea0003800000 */
.L_x_474:
        /* <DEDUP_REMOVED lines=48> */
.L_x_477:
[----:B------:R-:W-:Y:S05]  /*2d30*/  BSYNC B0 ;  /* 0x0000000000007941 */ /* 0x000fea0003800000 */
.L_x_476:
        /* <DEDUP_REMOVED lines=44> */
.L_x_479:
[----:B------:R-:W-:Y:S05]  /*3000*/  BSYNC B0 ;  /* 0x0000000000007941 */ /* 0x000fea0003800000 */
.L_x_478:
        /* <DEDUP_REMOVED lines=45> */
.L_x_481:
[----:B------:R-:W-:Y:S05]  /*32e0*/  BSYNC B0 ;  /* 0x0000000000007941 */ /* 0x000fea0003800000 */
.L_x_480:
[C---:B--23--:R-:W-:Y:S01]  /*32f0*/  IADD3 R4, R227.reuse, 0x8, RZ ;  /* 0x00000008e3047810 */ /* 0x04cfe20007ffe0ff */
[----:B------:R-:W-:Y:S01]  /*3300*/  USHF.R.S32.HI UR12, URZ, 0x1f, UR17 ;  /* 0x0000001f3f0c7899 */ /* 0x000fe20008011411 */
[C---:B------:R-:W-:Y:S01]  /*3310*/  ISETP.GE.AND P1, PT, R227.reuse, UR9, PT ;  /* 0x00000009e3007c0c */ /* 0x040fe2000bf26270 */
[----:B------:R-:W-:Y:S01]  /*3320*/  ULDC.64 UR14, c[0x0][0x198] ;  /* 0x00006600000e7ab9 */ /* 0x000fe20000000a00 */
[----:B------:R-:W-:Y:S01]  /*3330*/  ISETP.GE.AND P0, PT, R4, UR9, PT ;  /* 0x0000000904007c0c */ /* 0x000fe2000bf06270 */
[----:B------:R-:W-:Y:S01]  /*3340*/  UIMAD UR9, UR12, UR14, URZ ;  /* 0x0000000e0c0972a4 */ /* 0x000fe2000f8e023f */
[----:B------:R-:W-:Y:S01]  /*3350*/  IMAD.MOV.U32 R4, RZ, RZ, 0x4 ;  /* 0x00000004ff047424 */ /* 0x000fe200078e00ff */
[----:B------:R-:W-:Y:S01]  /*3360*/  MOV R235, 0x7f800000 ;  /* 0x7f80000000eb7802 */ /* 0x000fe20000000f00 */
[----:B------:R-:W-:Y:S01]  /*3370*/  IMAD.MOV.U32 R234, RZ, RZ, 0x7f800000 ;  /* 0x7f800000ffea7424 */ /* 0x000fe200078e00ff */
[----:B------:R-:W-:Y:S01]  /*3380*/  UIMAD UR9, UR17, UR15, UR9 ;  /* 0x0000000f110972a4 */ /* 0x000fe2000f8e0209 */
[----:B------:R-:W-:-:S05]  /*3390*/  IMAD.WIDE R4, R227, R4, UR6 ;  /* 0x00000006e3047e25 */ /* 0x000fca000f8e0204 */
[----:B------:R-:W-:Y:S01]  /*33a0*/  IMAD.U32 R6, RZ, RZ, UR9 ;  /* 0x00000009ff067e24 */ /* 0x000fe2000f8e00ff */
[----:B------:R-:W-:Y:S01]  /*33b0*/  UIADD3 UR9, -UR17, UR20, URZ ;  /* 0x0000001411097290 */ /* 0x000fe2000fffe13f */
[----:B------:R-:W-:Y:S01]  /*33c0*/  MOV R17, UR17 ;  /* 0x0000001100117c02 */ /* 0x000fe20008000f00 */
[----:B------:R2:W5:Y:S04]  /*33d0*/  @!P1 LDG.E R234, [R4.64] ;  /* 0x0000000404ea9981 */ /* 0x000568000c1e1900 */
[----:B------:R-:W-:Y:S01]  /*33e0*/  ISETP.GE.AND P5, PT, R239, UR9, PT ;  /* 0x00000009ef007c0c */ /* 0x000fe2000bfa6270 */
[----:B------:R2:W5:Y:S01]  /*33f0*/  @!P0 LDG.E R235, [R4.64+0x20] ;  /* 0x0000200404eb8981 */ /* 0x000562000c1e1900 */
[----:B------:R-:W-:Y:S11]  /*3400*/  BSSY B0, `(.L_x_482) ;  /* 0x000003a000007945 */ /* 0x000ff60003800000 */
[----:B------:R3:W-:Y:S04]  /*3410*/  @P5 STS.128 [R222+0x10000], RZ ;  /* 0x010000ffde005388 */ /* 0x0007e80000000c00 */
[----:B------:R3:W-:Y:S04]  /*3420*/  @P5 STS.128 [R222+0x12000], RZ ;  /* 0x012000ffde005388 */ /* 0x0007e80000000c00 */
[----:B------:R3:W-:Y:S04]  /*3430*/  @P5 STS.128 [R222+0x14000], RZ ;  /* 0x014000ffde005388 */ /* 0x0007e80000000c00 */
[----:B------:R3:W-:Y:S01]  /*3440*/  @P5 STS.128 [R222+0x16000], RZ ;  /* 0x016000ffde005388 */ /* 0x0007e20000000c00 */
[----:B--2---:R-:W-:-:S05]  /*3450*/  IMAD.WIDE.U32 R4, R17, c[0x0][0x198], R228 ;  /* 0x0000660011047a25 */ /* 0x004fca00078e00e4 */
[----:B------:R-:W-:-:S04]  /*3460*/  IADD3 R4, P0, R4, UR22, RZ ;  /* 0x0000001604047c10 */ /* 0x000fc8000ff1e0ff */
[----:B------:R-:W-:Y:S01]  /*3470*/  IADD3.X R5, R5, UR24, R6, P0, !PT ;  /* 0x0000001805057c10 */ /* 0x000fe200087fe406 */
[----:B------:R-:W-:-:S04]  /*3480*/  IMAD R6, R22, c[0x0][0x1b0], RZ ;  /* 0x00006c0016067a24 */ /* 0x000fc800078e02ff */
[C---:B------:R-:W-:Y:S02]  /*3490*/  IMAD R14, R15.reuse, c[0x0][0x1b4], R6 ;  /* 0x00006d000f0e7a24 */ /* 0x040fe400078e0206 */
[----:B------:R-:W-:-:S05]  /*34a0*/  IMAD.WIDE.U32 R10, R15, c[0x0][0x1b0], R4 ;  /* 0x00006c000f0a7a25 */ /* 0x000fca00078e0004 */
[----:B------:R-:W-:Y:S01]  /*34b0*/  IADD3 R16, R11, R14, RZ ;  /* 0x0000000e0b107210 */ /* 0x000fe20007ffe0ff */
[----:B------:R-:W-:Y:S05]  /*34c0*/  @P5 BRA `(.L_x_483) ;  /* 0x000002d000005947 */ /* 0x000fea0003800000 */
[----:B---3--:R-:W-:Y:S01]  /*34d0*/  ISETP.GE.AND P3, PT, R228, c[0x0][0x220], PT ;  /* 0x00008800e4007a0c */ /* 0x008fe20003f66270 */
        /* <DEDUP_REMOVED lines=44> */
.L_x_483:
[----:B---3--:R-:W-:Y:S05]  /*37a0*/  BSYNC B0 ;  /* 0x0000000000007941 */ /* 0x008fea0003800000 */
.L_x_482:
        /* <DEDUP_REMOVED lines=8> */
[----:B--2---:R-:W-:Y:S01]  /*3830*/  IMAD.U32 R4, RZ, RZ, UR22 ;  /* 0x00000016ff047e24 */ /* 0x004fe2000f8e00ff */
        /* <DEDUP_REMOVED lines=10> */
[C---:B------:R-:W-:Y:S01]  /*38e0*/  IMAD.WIDE.U32 R10, R7.reuse, c[0x0][0x198], R10 ;  /* 0x00006600070a7a25 */ /* 0x040fe200078e000a */
        /* <DEDUP_REMOVED lines=35> */
.L_x_485:
[----:B------:R-:W-:Y:S05]  /*3b20*/  BSYNC B0 ;  /* 0x0000000000007941 */ /* 0x000fea0003800000 */
.L_x_484:
        /* <DEDUP_REMOVED lines=62> */
.L_x_487:
[----:B------:R-:W-:Y:S05]  /*3f10*/  BSYNC B0 ;  /* 0x0000000000007941 */ /* 0x000fea0003800000 */
.L_x_486:
[----:B------:R1:W-:Y:S01]  /*3f20*/  @P4 STS.128 [R222+0x19000], RZ ;  /* 0x019000ffde004388 */ /* 0x0003e20000000c00 */
[----:B------:R-:W-:Y:S03]  /*3f30*/  BSSY B0, `(.L_x_488) ;  /* 0x0000034000007945 */ /* 0x000fe60003800000 */
[----:B------:R1:W-:Y:S04]  /*3f40*/  @P4 STS.128 [R222+0x1b000], RZ ;  /* 0x01b000ffde004388 */ /* 0x0003e80000000c00 */
[----:B------:R1:W-:Y:S04]  /*3f50*/  @P4 STS.128 [R222+0x1d000], RZ ;  /* 0x01d000ffde004388 */ /* 0x0003e80000000c00 */
[----:B------:R1:W-:Y:S01]  /*3f60*/  @P4 STS.128 [R222+0x1f000], RZ ;  /* 0x01f000ffde004388 */ /* 0x0003e20000000c00 */
[----:B------:R-:W-:Y:S05]  /*3f70*/  @P4 BRA `(.L_x_489) ;  /* 0x000002f000004947 */ /* 0x000fea0003800000 */
[----:B------:R-:W-:Y:S01]  /*3f80*/  IADD3 R6, P0, R19, 0x20, RZ ;  /* 0x0000002013067810 */ /* 0x000fe20007f1e0ff */
[----:B-12---:R-:W-:Y:S01]  /*3f90*/  IMAD.U32 R5, RZ, RZ, UR23 ;  /* 0x00000017ff057e24 */ /* 0x006fe2000f8e00ff */
        /* <DEDUP_REMOVED lines=44> */
[----:B------:R1:W-:Y:S02]  /*4260*/  @!P0 LDGSTS.E.BYPASS.LTC128B.128 [R222+0x1f000], [R4.64+0x180] ;  /* 0x1f00018004de8fae */ /* 0x0003e4000b901d44 */
.L_x_489:
[----:B------:R-:W-:Y:S05]  /*4270*/  BSYNC B0 ;  /* 0x0000000000007941 */ /* 0x000fea0003800000 */
.L_x_488:
[----:B------:R-:W-:Y:S01]  /*4280*/  IMAD.MOV.U32 R6, RZ, RZ, c[0x0][0x308] ;  /* 0x0000c200ff067624 */ /* 0x000fe200078e00ff */
[----:B------:R-:W-:Y:S01]  /*4290*/  MOV R7, c[0x0][0x30c] ;  /* 0x0000c30000077a02 */ /* 0x000fe20000000f00 */
[----:B------:R-:W0:Y:S04]  /*42a0*/  LDGDEPBAR ;  /* 0x00000000000079af */ /* 0x000e280000000000 */
[----:B-12---:R1:W2:Y:S04]  /*42b0*/  LDG.E.64 R4, [R6.64+0x8] ;  /* 0x0000080406047981 */ /* 0x0062a8000c1e1b00 */
[----:B-1-3--:R-:W3:Y:S01]  /*42c0*/  LDG.E.64 R6, [R6.64] ;  /* 0x0000000406067981 */ /* 0x00aee2000c1e1b00 */
[----:B------:R-:W-:Y:S01]  /*42d0*/  IMAD.MOV.U32 R247, RZ, RZ, c[0x0][0x22c] ;  /* 0x00008b00fff77624 */ /* 0x000fe200078e00ff */
[--C-:B------:R-:W-:Y:S01]  /*42e0*/  SHF.R.S32.HI R8, RZ, 0x1f, R21.reuse ;  /* 0x0000001fff087819 */ /* 0x100fe20000011415 */
[----:B------:R-:W-:Y:S01]  /*42f0*/  UIADD3 UR16, UR31, 0x40, UR17 ;  /* 0x000000401f107890 */ /* 0x000fe2000fffe011 */
        /* <DEDUP_REMOVED lines=64> */
[----:B------:R-:W-:Y:S01]  /*4700*/  SHF.L.U32 R250, R245, 0x5, RZ ;  /* 0x00000005f5fa7819 */ /* 0x000fe200000006ff */
[----:B------:R-:W-:Y:S01]  /*4710*/  IMAD.U32 R249, R247, -0x40, RZ ;  /* 0xffffffc0f7f97824 */ /* 0x000fe200078e00ff */
[----:B------:R-:W-:Y:S01]  /*4720*/  UIADD3 UR16, UR16, -UR20, URZ ;  /* 0x8000001410107290 */ /* 0x000fe2000fffe03f */
[----:B--2---:R-:W-:-:S02]  /*4730*/  IADD3 R240, P1, P0, R4, UR46, R21 ;  /* 0x0000002e04f07c10 */ /* 0x004fc4000f83e015 */
[----:B------:R-:W-:Y:S02]  /*4740*/  CS2R R20, SRZ ;  /* 0x0000000000147805 */ /* 0x000fe4000001ff00 */
[----:B------:R-:W-:Y:S01]  /*4750*/  IADD3.X R244, R5, UR50, R8, P1, P0 ;  /* 0x0000003205f47c10 */ /* 0x000fe20008fe0408 */
[----:B------:R-:W-:Y:S01]  /*4760*/  IMAD.WIDE.U32 R240, R240, -0x2daee0ad, RZ ;  /* 0xd2511f53f0f07825 */ /* 0x000fe200078e00ff */
[----:B---3--:R-:W1:Y:S08]  /*4770*/  R2UR UR14, R7 ;  /* 0x00000000070e73c2 */ /* 0x008e7000000e0000 */
[----:B------:R-:W2:Y:S01]  /*4780*/  R2UR UR15, R6 ;  /* 0x00000000060f73c2 */ /* 0x000ea200000e0000 */
[----:B-1----:R-:W-:-:S02]  /*4790*/  UIADD3 UR28, UR14, -0x4498517b, URZ ;  /* 0xbb67ae850e1c7890 */ /* 0x002fc4000fffe03f */
[----:B------:R-:W-:Y:S02]  /*47a0*/  UIADD3 UR26, UR14, 0x76cf5d0a, URZ ;  /* 0x76cf5d0a0e1a7890 */ /* 0x000fe4000fffe03f */
[----:B------:R-:W-:Y:S02]  /*47b0*/  UIADD3 UR24, UR14, 0x32370b8f, URZ ;  /* 0x32370b8f0e187890 */ /* 0x000fe4000fffe03f */
[----:B------:R-:W-:Y:S02]  /*47c0*/  UIADD3 UR22, UR14, -0x126145ec, URZ ;  /* 0xed9eba140e167890 */ /* 0x000fe4000fffe03f */
[----:B--2---:R-:W-:Y:S02]  /*47d0*/  UIADD3 UR29, UR15, -0x61c88647, URZ ;  /* 0x9e3779b90f1d7890 */ /* 0x004fe4000fffe03f */
[----:B------:R-:W-:Y:S02]  /*47e0*/  UIADD3 UR27, UR15, 0x3c6ef372, URZ ;  /* 0x3c6ef3720f1b7890 */ /* 0x000fe4000fffe03f */
[----:B------:R-:W-:-:S02]  /*47f0*/  UIADD3 UR25, UR15, -0x255992d5, URZ ;  /* 0xdaa66d2b0f197890 */ /* 0x000fc4000fffe03f */
[----:B------:R-:W-:Y:S02]  /*4800*/  UIADD3 UR23, UR15, 0x78dde6e4, URZ ;  /* 0x78dde6e40f177890 */ /* 0x000fe4000fffe03f */
[----:B------:R-:W-:Y:S02]  /*4810*/  UIADD3 UR21, UR15, 0x1715609d, URZ ;  /* 0x1715609d0f157890 */ /* 0x000fe4000fffe03f */
[----:B------:R-:W-:Y:S02]  /*4820*/  UIADD3 UR19, UR14, -0x56f99767, URZ ;  /* 0xa90668990e137890 */ /* 0x000fe4000fffe03f */
[----:B------:R-:W-:Y:S02]  /*4830*/  UIADD3 UR18, UR15, -0x4ab325aa, URZ ;  /* 0xb54cda560f127890 */ /* 0x000fe4000fffe03f */
[----:B------:R-:W-:Y:S02]  /*4840*/  UIADD3 UR17, UR14, 0x646e171e, URZ ;  /* 0x646e171e0e117890 */ /* 0x000fe4000fffe03f */
.L_x_492:
[----:B------:R-:W0:Y:S01]  /*4850*/  LDGDEPBAR ;  /* 0x00000000000079af */ /* 0x000e220000000000 */
[----:B------:R-:W-:Y:S01]  /*4860*/  USHF.L.U32 UR9, UR8, 0x6, URZ ;  /* 0x0000000608097899 */ /* 0x000fe2000800063f */
[C---:B-----5:R-:W-:Y:S01]  /*4870*/  FSETP.NEU.FTZ.AND P0, PT, R234.reuse, -INF , PT ;  /* 0xff800000ea00780b */ /* 0x060fe20003f1d000 */
[----:B------:R-:W-:Y:S02]  /*4880*/  UISETP.GT.AND UP1, UPT, UR8, UR13, UPT ;  /* 0x0000000d0800728c */ /* 0x000fe4000bf24270 */
[----:B------:R-:W-:Y:S02]  /*4890*/  UISETP.GE.AND UP0, UPT, UR9, UR16, UPT ;  /* 0x000000100900728c */ /* 0x000fe4000bf06270 */
[----:B------:R-:W-:Y:S01]  /*48a0*/  IMAD.U32 R116, RZ, RZ, UR9 ;  /* 0x00000009ff747e24 */ /* 0x000fe2000f8e00ff */
[----:B------:R-:W-:Y:S04]  /*48b0*/  USHF.L.U32 UR9, UR30, 0x6, URZ ;  /* 0x000000061e097899 */ /* 0x000fe8000800063f */
[----:B------:R-:W-:Y:S04]  /*48c0*/  UIADD3 UR9, UR9, 0x40, URZ ;  /* 0x0000004009097890 */ /* 0x000fe8000fffe03f */
[----:B------:R-:W-:Y:S06]  /*48d0*/  UISETP.LT.AND UP0, UPT, UR9, UR20, UP0 ;  /* 0x000000140900728c */ /* 0x000fec0008701270 */
[----:B------:R-:W-:Y:S01]  /*48e0*/  PLOP3.LUT P4, PT, PT, PT, UP0, 0x80, 0x0 ;  /* 0x000000000000781c */ /* 0x000fe20003f8f008 */
[----:B------:R-:W-:Y:S04]  /*48f0*/  DEPBAR.LE SB0, 0x0 ;  /* 0x000080000000791a */ /* 0x000fe80000000000 */
[----:B------:R-:W-:Y:S06]  /*4900*/  BAR.SYNC.DEFER_BLOCKING 0x0 ;  /* 0x0000000000007b1d */ /* 0x000fec0000010000 */
[----:B------:R-:W-:Y:S06]  /*4910*/  LDSM.16.M88.4 R16, [R210] ;  /* 0x00000000d210783b */ /* 0x000fec0000000200 */
[----:B-1----:R-:W1:Y:S06]  /*4920*/  LDSM.16.M88.4 R8, [R209+0x10000] ;  /* 0x01000000d108783b */ /* 0x002e6c0000000200 */
[----:B------:R-:W2:Y:S06]  /*4930*/  LDSM.16.M88.4 R84, [R209+0x10800] ;  /* 0x01080000d154783b */ /* 0x000eac0000000200 */
[----:B------:R-:W-:Y:S06]  /*4940*/  LDSM.16.M88.4 R88, [R211] ;  /* 0x00000000d358783b */ /* 0x000fec0000000200 */
[----:B------:R-:W3:Y:S06]  /*4950*/  LDSM.16.M88.4 R92, [R2+0x10000] ;  /* 0x01000000025c783b */ /* 0x000eec0000000200 */
[----:B------:R-:W4:Y:S06]  /*4960*/  LDSM.16.M88.4 R96, [R2+0x10800] ;  /* 0x010800000260783b */ /* 0x000f2c0000000200 */
[----:B------:R-:W-:Y:S06]  /*4970*/  LDSM.16.M88.4 R100, [R215] ;  /* 0x00000000d764783b */ /* 0x000fec0000000200 */
[----:B------:R-:W4:Y:S01]  /*4980*/  LDSM.16.M88.4 R104, [R208+0x10000] ;  /* 0x01000000d068783b */ /* 0x000f220000000200 */
[C---:B-1----:R-:W-:Y:S05]  /*4990*/  HMMA.16816.F32.BF16 R4, R16.reuse, R8, RZ ;  /* 0x000000081004723c */ /* 0x042fea00000418ff */
[----:B------:R-:W-:Y:S03]  /*49a0*/  LDSM.16.M88.4 R108, [R214] ;  /* 0x00000000d66c783b */ /* 0x000fe60000000200 */
[C---:B------:R-:W-:Y:S03]  /*49b0*/  HMMA.16816.F32.BF16 R8, R16.reuse, R10, RZ ;  /* 0x0000000a1008723c */ /* 0x040fe600000418ff */
[----:B------:R-:W-:Y:S05]  /*49c0*/  LDSM.16.M88.4 R112, [R3+0x10000] ;  /* 0x010000000370783b */ /* 0x000fea0000000200 */
[C---:B--2---:R-:W-:Y:S08]  /*49d0*/  HMMA.16816.F32.BF16 R12, R16.reuse, R84, RZ ;  /* 0x00000054100c723c */ /* 0x044ff000000418ff */
[----:B------:R-:W-:Y:S01]  /*49e0*/  HMMA.16816.F32.BF16 R16, R16, R86, RZ ;  /* 0x000000561010723c */ /* 0x000fe200000418ff */
[----:B------:R-:W1:Y:S07]  /*49f0*/  LDSM.16.M88.4 R84, [R208+0x10800] ;  /* 0x01080000d054783b */ /* 0x000e6e0000000200 */
[C---:B---3--:R-:W-:Y:S08]  /*4a00*/  HMMA.16816.F32.BF16 R4, R88.reuse, R92, R4 ;  /* 0x0000005c5804723c */ /* 0x048ff00000041804 */
[C---:B------:R-:W-:Y:S01]  /*4a10*/  HMMA.16816.F32.BF16 R8, R88.reuse, R94, R8 ;  /* 0x0000005e5808723c */ /* 0x040fe20000041808 */
[----:B------:R-:W-:Y:S07]  /*4a20*/  LDSM.16.M88.4 R92, [R210+0x2000] ;  /* 0x00200000d25c783b */ /* 0x000fee0000000200 */
[C---:B----4-:R-:W-:Y:S08]  /*4a30*/  HMMA.16816.F32.BF16 R12, R88.reuse, R96, R12 ;  /* 0x00000060580c723c */ /* 0x050ff0000004180c */
[----:B------:R-:W-:Y:S01]  /*4a40*/  HMMA.16816.F32.BF16 R16, R88, R98, R16 ;  /* 0x000000625810723c */ /* 0x000fe20000041810 */
[----:B------:R-:W2:Y:S06]  /*4a50*/  LDSM.16.M88.4 R88, [R3+0x10800] ;  /* 0x010800000358783b */ /* 0x000eac0000000200 */
[----:B------:R-:W3:Y:S01]  /*4a60*/  LDSM.16.M88.4 R96, [R209+0x12000] ;  /* 0x01200000d160783b */ /* 0x000ee20000000200 */
[C---:B------:R-:W-:Y:S08]  /*4a70*/  HMMA.16816.F32.BF16 R4, R100.reuse, R104, R4 ;  /* 0x000000686404723c */ /* 0x040ff00000041804 */
[C---:B------:R-:W-:Y:S01]  /*4a80*/  HMMA.16816.F32.BF16 R8, R100.reuse, R106, R8 ;  /* 0x0000006a6408723c */ /* 0x040fe20000041808 */
[----:B------:R-:W-:Y:S07]  /*4a90*/  LDSM.16.M88.4 R104, [R2+0x12000] ;  /* 0x012000000268783b */ /* 0x000fee0000000200 */
[C---:B-1----:R-:W-:Y:S08]  /*4aa0*/  HMMA.16816.F32.BF16 R12, R100.reuse, R84, R12 ;  /* 0x00000054640c723c */ /* 0x042ff0000004180c */
[----:B------:R-:W-:Y:S01]  /*4ab0*/  HMMA.16816.F32.BF16 R16, R100, R86, R16 ;  /* 0x000000566410723c */ /* 0x000fe20000041810 */
[----:B------:R-:W1:Y:S06]  /*4ac0*/  LDSM.16.M88.4 R84, [R209+0x12800] ;  /* 0x01280000d154783b */ /* 0x000e6c0000000200 */
[----:B------:R-:W4:Y:S01]  /*4ad0*/  LDSM.16.M88.4 R100, [R211+0x2000] ;  /* 0x00200000d364783b */ /* 0x000f220000000200 */
[C---:B------:R-:W-:Y:S08]  /*4ae0*/  HMMA.16816.F32.BF16 R4, R108.reuse, R112, R4 ;  /* 0x000000706c04723c */ /* 0x040ff00000041804 */
[C---:B------:R-:W-:Y:S01]  /*4af0*/  HMMA.16816.F32.BF16 R8, R108.reuse, R114, R8 ;  /* 0x000000726c08723c */ /* 0x040fe20000041808 */
[----:B------:R-:W-:Y:S07]  /*4b00*/  LDSM.16.M88.4 R112, [R208+0x12000] ;  /* 0x01200000d070783b */ /* 0x000fee0000000200 */
[C---:B--2---:R-:W-:Y:S08]  /*4b10*/  HMMA.16816.F32.BF16 R12, R108.reuse, R88, R12 ;  /* 0x000000586c0c723c */ /* 0x044ff0000004180c */
[----:B------:R-:W-:Y:S01]  /*4b20*/  HMMA.16816.F32.BF16 R16, R108, R90, R16 ;  /* 0x0000005a6c10723c */ /* 0x000fe20000041810 */
[----:B------:R-:W2:Y:S06]  /*4b30*/  LDSM.16.M88.4 R88, [R2+0x12800] ;  /* 0x012800000258783b */ /* 0x000eac0000000200 */
[----:B------:R-:W2:Y:S01]  /*4b40*/  LDSM.16.M88.4 R108, [R215+0x2000] ;  /* 0x00200000d76c783b */ /* 0x000ea20000000200 */
[C---:B---3--:R-:W-:Y:S08]  /*4b50*/  HMMA.16816.F32.BF16 R4, R92.reuse, R96, R4 ;  /* 0x000000605c04723c */ /* 0x048ff00000041804 */
[C---:B------:R-:W-:Y:S01]  /*4b60*/  HMMA.16816.F32.BF16 R8, R92.reuse, R98, R8 ;  /* 0x000000625c08723c */ /* 0x040fe20000041808 */
[----:B------:R-:W-:Y:S07]  /*4b70*/  LDSM.16.M88.4 R96, [R3+0x12000] ;  /* 0x012000000360783b */ /* 0x000fee0000000200 */
[C---:B-1----:R-:W-:Y:S08]  /*4b80*/  HMMA.16816.F32.BF16 R12, R92.reuse, R84, R12 ;  /* 0x000000545c0c723c */ /* 0x042ff0000004180c */
[----:B------:R-:W-:Y:S01]  /*4b90*/  HMMA.16816.F32.BF16 R16, R92, R86, R16 ;  /* 0x000000565c10723c */ /* 0x000fe20000041810 */
[----:B------:R-:W1:Y:S06]  /*4ba0*/  LDSM.16.M88.4 R84, [R208+0x12800] ;  /* 0x01280000d054783b */ /* 0x000e6c0000000200 */
[----:B------:R-:W3:Y:S01]  /*4bb0*/  LDSM.16.M88.4 R92, [R214+0x2000] ;  /* 0x00200000d65c783b */ /* 0x000ee20000000200 */
[C---:B----4-:R-:W-:Y:S08]  /*4bc0*/  HMMA.16816.F32.BF16 R4, R100.reuse, R104, R4 ;  /* 0x000000686404723c */ /* 0x050ff00000041804 */
[C---:B------:R-:W-:Y:S01]  /*4bd0*/  HMMA.16816.F32.BF16 R8, R100.reuse, R106, R8 ;  /* 0x0000006a6408723c */ /* 0x040fe20000041808 */
[----:B------:R-:W-:Y:S07]  /*4be0*/  LDSM.16.M88.4 R104, [R209+0x14000] ;  /* 0x01400000d168783b */ /* 0x000fee0000000200 */
[C---:B--2---:R-:W-:Y:S08]  /*4bf0*/  HMMA.16816.F32.BF16 R12, R100.reuse, R88, R12 ;  /* 0x00000058640c723c */ /* 0x044ff0000004180c */
[----:B------:R-:W-:Y:S01]  /*4c00*/  HMMA.16816.F32.BF16 R16, R100, R90, R16 ;  /* 0x0000005a6410723c */ /* 0x000fe20000041810 */
[----:B------:R-:W2:Y:S06]  /*4c10*/  LDSM.16.M88.4 R88, [R3+0x12800] ;  /* 0x012800000358783b */ /* 0x000eac0000000200 */
[----:B------:R-:W4:Y:S01]  /*4c20*/  LDSM.16.M88.4 R100, [R210+0x4000] ;  /* 0x00400000d264783b */ /* 0x000f220000000200 */
[C---:B------:R-:W-:Y:S08]  /*4c30*/  HMMA.16816.F32.BF16 R4, R108.reuse, R112, R4 ;  /* 0x000000706c04723c */ /* 0x040ff00000041804 */
[C---:B------:R-:W-:Y:S01]  /*4c40*/  HMMA.16816.F32.BF16 R8, R108.reuse, R114, R8 ;  /* 0x000000726c08723c */ /* 0x040fe20000041808 */
[----:B------:R-:W-:Y:S07]  /*4c50*/  LDSM.16.M88.4 R112, [R2+0x14000] ;  /* 0x014000000270783b */ /* 0x000fee0000000200 */
[C---:B-1----:R-:W-:Y:S08]  /*4c60*/  HMMA.16816.F32.BF16 R12, R108.reuse, R84, R12 ;  /* 0x000000546c0c723c */ /* 0x042ff0000004180c */
[----:B------:R-:W-:Y:S01]  /*4c70*/  HMMA.16816.F32.BF16 R16, R108, R86, R16 ;  /* 0x000000566c10723c */ /* 0x000fe20000041810 */
[----:B------:R-:W1:Y:S06]  /*4c80*/  LDSM.16.M88.4 R84, [R209+0x14800] ;  /* 0x01480000d154783b */ /* 0x000e6c0000000200 */
[----:B------:R-:W1:Y:S01]  /*4c90*/  LDSM.16.M88.4 R108, [R211+0x4000] ;  /* 0x00400000d36c783b */ /* 0x000e620000000200 */
[C---:B---3--:R-:W-:Y:S08]  /*4ca0*/  HMMA.16816.F32.BF16 R4, R92.reuse, R96, R4 ;  /* 0x000000605c04723c */ /* 0x048ff00000041804 */
[C---:B------:R-:W-:Y:S01]  /*4cb0*/  HMMA.16816.F32.BF16 R8, R92.reuse, R98, R8 ;  /* 0x000000625c08723c */ /* 0x040fe20000041808 */
[----:B------:R-:W-:Y:S07]  /*4cc0*/  LDSM.16.M88.4 R96, [R208+0x14000] ;  /* 0x01400000d060783b */ /* 0x000fee0000000200 */
[C---:B--2---:R-:W-:Y:S08]  /*4cd0*/  HMMA.16816.F32.BF16 R12, R92.reuse, R88, R12 ;  /* 0x000000585c0c723c */ /* 0x044ff0000004180c */
[----:B------:R-:W-:Y:S01]  /*4ce0*/  HMMA.16816.F32.BF16 R16, R92, R90, R16 ;  /* 0x0000005a5c10723c */ /* 0x000fe20000041810 */
[----:B------:R-:W2:Y:S06]  /*4cf0*/  LDSM.16.M88.4 R88, [R2+0x14800] ;  /* 0x014800000258783b */ /* 0x000eac0000000200 */
[----:B------:R-:W3:Y:S01]  /*4d00*/  LDSM.16.M88.4 R92, [R215+0x4000] ;  /* 0x00400000d75c783b */ /* 0x000ee20000000200 */
[C---:B----4-:R-:W-:Y:S08]  /*4d10*/  HMMA.16816.F32.BF16 R4, R100.reuse, R104, R4 ;  /* 0x000000686404723c */ /* 0x050ff00000041804 */
        /* <DEDUP_REMOVED lines=35> */
[C---:B------:R-:W-:Y:S08]  /*4f50*/  HMMA.16816.F32.BF16 R8, R92.reuse, R98, R8 ;  /* 0x000000625c08723c */ /* 0x040ff00000041808 */
[C---:B--2---:R-:W-:Y:S01]  /*4f60*/  HMMA.16816.F32.BF16 R12, R92.reuse, R88, R12 ;  /* 0x000000585c0c723c */ /* 0x044fe2000004180c */
[----:B------:R-:W2:Y:S07]  /*4f70*/  @!P4 S2R R88, SR_TID.X ;  /* 0x000000000058c919 */ /* 0x000eae0000002100 */
[----:B------:R-:W-:Y:S07]  /*4f80*/  HMMA.16816.F32.BF16 R16, R92, R90, R16 ;  /* 0x0000005a5c10723c */ /* 0x000fee0000041810 */
[----:B------:R-:W-:Y:S01]  /*4f90*/  FMUL.FTZ R90, R234, 1.4426950216293334961 ;  /* 0x3fb8aa3bea5a7820 */ /* 0x000fe20000410000 */
[C---:B----4-:R-:W-:Y:S01]  /*4fa0*/  HMMA.16816.F32.BF16 R4, R100.reuse, R104, R4 ;  /* 0x000000686404723c */ /* 0x050fe20000041804 */
[----:B------:R-:W-:Y:S04]  /*4fb0*/  IMAD.U32 R93, RZ, RZ, UR30 ;  /* 0x0000001eff5d7e24 */ /* 0x000fe8000f8e00ff */
[----:B------:R-:W-:Y:S01]  /*4fc0*/  FSEL R90, R90, RZ, P0 ;  /* 0x000000ff5a5a7208 */ /* 0x000fe20000000000 */
[C---:B------:R-:W-:Y:S01]  /*4fd0*/  FMUL.FTZ R94, R235.reuse, 1.4426950216293334961 ;  /* 0x3fb8aa3beb5e7820 */ /* 0x040fe20000410000 */
[----:B------:R-:W-:Y:S01]  /*4fe0*/  FSETP.NEU.FTZ.AND P0, PT, R235, -INF , PT ;  /* 0xff800000eb00780b */ /* 0x000fe20003f1d000 */
[C---:B------:R-:W-:Y:S04]  /*4ff0*/  HMMA.16816.F32.BF16 R8, R100.reuse, R106, R8 ;  /* 0x0000006a6408723c */ /* 0x040fe80000041808 */
[----:B--2---:R-:W-:Y:S02]  /*5000*/  @!P4 IMAD.SHL.U32 R88, R88, 0x2, RZ ;  /* 0x000000025858c824 */ /* 0x004fe400078e00ff */
[----:B------:R-:W-:Y:S02]  /*5010*/  IMAD R93, R93, 0x2, R245 ;  /* 0x000000025d5d7824 */ /* 0x000fe400078e02f5 */
[C---:B-1----:R-:W-:Y:S04]  /*5020*/  HMMA.16816.F32.BF16 R12, R100.reuse, R84, R12 ;  /* 0x00000054640c723c */ /* 0x042fe8000004180c */
[----:B------:R-:W-:Y:S03]  /*5030*/  @!P4 LOP3.LUT R88, R250, 0x6, R88, 0xf8, !PT ;  /* 0x00000006fa58c812 */ /* 0x000fe600078ef858 */
[----:B------:R-:W-:Y:S01]  /*5040*/  IMAD.U32 R85, RZ, RZ, UR30 ;  /* 0x0000001eff557e24 */ /* 0x000fe2000f8e00ff */
[----:B------:R-:W-:Y:S01]  /*5050*/  HMMA.16816.F32.BF16 R16, R100, R86, R16 ;  /* 0x000000566410723c */ /* 0x000fe20000041810 */
[----:B------:R-:W-:Y:S03]  /*5060*/  IMAD.U32 R84, RZ, RZ, UR31 ;  /* 0x0000001fff547e24 */ /* 0x000fe6000f8e00ff */
[----:B------:R-:W-:Y:S02]  /*5070*/  @!P4 IMAD R88, R85, 0x40, R88 ;  /* 0x000000405558c824 */ /* 0x000fe400078e0258 */
[----:B------:R-:W-:Y:S01]  /*5080*/  @!P4 IADD3 R84, -R84, 0x1, R227 ;  /* 0x000000015454c810 */ /* 0x000fe20007ffe1e3 */
[----:B------:R-:W-:Y:S01]  /*5090*/  IMAD.U32 R86, RZ, RZ, UR8 ;  /* 0x00000008ff567e24 */ /* 0x000fe2000f8e00ff */
[C---:B------:R-:W-:Y:S05]  /*50a0*/  HMMA.16816.F32.BF16 R4, R108.reuse, R112, R4 ;  /* 0x000000706c04723c */ /* 0x040fea0000041804 */
[----:B------:R-:W-:Y:S01]  /*50b0*/  @!P4 IADD3 R84, R116, UR20, R84 ;  /* 0x000000147454cc10 */ /* 0x000fe2000fffe054 */
[----:B------:R-:W-:Y:S01]  /*50c0*/  IMAD R96, R86, 0x4, R246 ;  /* 0x0000000456607824 */ /* 0x000fe200078e02f6 */
[----:B------:R-:W-:Y:S01]  /*50d0*/  @!P4 IADD3 R91, R88, 0x1, RZ ;  /* 0x00000001585bc810 */ /* 0x000fe20007ffe0ff */
[C---:B------:R-:W-:Y:S04]  /*50e0*/  HMMA.16816.F32.BF16 R8, R108.reuse, R114, R8 ;  /* 0x000000726c08723c */ /* 0x040fe80000041808 */
[----:B------:R-:W-:Y:S01]  /*50f0*/  @!P4 IMNMX R89, R84, UR20, PT ;  /* 0x000000145459cc17 */ /* 0x000fe2000b800200 */
[----:B------:R-:W-:Y:S03]  /*5100*/  IMAD.WIDE.U32 R96, R96, -0x326172a9, RZ ;  /* 0xcd9e8d5760607825 */ /* 0x000fe600078e00ff */
[-C--:B------:R-:W-:Y:S08]  /*5110*/  @!P4 ISETP.GE.AND P1, PT, R88, R89.reuse, PT ;  /* 0x000000595800c20c */ /* 0x080ff00003f26270 */
[----:B------:R-:W-:Y:S02]  /*5120*/  @!P4 FSEL R4, R4, -INF , !P1 ;  /* 0xff8000000404c808 */ /* 0x000fe40004800000 */
[-C--:B------:R-:W-:Y:S03]  /*5130*/  @!P4 ISETP.GE.AND P1, PT, R91, R89.reuse, PT ;  /* 0x000000595b00c20c */ /* 0x080fe60003f26270 */
[--C-:B------:R-:W-:Y:S01]  /*5140*/  FFMA.FTZ R85, R4, c[0x0][0x23c], -R90.reuse ;  /* 0x00008f0004557a23 */ /* 0x100fe2000001085a */
[----:B------:R-:W-:Y:S02]  /*5150*/  @!P4 IADD3 R4, R84, 0x8, RZ ;  /* 0x000000085404c810 */ /* 0x000fe40007ffe0ff */
[----:B------:R-:W-:Y:S01]  /*5160*/  @!P4 FSEL R5, R5, -INF , !P1 ;  /* 0xff8000000505c808 */ /* 0x000fe20004800000 */
[----:B------:R1:W-:Y:S01]  /*5170*/  MUFU.EX2 R131, R85 ;  /* 0x0000005500837308 */ /* 0x0003e20000000800 */
[----:B------:R-:W-:Y:S03]  /*5180*/  @!P4 IMNMX R4, R4, UR20, PT ;  /* 0x000000140404cc17 */ /* 0x000fe6000b800200 */
[----:B------:R-:W-:Y:S01]  /*5190*/  FFMA.FTZ R92, R5, c[0x0][0x23c], -R90 ;  /* 0x00008f00055c7a23 */ /* 0x000fe2000001085a */
[-C--:B------:R-:W-:Y:S02]  /*51a0*/  @!P4 ISETP.GE.AND P1, PT, R88, R4.reuse, PT ;  /* 0x000000045800c20c */ /* 0x080fe40003f26270 */
[----:B------:R-:W-:Y:S02]  /*51b0*/  FSEL R5, R94, RZ, P0 ;  /* 0x000000ff5e057208 */ /* 0x000fe40000000000 */
[----:B------:R-:W-:Y:S01]  /*51c0*/  @!P4 FSEL R6, R6, -INF , !P1 ;  /* 0xff8000000606c808 */ /* 0x000fe20004800000 */
[----:B------:R2:W3:Y:S01]  /*51d0*/  MUFU.EX2 R130, R92 ;  /* 0x0000005c00827308 */ /* 0x0004e20000000800 */
[-C--:B------:R-:W-:Y:S02]  /*51e0*/  @!P4 ISETP.GE.AND P0, PT, R91, R4.reuse, PT ;  /* 0x000000045b00c20c */ /* 0x080fe40003f06270 */
[----:B------:R-:W-:Y:S01]  /*51f0*/  @!P4 IADD3 R91, R88, 0x8, RZ ;  /* 0x00000008585bc810 */ /* 0x000fe20007ffe0ff */
[--C-:B------:R-:W-:Y:S01]  /*5200*/  FFMA.FTZ R6, R6, c[0x0][0x23c], -R5.reuse ;  /* 0x00008f0006067a23 */ /* 0x100fe20000010805 */
[----:B------:R-:W-:Y:S02]  /*5210*/  @!P4 FSEL R7, R7, -INF , !P0 ;  /* 0xff8000000707c808 */ /* 0x000fe40004000000 */
[-C--:B------:R-:W-:Y:S02]  /*5220*/  @!P4 ISETP.GE.AND P0, PT, R91, R89.reuse, PT ;  /* 0x000000595b00c20c */ /* 0x080fe40003f06270 */
[----:B------:R-:W-:Y:S01]  /*5230*/  LOP3.LUT R94, R97, UR15, R244, 0x96, !PT ;  /* 0x0000000f615e7c12 */ /* 0x000fe2000f8e96f4 */
[----:B------:R4:W3:Y:S01]  /*5240*/  MUFU.EX2 R197, R6 ;  /* 0x0000000600c57308 */ /* 0x0008e20000000800 */
[----:B------:R-:W-:Y:S01]  /*5250*/  FFMA.FTZ R7, R7, c[0x0][0x23c], -R5 ;  /* 0x00008f0007077a23 */ /* 0x000fe20000010805 */
[----:B------:R-:W-:Y:S01]  /*5260*/  @!P4 FSEL R8, R8, -INF , !P0 ;  /* 0xff8000000808c808 */ /* 0x000fe20004000000 */
[----:B-1----:R-:W1:Y:S01]  /*5270*/  LDSM.16.M88.4 R84, [R3+0x16800] ;  /* 0x016800000354783b */ /* 0x002e620000000200 */
[----:B------:R-:W-:Y:S04]  /*5280*/  IMAD.WIDE.U32 R94, R94, -0x2daee0ad, RZ ;  /* 0xd2511f535e5e7825 */ /* 0x000fe800078e00ff */
[----:B------:R-:W-:Y:S02]  /*5290*/  FFMA.FTZ R8, R8, c[0x0][0x23c], -R90 ;  /* 0x00008f0008087a23 */ /* 0x000fe4000001085a */
[----:B------:R3:W1:Y:S01]  /*52a0*/  MUFU.EX2 R196, R7 ;  /* 0x0000000700c47308 */ /* 0x0006620000000800 */
[----:B--2---:R-:W-:Y:S05]  /*52b0*/  LOP3.LUT R92, R241, UR14, R93, 0x96, !PT ;  /* 0x0000000ef15c7c12 */ /* 0x004fea000f8e965d */
[----:B------:R-:W-:Y:S04]  /*52c0*/  IMAD.WIDE.U32 R92, R92, -0x326172a9, RZ ;  /* 0xcd9e8d575c5c7825 */ /* 0x000fe800078e00ff */
[----:B------:R2:W1:Y:S01]  /*52d0*/  MUFU.EX2 R128, R8 ;  /* 0x0000000800807308 */ /* 0x0004620000000800 */
[----:B----4-:R-:W-:Y:S02]  /*52e0*/  LOP3.LUT R6, R95, UR28, R240, 0x96, !PT ;  /* 0x0000001c5f067c12 */ /* 0x010fe4000f8e96f0 */
[----:B------:R-:W-:Y:S02]  /*52f0*/  @!P4 IADD3 R95, R88, 0x9, RZ ;  /* 0x00000009585fc810 */ /* 0x000fe40007ffe0ff */
[----:B------:R-:W-:Y:S02]  /*5300*/  LOP3.LUT R96, R93, UR29, R96, 0x96, !PT ;  /* 0x0000001d5d607c12 */ /* 0x000fe4000f8e9660 */
[-C--:B------:R-:W-:Y:S03]  /*5310*/  @!P4 ISETP.GE.AND P0, PT, R95, R89.reuse, PT ;  /* 0x000000595f00c20c */ /* 0x080fe60003f06270 */
[----:B------:R-:W-:Y:S01]  /*5320*/  IMAD.WIDE.U32 R96, R96, -0x2daee0ad, RZ ;  /* 0xd2511f5360607825 */ /* 0x000fe200078e00ff */
[----:B------:R-:W-:Y:S02]  /*5330*/  @!P4 FSEL R9, R9, -INF , !P0 ;  /* 0xff8000000909c808 */ /* 0x000fe40004000000 */
[-C--:B------:R-:W-:Y:S01]  /*5340*/  @!P4 ISETP.GE.AND P0, PT, R91, R4.reuse, PT ;  /* 0x000000045b00c20c */ /* 0x080fe20003f06270 */
[----:B---3--:R-:W-:Y:S01]  /*5350*/  IMAD.WIDE.U32 R6, R6, -0x326172a9, RZ ;  /* 0xcd9e8d5706067825 */ /* 0x008fe200078e00ff */
[----:B------:R-:W-:Y:S02]  /*5360*/  LOP3.LUT R93, R97, UR26, R94, 0x96, !PT ;  /* 0x0000001a615d7c12 */ /* 0x000fe4000f8e965e */
[----:B------:R-:W-:Y:S02]  /*5370*/  @!P4 FSEL R10, R10, -INF , !P0 ;  /* 0xff8000000a0ac808 */ /* 0x000fe40004000000 */
[-C--:B------:R-:W-:Y:S01]  /*5380*/  @!P4 ISETP.GE.AND P0, PT, R95, R4.reuse, PT ;  /* 0x000000045f00c20c */ /* 0x080fe20003f06270 */
[C---:B-1----:R-:W-:Y:S03]  /*5390*/  HMMA.16816.F32.BF16 R12, R108.reuse, R84, R12 ;  /* 0x000000546c0c723c */ /* 0x042fe6000004180c */
[----:B--2---:R-:W-:Y:S01]  /*53a0*/  LOP3.LUT R8, R7, UR27, R92, 0x96, !PT ;  /* 0x0000001b07087c12 */ /* 0x004fe2000f8e965c */
[----:B------:R-:W-:Y:S01]  /*53b0*/  FFMA.FTZ R7, R9, c[0x0][0x23c], -R90 ;  /* 0x00008f0009077a23 */ /* 0x000fe2000001085a */
[----:B------:R-:W-:Y:S01]  /*53c0*/  @!P4 FSEL R11, R11, -INF , !P0 ;  /* 0xff8000000b0bc808 */ /* 0x000fe20004000000 */
[--C-:B------:R-:W-:Y:S02]  /*53d0*/  FFMA.FTZ R10, R10, c[0x0][0x23c], -R5.reuse ;  /* 0x00008f000a0a7a23 */ /* 0x100fe40000010805 */
[----:B------:R-:W-:Y:S01]  /*53e0*/  HMMA.16816.F32.BF16 R16, R108, R86, R16 ;  /* 0x000000566c10723c */ /* 0x000fe20000041810 */
[----:B------:R1:W-:Y:S03]  /*53f0*/  MUFU.EX2 R126, R7 ;  /* 0x00000007007e7308 */ /* 0x0003e60000000800 */
[--C-:B------:R-:W-:Y:S02]  /*5400*/  FFMA.FTZ R11, R11, c[0x0][0x23c], -R5.reuse ;  /* 0x00008f000b0b7a23 */ /* 0x100fe40000010805 */
[----:B------:R-:W-:Y:S05]  /*5410*/  IMAD.WIDE.U32 R92, R93, -0x326172a9, RZ ;  /* 0xcd9e8d575d5c7825 */ /* 0x000fea00078e00ff */
[----:B------:R2:W-:Y:S01]  /*5420*/  MUFU.EX2 R129, R10 ;  /* 0x0000000a00817308 */ /* 0x0005e20000000800 */
[----:B------:R-:W-:Y:S01]  /*5430*/  IMAD.WIDE.U32 R8, R8, -0x2daee0ad, RZ ;  /* 0xd2511f5308087825 */ /* 0x000fe200078e00ff */
[----:B------:R-:W-:Y:S02]  /*5440*/  LOP3.LUT R84, R93, UR25, R6, 0x96, !PT ;  /* 0x000000195d547c12 */ /* 0x000fe4000f8e9606 */
[----:B------:R-:W-:Y:S03]  /*5450*/  @!P4 IADD3 R6, R88, 0x10, RZ ;  /* 0x000000105806c810 */ /* 0x000fe60007ffe0ff */
[----:B------:R-:W-:Y:S01]  /*5460*/  IMAD.WIDE.U32 R84, R84, -0x2daee0ad, RZ ;  /* 0xd2511f5354547825 */ /* 0x000fe200078e00ff */
[CC--:B------:R-:W-:Y:S02]  /*5470*/  @!P4 ISETP.GE.AND P3, PT, R6.reuse, R4.reuse, PT ;  /* 0x000000040600c20c */ /* 0x0c0fe40003f66270 */
[----:B------:R3:W-:Y:S01]  /*5480*/  MUFU.EX2 R127, R11 ;  /* 0x0000000b007f7308 */ /* 0x0007e20000000800 */
[-C--:B------:R-:W-:Y:S02]  /*5490*/  @!P4 ISETP.GE.AND P1, PT, R6, R89.reuse, PT ;  /* 0x000000590600c20c */ /* 0x080fe40003f26270 */
[----:B------:R-:W-:Y:S02]  /*54a0*/  @!P4 FSEL R14, R14, -INF , !P3 ;  /* 0xff8000000e0ec808 */ /* 0x000fe40005800000 */
[----:B-1----:R-:W-:Y:S02]  /*54b0*/  LOP3.LUT R7, R9, UR24, R96, 0x96, !PT ;  /* 0x0000001809077c12 */ /* 0x002fe4000f8e9660 */
[----:B------:R-:W-:Y:S01]  /*54c0*/  @!P4 IADD3 R9, R88, 0x11, RZ ;  /* 0x000000115809c810 */ /* 0x000fe20007ffe0ff */
[--C-:B------:R-:W-:Y:S01]  /*54d0*/  FFMA.FTZ R14, R14, c[0x0][0x23c], -R5.reuse ;  /* 0x00008f000e0e7a23 */ /* 0x100fe20000010805 */
[----:B------:R-:W-:Y:S01]  /*54e0*/  LOP3.LUT R93, R85, UR22, R8, 0x96, !PT ;  /* 0x00000016555d7c12 */ /* 0x000fe2000f8e9608 */
[----:B------:R-:W-:Y:S01]  /*54f0*/  IMAD.WIDE.U32 R6, R7, -0x326172a9, RZ ;  /* 0xcd9e8d5707067825 */ /* 0x000fe200078e00ff */
[-C--:B------:R-:W-:Y:S01]  /*5500*/  @!P4 ISETP.GE.AND P6, PT, R9, R89.reuse, PT ;  /* 0x000000590900c20c */ /* 0x080fe20003fc6270 */
[----:B------:R-:W-:Y:S01]  /*5510*/  MUFU.EX2 R125, R14 ;  /* 0x0000000e007d7308 */ /* 0x000fe20000000800 */
[----:B------:R-:W-:Y:S02]  /*5520*/  @!P4 FSEL R12, R12, -INF , !P1 ;  /* 0xff8000000c0cc808 */ /* 0x000fe40004800000 */
[----:B------:R-:W-:Y:S02]  /*5530*/  @!P4 FSEL R13, R13, -INF , !P6 ;  /* 0xff8000000d0dc808 */ /* 0x000fe40007000000 */
[----:B--2---:R-:W-:Y:S01]  /*5540*/  LOP3.LUT R10, R7, UR23, R92, 0x96, !PT ;  /* 0x00000017070a7c12 */ /* 0x004fe2000f8e965c */
[----:B------:R-:W-:Y:S01]  /*5550*/  IMAD.WIDE.U32 R92, R93, -0x326172a9, RZ ;  /* 0xcd9e8d575d5c7825 */ /* 0x000fe200078e00ff */
[C---:B------:R-:W-:Y:S02]  /*5560*/  @!P4 IADD3 R7, R88.reuse, 0x18, RZ ;  /* 0x000000185807c810 */ /* 0x040fe40007ffe0ff */
[----:B------:R-:W-:Y:S01]  /*5570*/  @!P4 IADD3 R88, R88, 0x19, RZ ;  /* 0x000000195858c810 */ /* 0x000fe20007ffe0ff */
[----:B------:R-:W-:Y:S01]  /*5580*/  FFMA.FTZ R13, R13, c[0x0][0x23c], -R90 ;  /* 0x00008f000d0d7a23 */ /* 0x000fe2000001085a */
[----:B------:R-:W-:Y:S01]  /*5590*/  LOP3.LUT R8, R93, UR21, R6, 0x96, !PT ;  /* 0x000000155d087c12 */ /* 0x000fe2000f8e9606 */
[----:B---3--:R-:W-:Y:S01]  /*55a0*/  IMAD.WIDE.U32 R10, R10, -0x2daee0ad, RZ ;  /* 0xd2511f530a0a7825 */ /* 0x008fe200078e00ff */
[CC--:B------:R-:W-:Y:S01]  /*55b0*/  @!P4 ISETP.GE.AND P1, PT, R7.reuse, R89.reuse, PT ;  /* 0x000000590700c20c */ /* 0x0c0fe20003f26270 */
[----:B------:R1:W-:Y:S01]  /*55c0*/  MUFU.EX2 R122, R13 ;  /* 0x0000000d007a7308 */ /* 0x0003e20000000800 */
[-C--:B------:R-:W-:Y:S01]  /*55d0*/  @!P4 ISETP.GE.AND P5, PT, R7, R4.reuse, PT ;  /* 0x000000040700c20c */ /* 0x080fe20003fa6270 */
[----:B------:R-:W-:Y:S01]  /*55e0*/  FFMA.FTZ R12, R12, c[0x0][0x23c], -R90 ;  /* 0x00008f000c0c7a23 */ /* 0x000fe2000001085a */
[----:B------:R-:W-:Y:S02]  /*55f0*/  LOP3.LUT R6, R11, UR19, R84, 0x96, !PT ;  /* 0x000000130b067c12 */ /* 0x000fe4000f8e9654 */
[-C--:B------:R-:W-:Y:S01]  /*5600*/  @!P4 ISETP.GE.AND P0, PT, R9, R4.reuse, PT ;  /* 0x000000040900c20c */ /* 0x080fe20003f06270 */
[----:B------:R-:W-:Y:S01]  /*5610*/  IMAD.WIDE.U32 R8, R8, -0x2daee0ad, RZ ;  /* 0xd2511f5308087825 */ /* 0x000fe200078e00ff */
[----:B------:R-:W-:Y:S02]  /*5620*/  @!P4 ISETP.GE.AND P6, PT, R88, R4, PT ;  /* 0x000000045800c20c */ /* 0x000fe40003fc6270 */
[----:B------:R-:W-:Y:S01]  /*5630*/  @!P4 FSEL R15, R15, -INF , !P0 ;  /* 0xff8000000f0fc808 */ /* 0x000fe20004000000 */
[----:B------:R2:W3:Y:S01]  /*5640*/  MUFU.EX2 R124, R12 ;  /* 0x0000000c007c7308 */ /* 0x0004e20000000800 */
[----:B------:R-:W-:Y:S01]  /*5650*/  IMAD.WIDE.U32 R6, R6, -0x326172a9, RZ ;  /* 0xcd9e8d5706067825 */ /* 0x000fe200078e00ff */
[----:B------:R-:W-:Y:S02]  /*5660*/  LOP3.LUT R86, R8, 0xffff, RZ, 0xc0, !PT ;  /* 0x0000ffff08567812 */ /* 0x000fe400078ec0ff */
[----:B------:R-:W-:Y:S01]  /*5670*/  LOP3.LUT R10, R9, UR17, R10, 0x96, !PT ;  /* 0x00000011090a7c12 */ /* 0x000fe2000f8e960a */
[----:B------:R-:W-:Y:S01]  /*5680*/  FFMA.FTZ R15, R15, c[0x0][0x23c], -R5 ;  /* 0x00008f000f0f7a23 */ /* 0x000fe20000010805 */
[----:B------:R-:W-:Y:S02]  /*5690*/  LOP3.LUT R4, R7, UR18, R92, 0x96, !PT ;  /* 0x0000001207047c12 */ /* 0x000fe4000f8e965c */
[----:B------:R-:W-:Y:S02]  /*56a0*/  LOP3.LUT R9, R6, 0xffff, RZ, 0xc0, !PT ;  /* 0x0000ffff06097812 */ /* 0x000fe400078ec0ff */
[----:B------:R-:W-:Y:S01]  /*56b0*/  LOP3.LUT R7, R4, 0xffff, RZ, 0xc0, !PT ;  /* 0x0000ffff04077812 */ /* 0x000fe200078ec0ff */
[----:B------:R-:W4:Y:S01]  /*56c0*/  MUFU.EX2 R123, R15 ;  /* 0x0000000f007b7308 */ /* 0x000f220000000800 */
[----:B------:R-:W-:Y:S02]  /*56d0*/  LOP3.LUT R84, R6, 0xff, RZ, 0xc0, !PT ;  /* 0x000000ff06547812 */ /* 0x000fe400078ec0ff */
[--C-:B-1----:R-:W-:Y:S02]  /*56e0*/  SHF.R.U32.HI R13, RZ, 0x18, R6.reuse ;  /* 0x00000018ff0d7819 */ /* 0x102fe40000011606 */
[----:B------:R-:W-:Y:S02]  /*56f0*/  SHF.R.U32.HI R14, RZ, 0x10, R6 ;  /* 0x00000010ff0e7819 */ /* 0x000fe40000011606 */
[----:B------:R-:W-:Y:S02]  /*5700*/  SHF.R.U32.HI R6, RZ, 0x8, R7 ;  /* 0x00000008ff067819 */ /* 0x000fe40000011607 */
[----:B------:R-:W-:Y:S02]  /*5710*/  @!P4 FSEL R19, R19, -INF , !P6 ;  /* 0xff8000001313c808 */ /* 0x000fe40007000000 */
[----:B------:R-:W-:Y:S02]  /*5720*/  @!P4 FSEL R18, R18, -INF , !P5 ;  /* 0xff8000001212c808 */ /* 0x000fe40006800000 */
[----:B------:R-:W-:Y:S02]  /*5730*/  SHF.R.U32.HI R7, RZ, 0x10, R4 ;  /* 0x00000010ff077819 */ /* 0x000fe40000011604 */
[----:B------:R-:W-:Y:S01]  /*5740*/  @!P4 ISETP.GE.AND P2, PT, R88, R89, PT ;  /* 0x000000595800c20c */ /* 0x000fe20003f46270 */
[--C-:B------:R-:W-:Y:S01]  /*5750*/  FFMA.FTZ R18, R18, c[0x0][0x23c], -R5.reuse ;  /* 0x00008f0012127a23 */ /* 0x100fe20000010805 */
[----:B------:R-:W-:Y:S01]  /*5760*/  LOP3.LUT R6, R6, 0xffff, RZ, 0xc0, !PT ;  /* 0x0000ffff06067812 */ /* 0x000fe200078ec0ff */
[----:B------:R-:W-:Y:S01]  /*5770*/  FFMA.FTZ R5, R19, c[0x0][0x23c], -R5 ;  /* 0x00008f0013057a23 */ /* 0x000fe20000010805 */
[----:B------:R-:W-:Y:S01]  /*5780*/  LOP3.LUT R7, R7, 0xff, RZ, 0xc0, !PT ;  /* 0x000000ff07077812 */ /* 0x000fe200078ec0ff */
[----:B------:R-:W1:Y:S01]  /*5790*/  MUFU.EX2 R121, R18 ;  /* 0x0000001200797308 */ /* 0x000e620000000800 */
[--C-:B------:R-:W-:Y:S02]  /*57a0*/  SHF.R.U32.HI R11, RZ, 0x18, R8.reuse ;  /* 0x00000018ff0b7819 */ /* 0x100fe40000011608 */
[----:B------:R-:W-:Y:S02]  /*57b0*/  SHF.R.U32.HI R85, RZ, 0x10, R8 ;  /* 0x00000010ff557819 */ /* 0x000fe40000011608 */
[----:B------:R-:W-:Y:S02]  /*57c0*/  @!P4 FSEL R17, R17, -INF , !P2 ;  /* 0xff8000001111c808 */ /* 0x000fe40005000000 */
[----:B--2---:R-:W-:Y:S02]  /*57d0*/  LOP3.LUT R12, R8, 0xff, RZ, 0xc0, !PT ;  /* 0x000000ff080c7812 */ /* 0x004fe400078ec0ff */
[----:B------:R-:W-:Y:S01]  /*57e0*/  LOP3.LUT R8, R4, 0xff, RZ, 0xc0, !PT ;  /* 0x000000ff04087812 */ /* 0x000fe200078ec0ff */
[----:B------:R2:W1:Y:S01]  /*57f0*/  MUFU.EX2 R120, R5 ;  /* 0x0000000500787308 */ /* 0x0004620000000800 */
[----:B------:R-:W-:Y:S02]  /*5800*/  ISETP.LE.U32.AND P2, PT, R6, UR32, PT ;  /* 0x0000002006007c0c */ /* 0x000fe4000bf43070 */
[----:B------:R-:W-:Y:S02]  /*5810*/  SHF.R.U32.HI R4, RZ, 0x18, R4 ;  /* 0x00000018ff047819 */ /* 0x000fe40000011604 */
[----:B------:R-:W-:Y:S02]  /*5820*/  ISETP.LE.U32.AND P5, PT, R7, UR32, PT ;  /* 0x0000002007007c0c */ /* 0x000fe4000bfa3070 */
[----:B------:R-:W-:Y:S02]  /*5830*/  @!P4 FSEL R16, R16, -INF , !P1 ;  /* 0xff8000001010c808 */ /* 0x000fe40004800000 */
[----:B------:R-:W-:Y:S02]  /*5840*/  ISETP.LE.U32.AND P1, PT, R8, UR32, PT ;  /* 0x0000002008007c0c */ /* 0x000fe4000bf23070 */
[----:B------:R-:W-:Y:S01]  /*5850*/  ISETP.LE.U32.AND P6, PT, R4, UR32, PT ;  /* 0x0000002004007c0c */ /* 0x000fe2000bfc3070 */
[--C-:B------:R-:W-:Y:S01]  /*5860*/  FFMA.FTZ R16, R16, c[0x0][0x23c], -R90.reuse ;  /* 0x00008f0010107a23 */ /* 0x100fe2000001085a */
[----:B------:R-:W-:Y:S01]  /*5870*/  SHF.R.U32.HI R6, RZ, 0x8, R9 ;  /* 0x00000008ff067819 */ /* 0x000fe20000011609 */
[----:B------:R-:W-:Y:S01]  /*5880*/  @!P2 FADD.FTZ R130, -R130, -RZ ;  /* 0x800000ff8282a221 */ /* 0x000fe20000010100 */
[----:B------:R-:W-:Y:S01]  /*5890*/  ISETP.LE.U32.AND P4, PT, R84, UR32, PT ;  /* 0x0000002054007c0c */ /* 0x000fe2000bf83070 */
[----:B------:R-:W-:Y:S01]  /*58a0*/  FFMA.FTZ R90, R17, c[0x0][0x23c], -R90 ;  /* 0x00008f00115a7a23 */ /* 0x000fe2000001085a */
[----:B------:R-:W-:Y:S01]  /*58b0*/  LOP3.LUT R4, R10, 0xff, RZ, 0xc0, !PT ;  /* 0x000000ff0a047812 */ /* 0x000fe200078ec0ff */
[----:B------:R-:W-:Y:S01]  /*58c0*/  @!P5 FADD.FTZ R197, -R197, -RZ ;  /* 0x800000ffc5c5d221 */ /* 0x000fe20000010100 */
[----:B------:R-:W-:Y:S01]  /*58d0*/  LOP3.LUT R6, R6, 0xffff, RZ, 0xc0, !PT ;  /* 0x0000ffff06067812 */ /* 0x000fe200078ec0ff */
[----:B------:R-:W-:Y:S01]  /*58e0*/  MUFU.EX2 R119, R16 ;  /* 0x0000001000777308 */ /* 0x000fe20000000800 */
[----:B------:R-:W-:Y:S01]  /*58f0*/  ISETP.LE.U32.AND P2, PT, R4, UR32, PT ;  /* 0x0000002004007c0c */ /* 0x000fe2000bf43070 */
[----:B------:R-:W-:Y:S01]  /*5900*/  @!P1 FADD.FTZ R131, -R131, -RZ ;  /* 0x800000ff83839221 */ /* 0x000fe20000010100 */
[----:B------:R-:W-:Y:S01]  /*5910*/  LOP3.LUT R4, R14, 0xff, RZ, 0xc0, !PT ;  /* 0x000000ff0e047812 */ /* 0x000fe200078ec0ff */
[----:B------:R-:W-:Y:S01]  /*5920*/  @!P6 FADD.FTZ R196, -R196, -RZ ;  /* 0x800000ffc4c4e221 */ /* 0x000fe20000010100 */
[----:B------:R-:W-:Y:S02]  /*5930*/  ISETP.LE.U32.AND P5, PT, R6, UR32, PT ;  /* 0x0000002006007c0c */ /* 0x000fe4000bfa3070 */
[----:B------:R-:W-:Y:S01]  /*5940*/  ISETP.LE.U32.AND P1, PT, R13, UR32, PT ;  /* 0x000000200d007c0c */ /* 0x000fe2000bf23070 */
[----:B------:R-:W-:Y:S01]  /*5950*/  @!P4 FADD.FTZ R128, -R128, -RZ ;  /* 0x800000ff8080c221 */ /* 0x000fe20000010100 */
[----:B------:R-:W-:Y:S01]  /*5960*/  ISETP.LE.U32.AND P6, PT, R4, UR32, PT ;  /* 0x0000002004007c0c */ /* 0x000fe2000bfc3070 */
[----:B------:R-:W1:Y:S01]  /*5970*/  MUFU.EX2 R118, R90 ;  /* 0x0000005a00767308 */ /* 0x000e620000000800 */
[--C-:B------:R-:W-:Y:S02]  /*5980*/  SHF.R.U32.HI R4, RZ, 0x18, R10.reuse ;  /* 0x00000018ff047819 */ /* 0x100fe4000001160a */
[----:B------:R-:W-:Y:S01]  /*5990*/  SHF.R.U32.HI R6, RZ, 0x10, R10 ;  /* 0x00000010ff067819 */ /* 0x000fe2000001160a */
[----:B---3--:R-:W-:Y:S01]  /*59a0*/  @!P2 FADD.FTZ R124, -R124, -RZ ;  /* 0x800000ff7c7ca221 */ /* 0x008fe20000010100 */
[----:B------:R-:W-:Y:S02]  /*59b0*/  LOP3.LUT R10, R10, 0xffff, RZ, 0xc0, !PT ;  /* 0x0000ffff0a0a7812 */ /* 0x000fe400078ec0ff */
[----:B------:R-:W-:Y:S01]  /*59c0*/  ISETP.LE.U32.AND P4, PT, R4, UR32, PT ;  /* 0x0000002004007c0c */ /* 0x000fe2000bf83070 */
[----:B------:R-:W-:Y:S01]  /*59d0*/  @!P5 FADD.FTZ R126, -R126, -RZ ;  /* 0x800000ff7e7ed221 */ /* 0x000fe20000010100 */
[----:B------:R-:W-:Y:S01]  /*59e0*/  LOP3.LUT R4, R6, 0xff, RZ, 0xc0, !PT ;  /* 0x000000ff06047812 */ /* 0x000fe200078ec0ff */
[----:B------:R-:W-:Y:S01]  /*59f0*/  @!P1 FADD.FTZ R127, -R127, -RZ ;  /* 0x800000ff7f7f9221 */ /* 0x000fe20000010100 */
[----:B------:R-:W-:Y:S01]  /*5a00*/  SHF.R.U32.HI R6, RZ, 0x8, R10 ;  /* 0x00000008ff067819 */ /* 0x000fe2000001160a */
[----:B------:R-:W-:Y:S01]  /*5a10*/  @!P6 FADD.FTZ R129, -R129, -RZ ;  /* 0x800000ff8181e221 */ /* 0x000fe20000010100 */
[----:B--2---:R-:W-:Y:S02]  /*5a20*/  LOP3.LUT R5, R85, 0xff, RZ, 0xc0, !PT ;  /* 0x000000ff55057812 */ /* 0x004fe400078ec0ff */
[----:B------:R-:W-:Y:S02]  /*5a30*/  LOP3.LUT R6, R6, 0xffff, RZ, 0xc0, !PT ;  /* 0x0000ffff06067812 */ /* 0x000fe400078ec0ff */
[----:B------:R-:W-:Y:S02]  /*5a40*/  ISETP.LE.U32.AND P5, PT, R4, UR32, PT ;  /* 0x0000002004007c0c */ /* 0x000fe4000bfa3070 */
[----:B------:R-:W-:Y:S01]  /*5a50*/  SHF.R.U32.HI R4, RZ, 0x8, R86 ;  /* 0x00000008ff047819 */ /* 0x000fe20000011656 */
[----:B----4-:R-:W-:Y:S01]  /*5a60*/  @!P4 FADD.FTZ R123, -R123, -RZ ;  /* 0x800000ff7b7bc221 */ /* 0x010fe20000010100 */
[----:B------:R-:W-:Y:S02]  /*5a70*/  ISETP.LE.U32.AND P6, PT, R6, UR32, PT ;  /* 0x0000002006007c0c */ /* 0x000fe4000bfc3070 */
[----:B------:R-:W-:Y:S02]  /*5a80*/  F2FP.RELU.BF16.PACK_AB R6, R130, R131 ;  /* 0x000000838206723e */ /* 0x000fe400000018ff */
[----:B------:R-:W-:Y:S02]  /*5a90*/  ISETP.LE.U32.AND P1, PT, R5, UR32, PT ;  /* 0x0000002005007c0c */ /* 0x000fe4000bf23070 */
[----:B------:R-:W-:Y:S01]  /*5aa0*/  F2FP.RELU.BF16.PACK_AB R5, R196, R197 ;  /* 0x000000c5c405723e */ /* 0x000fe200000018ff */
[----:B------:R2:W-:Y:S01]  /*5ab0*/  STS [R230+0x22000], R6 ;  /* 0x02200006e6007388 */ /* 0x0005e20000000800 */
[----:B------:R-:W-:Y:S01]  /*5ac0*/  LOP3.LUT R4, R4, 0xffff, RZ, 0xc0, !PT ;  /* 0x0000ffff04047812 */ /* 0x000fe200078ec0ff */
[----:B------:R-:W-:Y:S01]  /*5ad0*/  @!P5 FADD.FTZ R125, -R125, -RZ ;  /* 0x800000ff7d7dd221 */ /* 0x000fe20000010100 */
[----:B------:R-:W-:Y:S02]  /*5ae0*/  ISETP.LE.U32.AND P0, PT, R11, UR32, PT ;  /* 0x000000200b007c0c */ /* 0x000fe4000bf03070 */
[----:B------:R-:W-:Y:S01]  /*5af0*/  ISETP.LE.U32.AND P2, PT, R4, UR32, PT ;  /* 0x0000002004007c0c */ /* 0x000fe2000bf43070 */
[----:B------:R3:W-:Y:S01]  /*5b00*/  STS [R230+0x22400], R5 ;  /* 0x02240005e6007388 */ /* 0x0007e20000000800 */
[----:B------:R-:W-:Y:S01]  /*5b10*/  F2FP.RELU.BF16.PACK_AB R4, R126, R128 ;  /* 0x000000807e04723e */ /* 0x000fe200000018ff */
[----:B------:R-:W-:Y:S01]  /*5b20*/  @!P6 FADD.FTZ R122, -R122, -RZ ;  /* 0x800000ff7a7ae221 */ /* 0x000fe20000010100 */
[----:B------:R-:W-:Y:S01]  /*5b30*/  ISETP.LE.U32.AND P3, PT, R12, UR32, PT ;  /* 0x000000200c007c0c */ /* 0x000fe2000bf63070 */
[----:B-1----:R-:W-:Y:S01]  /*5b40*/  @!P1 FADD.FTZ R121, -R121, -RZ ;  /* 0x800000ff79799221 */ /* 0x002fe20000010100 */
[----:B------:R-:W-:Y:S01]  /*5b50*/  F2FP.RELU.BF16.PACK_AB R8, R127, R129 ;  /* 0x000000817f08723e */ /* 0x000fe200000018ff */
[----:B------:R1:W-:Y:S01]  /*5b60*/  STS [R233+0x22000], R4 ;  /* 0x02200004e9007388 */ /* 0x0003e20000000800 */
[----:B------:R-:W-:Y:S02]  /*5b70*/  F2FP.RELU.BF16.PACK_AB R7, R122, R124 ;  /* 0x0000007c7a07723e */ /* 0x000fe400000018ff */
[----:B------:R-:W-:Y:S01]  /*5b80*/  FSETP.GE.FTZ.AND P1, PT, R130, RZ, PT ;  /* 0x000000ff8200720b */ /* 0x000fe20003f36000 */
[----:B------:R-:W-:Y:S02]  /*5b90*/  @!P0 FADD.FTZ R120, -R120, -RZ ;  /* 0x800000ff78788221 */ /* 0x000fe40000010100 */
[----:B------:R-:W-:Y:S01]  /*5ba0*/  STS [R233+0x22400], R8 ;  /* 0x02240008e9007388 */ /* 0x000fe20000000800 */
[----:B------:R-:W-:Y:S01]  /*5bb0*/  @!P2 FADD.FTZ R118, -R118, -RZ ;  /* 0x800000ff7676a221 */ /* 0x000fe20000010100 */
[----:B------:R-:W-:Y:S02]  /*5bc0*/  FSETP.GE.FTZ.AND P2, PT, R131, RZ, PT ;  /* 0x000000ff8300720b */ /* 0x000fe40003f56000 */
[----:B------:R-:W-:Y:S01]  /*5bd0*/  @!P3 FADD.FTZ R119, -R119, -RZ ;  /* 0x800000ff7777b221 */ /* 0x000fe20000010100 */
[----:B------:R-:W-:Y:S01]  /*5be0*/  FSETP.GE.FTZ.AND P3, PT, R124, RZ, PT ;  /* 0x000000ff7c00720b */ /* 0x000fe20003f76000 */
[----:B------:R-:W-:Y:S01]  /*5bf0*/  STS [R231+0x22000], R7 ;  /* 0x02200007e7007388 */ /* 0x000fe20000000800 */
[----:B--2---:R-:W-:Y:S05]  /*5c00*/  F2FP.RELU.BF16.PACK_AB R6, R123, R125 ;  /* 0x0000007d7b06723e */ /* 0x004fea00000018ff */
[----:B------:R-:W-:Y:S01]  /*5c10*/  STS [R231+0x22400], R6 ;  /* 0x02240006e7007388 */ /* 0x000fe20000000800 */
[----:B---3--:R-:W-:Y:S05]  /*5c20*/  F2FP.RELU.BF16.PACK_AB R5, R118, R119 ;  /* 0x000000777605723e */ /* 0x008fea00000018ff */
[----:B------:R-:W-:Y:S01]  /*5c30*/  STS [R232+0x22000], R5 ;  /* 0x02200005e8007388 */ /* 0x000fe20000000800 */
[----:B-1----:R-:W-:Y:S05]  /*5c40*/  F2FP.RELU.BF16.PACK_AB R4, R120, R121 ;  /* 0x000000797804723e */ /* 0x002fea00000018ff */
[----:B------:R-:W-:Y:S06]  /*5c50*/  STS [R232+0x22400], R4 ;  /* 0x02240004e8007388 */ /* 0x000fec0000000800 */
[----:B------:R-:W-:Y:S06]  /*5c60*/  LDSM.16.M88.4 R16, [R210+0x8000] ;  /* 0x00800000d210783b */ /* 0x000fec0000000200 */
[----:B------:R-:W1:Y:S06]  /*5c70*/  LDSM.16.M88.4 R8, [R209+0x18000] ;  /* 0x01800000d108783b */ /* 0x000e6c0000000200 */
[----:B------:R-:W2:Y:S06]  /*5c80*/  LDSM.16.M88.4 R84, [R209+0x18800] ;  /* 0x01880000d154783b */ /* 0x000eac0000000200 */
[----:B------:R-:W-:Y:S06]  /*5c90*/  LDSM.16.M88.4 R88, [R211+0x8000] ;  /* 0x00800000d358783b */ /* 0x000fec0000000200 */
[----:B------:R-:W3:Y:S06]  /*5ca0*/  LDSM.16.M88.4 R92, [R2+0x18000] ;  /* 0x01800000025c783b */ /* 0x000eec0000000200 */
[----:B------:R-:W4:Y:S06]  /*5cb0*/  LDSM.16.M88.4 R96, [R2+0x18800] ;  /* 0x018800000260783b */ /* 0x000f2c0000000200 */
[----:B------:R-:W-:Y:S06]  /*5cc0*/  LDSM.16.M88.4 R100, [R215+0x8000] ;  /* 0x00800000d764783b */ /* 0x000fec0000000200 */
[----:B------:R-:W4:Y:S01]  /*5cd0*/  LDSM.16.M88.4 R104, [R208+0x18000] ;  /* 0x01800000d068783b */ /* 0x000f220000000200 */
[C---:B-1----:R-:W-:Y:S05]  /*5ce0*/  HMMA.16816.F32.BF16 R4, R16.reuse, R8, RZ ;  /* 0x000000081004723c */ /* 0x042fea00000418ff */
[----:B------:R-:W-:Y:S03]  /*5cf0*/  LDSM.16.M88.4 R108, [R214+0x8000] ;  /* 0x00800000d66c783b */ /* 0x000fe60000000200 */
        /* <DEDUP_REMOVED lines=18> */
[----:B------:R-:W-:Y:S01]  /*5e20*/  IMAD.U32 R100, RZ, RZ, UR11 ;  /* 0x0000000bff647e24 */ /* 0x000fe2000f8e00ff */
[C---:B------:R-:W-:Y:S01]  /*5e30*/  HMMA.16816.F32.BF16 R4, R108.reuse, R112, R4 ;  /* 0x000000706c04723c */ /* 0x040fe20000041804 */
[----:B------:R-:W-:Y:S04]  /*5e40*/  IMAD.U32 R101, RZ, RZ, UR10 ;  /* 0x0000000aff657e24 */ /* 0x000fe8000f8e00ff */
[C---:B------:R-:W-:Y:S03]  /*5e50*/  LEA R116, P0, R227.reuse, R100, 0x2 ;  /* 0x00000064e3747211 */ /* 0x040fe600078010ff */
[C---:B------:R-:W-:Y:S04]  /*5e60*/  HMMA.16816.F32.BF16 R8, R108.reuse, R114, R8 ;  /* 0x000000726c08723c */ /* 0x040fe80000041808 */
[----:B------:R-:W-:Y:S02]  /*5e70*/  LEA.HI.X.SX32 R117, R227, R101, 0x2, P0 ;  /* 0x00000065e3757211 */ /* 0x000fe400000f16ff */
[----:B------:R-:W4:Y:S01]  /*5e80*/  LDSM.16.M88.4 R100, [R211+0xa000] ;  /* 0x00a00000d364783b */ /* 0x000f220000000200 */
[----:B------:R-:W-:Y:S01]  /*5e90*/  FSETP.GE.FTZ.AND P0, PT, R128, RZ, PT ;  /* 0x000000ff8000720b */ /* 0x000fe20003f16000 */
[C---:B--2---:R-:W-:Y:S04]  /*5ea0*/  HMMA.16816.F32.BF16 R12, R108.reuse, R88, R12 ;  /* 0x000000586c0c723c */ /* 0x044fe8000004180c */
[----:B------:R-:W2:Y:S04]  /*5eb0*/  LDG.E R113, [R116.64] ;  /* 0x0000000474717981 */ /* 0x000ea8000c1e1900 */
[----:B------:R-:W-:Y:S02]  /*5ec0*/  HMMA.16816.F32.BF16 R16, R108, R90, R16 ;  /* 0x0000005a6c10723c */ /* 0x000fe40000041810 */
[----:B------:R-:W4:Y:S06]  /*5ed0*/  LDSM.16.M88.4 R88, [R2+0x1a800] ;  /* 0x01a800000258783b */ /* 0x000f2c0000000200 */
[C---:B---3--:R-:W-:Y:S01]  /*5ee0*/  HMMA.16816.F32.BF16 R4, R92.reuse, R96, R4 ;  /* 0x000000605c04723c */ /* 0x048fe20000041804 */
[----:B------:R-:W3:Y:S06]  /*5ef0*/  LDG.E R112, [R116.64+0x20] ;  /* 0x0000200474707981 */ /* 0x000eec000c1e1900 */
[----:B------:R-:W-:Y:S01]  /*5f00*/  LDSM.16.M88.4 R108, [R208+0x1a000] ;  /* 0x01a00000d06c783b */ /* 0x000fe20000000200 */
[C---:B------:R-:W-:Y:S05]  /*5f10*/  HMMA.16816.F32.BF16 R8, R92.reuse, R98, R8 ;  /* 0x000000625c08723c */ /* 0x040fea0000041808 */
[----:B------:R-:W4:Y:S03]  /*5f20*/  LDSM.16.M88.4 R96, [R215+0xa000] ;  /* 0x00a00000d760783b */ /* 0x000f260000000200 */
[C---:B-1----:R-:W-:Y:S08]  /*5f30*/  HMMA.16816.F32.BF16 R12, R92.reuse, R84, R12 ;  /* 0x000000545c0c723c */ /* 0x042ff0000004180c */
[----:B------:R-:W-:Y:S01]  /*5f40*/  HMMA.16816.F32.BF16 R16, R92, R86, R16 ;  /* 0x000000565c10723c */ /* 0x000fe20000041810 */
[----:B------:R-:W1:Y:S06]  /*5f50*/  LDSM.16.M88.4 R84, [R208+0x1a800] ;  /* 0x01a80000d054783b */ /* 0x000e6c0000000200 */
[----:B------:R-:W-:Y:S01]  /*5f60*/  LDSM.16.M88.4 R92, [R214+0xa000] ;  /* 0x00a00000d65c783b */ /* 0x000fe20000000200 */
[C---:B----4-:R-:W-:Y:S08]  /*5f70*/  HMMA.16816.F32.BF16 R4, R100.reuse, R104, R4 ;  /* 0x000000686404723c */ /* 0x050ff00000041804 */
[C---:B------:R-:W-:Y:S01]  /*5f80*/  HMMA.16816.F32.BF16 R8, R100.reuse, R106, R8 ;  /* 0x0000006a6408723c */ /* 0x040fe20000041808 */
[----:B------:R-:W4:Y:S07]  /*5f90*/  LDSM.16.M88.4 R104, [R3+0x1a000] ;  /* 0x01a000000368783b */ /* 0x000f2e0000000200 */
[C---:B------:R-:W-:Y:S08]  /*5fa0*/  HMMA.16816.F32.BF16 R12, R100.reuse, R88, R12 ;  /* 0x00000058640c723c */ /* 0x040ff0000004180c */
[----:B------:R-:W-:Y:S01]  /*5fb0*/  HMMA.16816.F32.BF16 R16, R100, R90, R16 ;  /* 0x0000005a6410723c */ /* 0x000fe20000041810 */
[----:B------:R-:W4:Y:S06]  /*5fc0*/  LDSM.16.M88.4 R88, [R3+0x1a800] ;  /* 0x01a800000358783b */ /* 0x000f2c0000000200 */
[----:B------:R-:W-:Y:S01]  /*5fd0*/  LDSM.16.M88.4 R100, [R210+0xc000] ;  /* 0x00c00000d264783b */ /* 0x000fe20000000200 */
[C---:B------:R-:W-:Y:S08]  /*5fe0*/  HMMA.16816.F32.BF16 R4, R96.reuse, R108, R4 ;  /* 0x0000006c6004723c */ /* 0x040ff00000041804 */
[C---:B------:R-:W-:Y:S01]  /*5ff0*/  HMMA.16816.F32.BF16 R8, R96.reuse, R110, R8 ;  /* 0x0000006e6008723c */ /* 0x040fe20000041808 */
[----:B------:R-:W4:Y:S07]  /*6000*/  LDSM.16.M88.4 R108, [R209+0x1c000] ;  /* 0x01c00000d16c783b */ /* 0x000f2e0000000200 */
        /* <DEDUP_REMOVED lines=37> */
[----:B------:R-:W2:Y:S06]  /*6260*/  LDSM.16.M88.4 R88, [R2+0x1e800] ;  /* 0x01e800000258783b */ /* 0x000eac0000000200 */
[----:B------:R-:W-:Y:S01]  /*6270*/  LDSM.16.M88.4 R100, [R215+0xe000] ;  /* 0x00e00000d764783b */ /* 0x000fe20000000200 */
[C---:B------:R-:W-:Y:S08]  /*6280*/  HMMA.16816.F32.BF16 R4, R96.reuse, R108, R4 ;  /* 0x0000006c6004723c */ /* 0x040ff00000041804 */
[C---:B------:R-:W-:Y:S01]  /*6290*/  HMMA.16816.F32.BF16 R8, R96.reuse, R110, R8 ;  /* 0x0000006e6008723c */ /* 0x040fe20000041808 */
[----:B------:R-:W3:Y:S07]  /*62a0*/  LDSM.16.M88.4 R108, [R208+0x1e000] ;  /* 0x01e00000d06c783b */ /* 0x000eee0000000200 */
[C---:B-1----:R-:W-:Y:S08]  /*62b0*/  HMMA.16816.F32.BF16 R12, R96.reuse, R84, R12 ;  /* 0x00000054600c723c */ /* 0x042ff0000004180c */
[----:B------:R-:W-:Y:S01]  /*62c0*/  HMMA.16816.F32.BF16 R16, R96, R86, R16 ;  /* 0x000000566010723c */ /* 0x000fe20000041810 */
[----:B------:R-:W1:Y:S06]  /*62d0*/  LDSM.16.M88.4 R84, [R208+0x1e800] ;  /* 0x01e80000d054783b */ /* 0x000e6c0000000200 */
[----:B------:R-:W-:Y:S01]  /*62e0*/  LDSM.16.M88.4 R96, [R214+0xe000] ;  /* 0x00e00000d660783b */ /* 0x000fe20000000200 */
[C---:B----4-:R-:W-:Y:S08]  /*62f0*/  HMMA.16816.F32.BF16 R4, R92.reuse, R104, R4 ;  /* 0x000000685c04723c */ /* 0x050ff00000041804 */
[C---:B------:R-:W-:Y:S01]  /*6300*/  HMMA.16816.F32.BF16 R8, R92.reuse, R106, R8 ;  /* 0x0000006a5c08723c */ /* 0x040fe20000041808 */
[----:B------:R-:W4:Y:S07]  /*6310*/  LDSM.16.M88.4 R104, [R3+0x1e000] ;  /* 0x01e000000368783b */ /* 0x000f2e0000000200 */
[C---:B--2---:R-:W-:Y:S08]  /*6320*/  HMMA.16816.F32.BF16 R12, R92.reuse, R88, R12 ;  /* 0x000000585c0c723c */ /* 0x044ff0000004180c */
[----:B------:R-:W-:Y:S01]  /*6330*/  HMMA.16816.F32.BF16 R16, R92, R90, R16 ;  /* 0x0000005a5c10723c */ /* 0x000fe20000041810 */
[----:B------:R-:W2:Y:S07]  /*6340*/  LDSM.16.M88.4 R88, [R3+0x1e800] ;  /* 0x01e800000358783b */ /* 0x000eae0000000200 */
[C---:B---3--:R-:W-:Y:S08]  /*6350*/  HMMA.16816.F32.BF16 R4, R100.reuse, R108, R4 ;  /* 0x0000006c6404723c */ /* 0x048ff00000041804 */
[C---:B------:R-:W-:Y:S08]  /*6360*/  HMMA.16816.F32.BF16 R8, R100.reuse, R110, R8 ;  /* 0x0000006e6408723c */ /* 0x040ff00000041808 */
[C---:B-1----:R-:W-:Y:S08]  /*6370*/  HMMA.16816.F32.BF16 R12, R100.reuse, R84, R12 ;  /* 0x00000054640c723c */ /* 0x042ff0000004180c */
[----:B------:R-:W-:Y:S08]  /*6380*/  HMMA.16816.F32.BF16 R16, R100, R86, R16 ;  /* 0x000000566410723c */ /* 0x000ff00000041810 */
[C---:B----4-:R-:W-:Y:S08]  /*6390*/  HMMA.16816.F32.BF16 R4, R96.reuse, R104, R4 ;  /* 0x000000686004723c */ /* 0x050ff00000041804 */
[C---:B------:R-:W-:Y:S08]  /*63a0*/  HMMA.16816.F32.BF16 R8, R96.reuse, R106, R8 ;  /* 0x0000006a6008723c */ /* 0x040ff00000041808 */
[C---:B--2---:R-:W-:Y:S08]  /*63b0*/  HMMA.16816.F32.BF16 R12, R96.reuse, R88, R12 ;  /* 0x00000058600c723c */ /* 0x044ff0000004180c */
[----:B------:R-:W-:Y:S04]  /*63c0*/  HMMA.16816.F32.BF16 R16, R96, R90, R16 ;  /* 0x0000005a6010723c */ /* 0x000fe80000041810 */
[C---:B------:R-:W-:Y:S02]  /*63d0*/  FADD.FTZ R84, -R113.reuse, R4 ;  /* 0x0000000471547221 */ /* 0x040fe40000010100 */
[C---:B------:R-:W-:Y:S02]  /*63e0*/  FADD.FTZ R5, -R113.reuse, R5 ;  /* 0x0000000571057221 */ /* 0x040fe40000010100 */
[C---:B------:R-:W-:Y:S01]  /*63f0*/  FADD.FTZ R4, -R113.reuse, R8 ;  /* 0x0000000871047221 */ /* 0x040fe20000010100 */
[-C--:B------:R-:W-:Y:S02]  /*6400*/  FSEL R8, R84, R113.reuse, P2 ;  /* 0x0000007154087208 */ /* 0x080fe40001000000 */
[----:B------:R-:W-:Y:S01]  /*6410*/  FSETP.GE.FTZ.AND P2, PT, R122, RZ, PT ;  /* 0x000000ff7a00720b */ /* 0x000fe20003f56000 */
[----:B------:R-:W-:Y:S01]  /*6420*/  FADD.FTZ R9, -R113, R9 ;  /* 0x0000000971097221 */ /* 0x000fe20000010100 */
[-C--:B------:R-:W-:Y:S01]  /*6430*/  FSEL R5, R5, R113.reuse, P1 ;  /* 0x0000007105057208 */ /* 0x080fe20000800000 */
[----:B------:R-:W-:Y:S01]  /*6440*/  FMUL.FTZ R8, R131, R8 ;  /* 0x0000000883087220 */ /* 0x000fe20000410000 */
[----:B------:R-:W-:Y:S01]  /*6450*/  FSEL R4, R4, R113, P0 ;  /* 0x0000007104047208 */ /* 0x000fe20000000000 */
[C---:B------:R-:W-:Y:S01]  /*6460*/  FADD.FTZ R12, -R113.reuse, R12 ;  /* 0x0000000c710c7221 */ /* 0x040fe20000010100 */
[----:B------:R-:W-:Y:S01]  /*6470*/  FSETP.GE.FTZ.AND P0, PT, R118, RZ, PT ;  /* 0x000000ff7600720b */ /* 0x000fe20003f16000 */
[----:B------:R-:W-:Y:S01]  /*6480*/  FMUL.FTZ R5, R130, R5 ;  /* 0x0000000582057220 */ /* 0x000fe20000410000 */
[----:B------:R-:W-:Y:S01]  /*6490*/  FSETP.GE.FTZ.AND P1, PT, R126, RZ, PT ;  /* 0x000000ff7e00720b */ /* 0x000fe20003f36000 */
[----:B------:R-:W-:Y:S01]  /*64a0*/  FMUL.FTZ R84, R128, R4 ;  /* 0x0000000480547220 */ /* 0x000fe20000410000 */
[-C--:B------:R-:W-:Y:S01]  /*64b0*/  FSEL R12, R12, R113.reuse, P3 ;  /* 0x000000710c0c7208 */ /* 0x080fe20001800000 */
[----:B------:R-:W-:Y:S01]  /*64c0*/  FADD.FTZ R13, -R113, R13 ;  /* 0x0000000d710d7221 */ /* 0x000fe20000010100 */
[----:B------:R-:W-:Y:S01]  /*64d0*/  F2FP.BF16.PACK_AB R4, R5, R8 ;  /* 0x000000080504723e */ /* 0x000fe200000010ff */
[----:B------:R-:W-:Y:S01]  /*64e0*/  FADD.FTZ R16, -R113, R16 ;  /* 0x0000001071107221 */ /* 0x000fe20000010100 */
[-C--:B------:R-:W-:Y:S01]  /*64f0*/  FSEL R9, R9, R113.reuse, P1 ;  /* 0x0000007109097208 */ /* 0x080fe20000800000 */
[C---:B------:R-:W-:Y:S01]  /*6500*/  FADD.FTZ R6, -R112.reuse, R6 ;  /* 0x0000000670067221 */ /* 0x040fe20000010100 */
[----:B------:R-:W-:Y:S01]  /*6510*/  FSETP.GE.FTZ.AND P1, PT, R119, RZ, PT ;  /* 0x000000ff7700720b */ /* 0x000fe20003f36000 */
[----:B------:R1:W-:Y:S01]  /*6520*/  STS [R230+0x20000], R4 ;  /* 0x02000004e6007388 */ /* 0x0003e20000000800 */
[-C--:B------:R-:W-:Y:S01]  /*6530*/  FSEL R13, R13, R113.reuse, P2 ;  /* 0x000000710d0d7208 */ /* 0x080fe20001000000 */
[----:B------:R-:W-:Y:S01]  /*6540*/  FADD.FTZ R11, -R112, R11 ;  /* 0x0000000b700b7221 */ /* 0x000fe20000010100 */
[----:B------:R-:W-:Y:S01]  /*6550*/  FSEL R16, R16, R113, P1 ;  /* 0x0000007110107208 */ /* 0x000fe20000800000 */
[----:B------:R-:W-:Y:S01]  /*6560*/  @P0 FADD.FTZ R113, -R113, R17 ;  /* 0x0000001171710221 */ /* 0x000fe20000010100 */
[----:B------:R-:W-:Y:S01]  /*6570*/  FSETP.GE.FTZ.AND P0, PT, R196, RZ, PT ;  /* 0x000000ffc400720b */ /* 0x000fe20003f16000 */
[----:B------:R-:W-:Y:S01]  /*6580*/  FMUL.FTZ R12, R124, R12 ;  /* 0x0000000c7c0c7220 */ /* 0x000fe20000410000 */
[----:B------:R-:W-:Y:S01]  /*6590*/  FSETP.GE.FTZ.AND P1, PT, R197, RZ, PT ;  /* 0x000000ffc500720b */ /* 0x000fe20003f36000 */
[----:B------:R-:W-:Y:S01]  /*65a0*/  FMUL.FTZ R8, R122, R13 ;  /* 0x0000000d7a087220 */ /* 0x000fe20000410000 */
[----:B------:R-:W-:Y:S01]  /*65b0*/  FSETP.GE.FTZ.AND P2, PT, R123, RZ, PT ;  /* 0x000000ff7b00720b */ /* 0x000fe20003f56000 */
[----:B------:R-:W-:Y:S01]  /*65c0*/  FADD.FTZ R15, -R112, R15 ;  /* 0x0000000f700f7221 */ /* 0x000fe20000010100 */
[----:B------:R-:W-:Y:S01]  /*65d0*/  FSEL R6, R6, R112, P1 ;  /* 0x0000007006067208 */ /* 0x000fe20000800000 */
[----:B------:R-:W-:Y:S01]  /*65e0*/  FMUL.FTZ R9, R126, R9 ;  /* 0x000000097e097220 */ /* 0x000fe20000410000 */
[----:B------:R-:W-:Y:S01]  /*65f0*/  FSETP.GE.FTZ.AND P1, PT, R127, RZ, PT ;  /* 0x000000ff7f00720b */ /* 0x000fe20003f36000 */
[----:B------:R-:W-:Y:S01]  /*6600*/  FADD.FTZ R18, -R112, R18 ;  /* 0x0000001270127221 */ /* 0x000fe20000010100 */
[----:B------:R-:W-:Y:S01]  /*6610*/  F2FP.BF16.PACK_AB R8, R8, R12 ;  /* 0x0000000c0808723e */ /* 0x000fe200000010ff */
[----:B------:R-:W-:Y:S01]  /*6620*/  FMUL.FTZ R13, R197, R6 ;  /* 0x00000006c50d7220 */ /* 0x000fe20000410000 */
[----:B------:R-:W-:Y:S01]  /*6630*/  FSETP.GE.FTZ.AND P3, PT, R125, RZ, PT ;  /* 0x000000ff7d00720b */ /* 0x000fe20003f76000 */
[----:B------:R-:W-:Y:S01]  /*6640*/  FMUL.FTZ R16, R119, R16 ;  /* 0x0000001077107220 */ /* 0x000fe20000410000 */
[----:B------:R-:W-:Y:S01]  /*6650*/  FSEL R15, R15, R112, P2 ;  /* 0x000000700f0f7208 */ /* 0x000fe20001000000 */
[----:B------:R-:W-:Y:S01]  /*6660*/  FMUL.FTZ R113, R118, R113 ;  /* 0x0000007176717220 */ /* 0x000fe20000410000 */
[----:B------:R-:W-:Y:S01]  /*6670*/  F2FP.BF16.PACK_AB R9, R9, R84 ;  /* 0x000000540909723e */ /* 0x000fe200000010ff */
[----:B-1----:R-:W-:Y:S03]  /*6680*/  FADD.FTZ R4, -R112, R7 ;  /* 0x0000000770047221 */ /* 0x002fe60000010100 */
[----:B------:R-:W-:Y:S02]  /*6690*/  F2FP.BF16.PACK_AB R7, R113, R16 ;  /* 0x000000107107723e */ /* 0x000fe400000010ff */
[-C--:B------:R-:W-:Y:S01]  /*66a0*/  FSEL R5, R4, R112.reuse, P0 ;  /* 0x0000007004057208 */ /* 0x080fe20000000000 */
[----:B------:R-:W-:Y:S01]  /*66b0*/  FADD.FTZ R4, -R112, R10 ;  /* 0x0000000a70047221 */ /* 0x000fe20000010100 */
[C---:B------:R-:W-:Y:S03]  /*66c0*/  FSETP.GE.FTZ.AND P0, PT, R129.reuse, RZ, PT ;  /* 0x000000ff8100720b */ /* 0x040fe60003f16000 */
[----:B------:R-:W-:Y:S01]  /*66d0*/  FMUL.FTZ R10, R196, R5 ;  /* 0x00000005c40a7220 */ /* 0x000fe20000410000 */
[----:B------:R-:W-:Y:S01]  /*66e0*/  FSEL R4, R4, R112, P0 ;  /* 0x0000007004047208 */ /* 0x000fe20000000000 */
[----:B------:R-:W-:Y:S01]  /*66f0*/  FADD.FTZ R5, -R112, R14 ;  /* 0x0000000e70057221 */ /* 0x000fe20000010100 */
[----:B------:R-:W-:Y:S03]  /*6700*/  FSETP.GE.FTZ.AND P0, PT, R120, RZ, PT ;  /* 0x000000ff7800720b */ /* 0x000fe60003f16000 */
[----:B------:R-:W-:Y:S01]  /*6710*/  FMUL.FTZ R12, R129, R4 ;  /* 0x00000004810c7220 */ /* 0x000fe20000410000 */
[-C--:B------:R-:W-:Y:S02]  /*6720*/  FSEL R4, R11, R112.reuse, P1 ;  /* 0x000000700b047208 */ /* 0x080fe40000800000 */
[----:B------:R-:W-:Y:S02]  /*6730*/  FSEL R5, R5, R112, P3 ;  /* 0x0000007005057208 */ /* 0x000fe40001800000 */
[----:B------:R-:W-:Y:S01]  /*6740*/  FSETP.GE.FTZ.AND P1, PT, R121, RZ, PT ;  /* 0x000000ff7900720b */ /* 0x000fe20003f36000 */
[----:B------:R-:W-:Y:S01]  /*6750*/  FMUL.FTZ R6, R127, R4 ;  /* 0x000000047f067220 */ /* 0x000fe20000410000 */
[----:B------:R-:W-:Y:S01]  /*6760*/  F2FP.BF16.PACK_AB R4, R10, R13 ;  /* 0x0000000d0a04723e */ /* 0x000fe200000010ff */
[----:B------:R-:W-:Y:S01]  /*6770*/  FMUL.FTZ R10, R125, R5 ;  /* 0x000000057d0a7220 */ /* 0x000fe20000410000 */
[----:B------:R-:W-:Y:S01]  /*6780*/  FSEL R18, R18, R112, P1 ;  /* 0x0000007012127208 */ /* 0x000fe20000800000 */
[----:B------:R-:W-:Y:S01]  /*6790*/  FMUL.FTZ R5, R123, R15 ;  /* 0x0000000f7b057220 */ /* 0x000fe20000410000 */
[----:B------:R-:W-:Y:S01]  /*67a0*/  F2FP.BF16.PACK_AB R6, R6, R12 ;  /* 0x0000000c0606723e */ /* 0x000fe200000010ff */
[----:B------:R1:W-:Y:S01]  /*67b0*/  STS [R230+0x20400], R4 ;  /* 0x02040004e6007388 */ /* 0x0003e20000000800 */
[----:B------:R-:W-:Y:S01]  /*67c0*/  @P0 FADD.FTZ R112, -R112, R19 ;  /* 0x0000001370700221 */ /* 0x000fe20000010100 */
[----:B------:R-:W-:Y:S01]  /*67d0*/  PLOP3.LUT P1, PT, PT, PT, UP1, 0x80, 0x0 ;  /* 0x000000000000781c */ /* 0x000fe20003f2f018 */
[----:B------:R-:W-:Y:S01]  /*67e0*/  FMUL.FTZ R18, R121, R18 ;  /* 0x0000001279127220 */ /* 0x000fe20000410000 */
[----:B------:R-:W-:Y:S01]  /*67f0*/  F2FP.BF16.PACK_AB R5, R5, R10 ;  /* 0x0000000a0505723e */ /* 0x000fe200000010ff */
[----:B------:R-:W-:Y:S01]  /*6800*/  FMUL.FTZ R112, R120, R112 ;  /* 0x0000007078707220 */ /* 0x000fe20000410000 */
[----:B------:R-:W-:Y:S01]  /*6810*/  STS [R233+0x20000], R9 ;  /* 0x02000009e9007388 */ /* 0x000fe20000000800 */
[C---:B------:R-:W-:Y:S04]  /*6820*/  LEA R220, P0, R249.reuse, R220, 0x2 ;  /* 0x000000dcf9dc7211 */ /* 0x040fe800078010ff */
[----:B------:R-:W-:Y:S01]  /*6830*/  LEA.HI.X.SX32 R221, R249, R221, 0x2, P0 ;  /* 0x000000ddf9dd7211 */ /* 0x000fe200000f16ff */
[----:B------:R-:W-:Y:S06]  /*6840*/  STS [R233+0x20400], R6 ;  /* 0x02040006e9007388 */ /* 0x000fec0000000800 */
[----:B------:R-:W-:Y:S06]  /*6850*/  STS [R231+0x20000], R8 ;  /* 0x02000008e7007388 */ /* 0x000fec0000000800 */
[----:B------:R-:W-:Y:S01]  /*6860*/  STS [R231+0x20400], R5 ;  /* 0x02040005e7007388 */ /* 0x000fe20000000800 */
[----:B-1----:R-:W-:Y:S05]  /*6870*/  F2FP.BF16.PACK_AB R4, R112, R18 ;  /* 0x000000127004723e */ /* 0x002fea00000010ff */
[----:B------:R-:W-:Y:S06]  /*6880*/  STS [R232+0x20000], R7 ;  /* 0x02000007e8007388 */ /* 0x000fec0000000800 */
[----:B------:R-:W-:Y:S06]  /*6890*/  STS [R232+0x20400], R4 ;  /* 0x02040004e8007388 */ /* 0x000fec0000000800 */
[----:B------:R-:W-:Y:S06]  /*68a0*/  BAR.SYNC.DEFER_BLOCKING 0x0 ;  /* 0x0000000000007b1d */ /* 0x000fec0000010000 */
[----:B------:R-:W-:Y:S06]  /*68b0*/  LDSM.16.MT88.4 R4, [R213+0x22000] ;  /* 0x02200000d504783b */ /* 0x000fec0000004200 */
[----:B------:R-:W1:Y:S06]  /*68c0*/  LDSM.16.MT88.4 R8, [R0+0x8000] ;  /* 0x008000000008783b */ /* 0x000e6c0000004200 */
[----:B------:R-:W2:Y:S06]  /*68d0*/  LDSM.16.MT88.4 R12, [R212+0x22000] ;  /* 0x02200000d40c783b */ /* 0x000eac0000004200 */
[----:B------:R-:W3:Y:S06]  /*68e0*/  LDSM.16.MT88.4 R16, [R0+0xa000] ;  /* 0x00a000000010783b */ /* 0x000eec0000004200 */
[----:B------:R-:W4:Y:S06]  /*68f0*/  LDSM.16.MT88.4 R84, [R0+0xc000] ;  /* 0x00c000000054783b */ /* 0x000f2c0000004200 */
[----:B------:R-:W3:Y:S06]  /*6900*/  LDSM.16.MT88.4 R88, [R0+0xe000] ;  /* 0x00e000000058783b */ /* 0x000eec0000004200 */
[----:B------:R-:W-:Y:S06]  /*6910*/  LDSM.16.MT88.4 R92, [R0+0x8800] ;  /* 0x00880000005c783b */ /* 0x000fec0000004200 */
[----:B------:R-:W-:Y:S01]  /*6920*/  LDSM.16.MT88.4 R96, [R212+0x22800] ;  /* 0x02280000d460783b */ /* 0x000fe20000004200 */
[-C--:B-1----:R-:W-:Y:S05]  /*6930*/  HMMA.16816.F32.BF16 R20, R4, R8.reuse, R20 ;  /* 0x000000080414723c */ /* 0x082fea0000041814 */
[----:B------:R-:W-:Y:S03]  /*6940*/  LDSM.16.MT88.4 R100, [R0+0xa800] ;  /* 0x00a800000064783b */ /* 0x000fe60000004200 */
[C---:B--2---:R-:W-:Y:S03]  /*6950*/  HMMA.16816.F32.BF16 R24, R12.reuse, R8, R24 ;  /* 0x000000080c18723c */ /* 0x044fe60000041818 */
[----:B------:R-:W-:Y:S06]  /*6960*/  LDSM.16.MT88.4 R104, [R0+0xc800] ;  /* 0x00c800000068783b */ /* 0x000fec0000004200 */
[----:B------:R-:W-:Y:S01]  /*6970*/  LDSM.16.MT88.4 R108, [R0+0xe800] ;  /* 0x00e80000006c783b */ /* 0x000fe20000004200 */
        /* <DEDUP_REMOVED lines=18> */
[----:B------:R-:W2:Y:S06]  /*6aa0*/  LDSM.16.MT88.4 R4, [R213+0x23000] ;  /* 0x02300000d504783b */ /* 0x000eac0000004200 */
[----:B------:R-:W3:Y:S01]  /*6ab0*/  LDSM.16.MT88.4 R88, [R0+0xd000] ;  /* 0x00d000000058783b */ /* 0x000ee20000004200 */
        /* <DEDUP_REMOVED lines=20> */
[----:B------:R-:W4:Y:S06]  /*6c00*/  LDSM.16.MT88.4 R8, [R213+0x23800] ;  /* 0x02380000d508783b */ /* 0x000f2c0000004200 */
[----:B------:R-:W1:Y:S01]  /*6c10*/  LDSM.16.MT88.4 R108, [R0+0xd800] ;  /* 0x00d80000006c783b */ /* 0x000e620000004200 */
[-C--:B--2---:R-:W-:Y:S08]  /*6c20*/  HMMA.16816.F32.BF16 R20, R4, R12.reuse, R20 ;  /* 0x0000000c0414723c */ /* 0x084ff00000041814 */
[C---:B------:R-:W-:Y:S08]  /*6c30*/  HMMA.16816.F32.BF16 R24, R16.reuse, R12, R24 ;  /* 0x0000000c1018723c */ /* 0x040ff00000041818 */
[-C--:B------:R-:W-:Y:S08]  /*6c40*/  HMMA.16816.F32.BF16 R28, R16, R14.reuse, R28 ;  /* 0x0000000e101c723c */ /* 0x080ff0000004181c */
[C---:B------:R-:W-:Y:S01]  /*6c50*/  HMMA.16816.F32.BF16 R32, R4.reuse, R14, R32 ;  /* 0x0000000e0420723c */ /* 0x040fe20000041820 */
[----:B------:R-:W2:Y:S06]  /*6c60*/  LDSM.16.MT88.4 R12, [R0+0xf800] ;  /* 0x00f80000000c783b */ /* 0x000eac0000004200 */
[----:B------:R-:W-:Y:S01]  /*6c70*/  BAR.SYNC.DEFER_BLOCKING 0x0 ;  /* 0x0000000000007b1d */ /* 0x000fe20000010000 */
        /* <DEDUP_REMOVED lines=57> */
[CCC-:B------:R-:W-:Y:S01]  /*7010*/  @!P4 LEA.HI.X R13, R6.reuse, R226.reuse, R7.reuse, 0x1, P6 ;  /* 0x000000e2060dc211 */ /* 0x1c0fe200030f0c07 */
        /* <DEDUP_REMOVED lines=36> */
.L_x_490:
[----:B------:R-:W-:Y:S01]  /*7260*/  LDSM.16.M88.4 R128, [R216] ;  /* 0x00000000d880783b */ /* 0x000fe20000000200 */
[----:B------:R-:W-:Y:S01]  /*7270*/  @UP1 UIADD3 UR12, UP0, UR6, -0x100, URZ ;  /* 0xffffff00060c1890 */ /* 0x000fe2000ff1e03f */
[----:B------:R-:W-:Y:S03]  /*7280*/  IMAD.MOV.U32 R248, RZ, RZ, 0x4 ;  /* 0x00000004fff87424 */ /* 0x000fe600078e00ff */
[----:B------:R-:W2:Y:S01]  /*7290*/  LDSM.16.MT88.4 R16, [R0+0x10000] ;  /* 0x010000000010783b */ /* 0x000ea20000004200 */
[----:B------:R-:W-:Y:S02]  /*72a0*/  @UP1 UIADD3.X UR9, UR7, -0x1, URZ, UP0, !UPT ;  /* 0xffffffff07091890 */ /* 0x000fe400087fe43f */
[----:B------:R-:W-:Y:S02]  /*72b0*/  @UP1 UMOV UR6, UR12 ;  /* 0x0000000c00061c82 */ /* 0x000fe40008000000 */
[----:B------:R-:W3:Y:S01]  /*72c0*/  LDSM.16.M88.4 R124, [R216+0x1000] ;  /* 0x00100000d87c783b */ /* 0x000ee20000000200 */
[----:B------:R-:W-:Y:S02]  /*72d0*/  @UP1 UIADD3 UR11, UP0, UR11, -0x100, URZ ;  /* 0xffffff000b0b1890 */ /* 0x000fe4000ff1e03f */
[----:B------:R-:W-:Y:S02]  /*72e0*/  @UP1 UMOV UR7, UR9 ;  /* 0x0000000900071c82 */ /* 0x000fe40008000000 */
[----:B------:R-:W4:Y:S01]  /*72f0*/  LDSM.16.MT88.4 R96, [R0+0x12000] ;  /* 0x012000000060783b */ /* 0x000f220000004200 */
[----:B------:R-:W-:Y:S04]  /*7300*/  @UP1 UIADD3.X UR10, UR10, -0x1, URZ, UP0, !UPT ;  /* 0xffffffff0a0a1890 */ /* 0x000fe800087fe43f */
[----:B------:R-:W1:Y:S05]  /*7310*/  LDSM.16.MT88.4 R112, [R0+0x14000] ;  /* 0x014000000070783b */ /* 0x000e6a0000004200 */
[----:B------:R-:W1:Y:S05]  /*7320*/  LDSM.16.MT88.4 R196, [R0+0x16000] ;  /* 0x0160000000c4783b */ /* 0x000e6a0000004200 */
[----:B------:R-:W-:Y:S05]  /*7330*/  LDSM.16.M88.4 R200, [R219] ;  /* 0x00000000dbc8783b */ /* 0x000fea0000000200 */
[----:B------:R-:W-:Y:S01]  /*7340*/  LDSM.16.M88.4 R204, [R219+0x1000] ;  /* 0x00100000dbcc783b */ /* 0x000fe20000000200 */
        /* <DEDUP_REMOVED lines=35> */
[----:B------:R-:W-:Y:S07]  /*7580*/  LDSM.16.M88.4 R204, [R217] ;  /* 0x00000000d9cc783b */ /* 0x000fee0000000200 */
[----:B------:R-:W-:Y:S01]  /*7590*/  HMMA.16816.F32.BF16 R128, R200, R198, R128 ;  /* 0x000000c6c880723c */ /* 0x000fe20000041880 */
[----:B------:R-:W1:Y:S05]  /*75a0*/  LDSM.16.MT88.4 R196, [R0+0x11000] ;  /* 0x0110000000c4783b */ /* 0x000e6a0000004200 */
[----:B------:R-:W2:Y:S02]  /*75b0*/  LDSM.16.M88.4 R200, [R217+0x1000] ;  /* 0x00100000d9c8783b */ /* 0x000ea40000000200 */
        /* <DEDUP_REMOVED lines=38> */
[C---:B------:R-:W-:Y:S07]  /*7820*/  HMMA.16816.F32.BF16 R120, R204.reuse, R196, R120 ;  /* 0x000000c4cc78723c */ /* 0x040fee0000041878 */
[----:B------:R-:W-:Y:S01]  /*7830*/  @P1 IMAD.WIDE R196, R227, R248, UR6 ;  /* 0x00000006e3c41e25 */ /* 0x000fe2000f8e02f8 */
[-C--:B------:R-:W-:Y:S04]  /*7840*/  HMMA.16816.F32.BF16 R124, R204, R198.reuse, R124 ;  /* 0x000000c6cc7c723c */ /* 0x080fe8000004187c */
[----:B------:R1:W5:Y:S03]  /*7850*/  @P1 LDG.E R234, [R196.64] ;  /* 0x00000004c4ea1981 */ /* 0x000366000c1e1900 */
[C---:B------:R-:W-:Y:S01]  /*7860*/  IMAD.SHL.U32 R204, R247.reuse, 0x8, RZ ;  /* 0x00000008f7cc7824 */ /* 0x040fe200078e00ff */
[----:B------:R-:W-:Y:S01]  /*7870*/  HMMA.16816.F32.BF16 R128, R200, R198, R128 ;  /* 0x000000c6c880723c */ /* 0x000fe20000041880 */
[----:B------:R1:W5:Y:S03]  /*7880*/  @P1 LDG.E R235, [R196.64+0x20] ;  /* 0x00002004c4eb1981 */ /* 0x000366000c1e1900 */
[C---:B------:R-:W-:Y:S02]  /*7890*/  IMAD.SHL.U32 R205, R247.reuse, 0x10, RZ ;  /* 0x00000010f7cd7824 */ /* 0x040fe400078e00ff */
[----:B------:R2:W-:Y:S01]  /*78a0*/  RED.E.ADD.F32.FTZ.RN.STRONG.GPU [R220.64], R4 ;  /* 0x00000004dc00798e */ /* 0x0005e2000c10e784 */
[----:B------:R-:W-:Y:S02]  /*78b0*/  IMAD R201, R247, 0x18, RZ ;  /* 0x00000018f7c97824 */ /* 0x000fe400078e02ff */
[-C--:B------:R-:W-:Y:S03]  /*78c0*/  LEA R198, P2, R205, R220.reuse, 0x2 ;  /* 0x000000dccdc67211 */ /* 0x080fe600078410ff */
[----:B------:R-:W-:Y:S01]  /*78d0*/  IMAD.SHL.U32 R203, R247, 0x20, RZ ;  /* 0x00000020f7cb7824 */ /* 0x000fe200078e00ff */
[-C--:B------:R-:W-:Y:S01]  /*78e0*/  LEA.HI.X.SX32 R199, R205, R221.reuse, 0x2, P2 ;  /* 0x000000ddcdc77211 */ /* 0x080fe200010f16ff */
[C---:B------:R-:W-:Y:S02]  /*78f0*/  IMAD R206, R247.reuse, 0x28, RZ ;  /* 0x00000028f7ce7824 */ /* 0x040fe400078e02ff */
[----:B------:R-:W-:Y:S01]  /*7900*/  IMAD R202, R247, 0x30, RZ ;  /* 0x00000030f7ca7824 */ /* 0x000fe200078e02ff */
[-C--:B------:R-:W-:Y:S02]  /*7910*/  LEA R200, P2, R203, R220.reuse, 0x2 ;  /* 0x000000dccbc87211 */ /* 0x080fe400078410ff */
        /* <DEDUP_REMOVED lines=304> */
[C---:B------:R-:W-:Y:S02]  /*8c20*/  @!P4 LEA R12, P6, R6.reuse, R224, 0x1 ;  /* 0x000000e0060cc211 */ /* 0x040fe400078c08ff */
        /* <DEDUP_REMOVED lines=51> */
.L_x_491:
[----:B------:R-:W-:Y:S02]  /*8f60*/  UISETP.GT.AND UP0, UPT, UR8, UR13, UPT ;  /* 0x0000000d0800728c */ /* 0x000fe4000bf04270 */
[----:B------:R-:W-:Y:S04]  /*8f70*/  UIADD3 UR8, UR8, -0x1, URZ ;  /* 0xffffffff08087890 */ /* 0x000fe8000fffe03f */
[----:B------:R-:W-:Y:S11]  /*8f80*/  PLOP3.LUT P0, PT, PT, PT, UP0, 0x80, 0x0 ;  /* 0x000000000000781c */ /* 0x000ff60003f0f008 */
[----:B------:R-:W-:Y:S02]  /*8f90*/  @!UPT UIADD3 URZ, URZ, URZ, URZ ;  /* 0x0000003f3f3ff290 */ /* 0x000fe4000fffe03f */
[----:B------:R-:W-:-:S05]  /*8fa0*/  @P0 BRA `(.L_x_492) ;  /* 0xffffb8a000000947 */ /* 0x000fca000383ffff */
[----:B------:R-:W-:Y:S01]  /*8fb0*/  BAR.SYNC.DEFER_BLOCKING 0x0 ;  /* 0x0000000000007b1d */ /* 0x000fe20000010000 */
[----:B------:R-:W-:Y:S01]  /*8fc0*/  FMUL.FTZ R84, R64, c[0x0][0x2dc] ;  /* 0x0000b70040547a20 */ /* 0x000fe20000410000 */
[----:B------:R-:W-:Y:S01]  /*8fd0*/  UISETP.NE.AND UP0, UPT, UR34, -0x1, UPT ;  /* 0xffffffff2200788c */ /* 0x000fe2000bf05270 */
[----:B------:R-:W-:Y:S02]  /*8fe0*/  FMUL.FTZ R64, R62, c[0x0][0x2dc] ;  /* 0x0000b7003e407a20 */ /* 0x000fe40000410000 */
[----:B-1----:R-:W-:Y:S01]  /*8ff0*/  FMUL.FTZ R12, R63, c[0x0][0x2dc] ;  /* 0x0000b7003f0c7a20 */ /* 0x002fe20000410000 */
[----:B------:R-:W-:Y:S01]  /*9000*/  ULDC.64 UR10, c[0x0][0x3a0] ;  /* 0x0000e800000a7ab9 */ /* 0x000fe20000000a00 */
[----:B------:R-:W-:Y:S01]  /*9010*/  FMUL.FTZ R85, R58, c[0x0][0x2dc] ;  /* 0x0000b7003a557a20 */ /* 0x000fe20000410000 */
[----:B------:R-:W-:Y:S01]  /*9020*/  PLOP3.LUT P0, PT, PT, PT, UP0, 0x80, 0x0 ;  /* 0x000000000000781c */ /* 0x000fe20003f0f008 */
[----:B------:R-:W-:Y:S01]  /*9030*/  FMUL.FTZ R16, R59, c[0x0][0x2dc] ;  /* 0x0000b7003b107a20 */ /* 0x000fe20000410000 */
[----:B------:R-:W-:Y:S01]  /*9040*/  F2FP.BF16.PACK_AB R12, R12, R64 ;  /* 0x000000400c0c723e */ /* 0x000fe200000010ff */
[----:B------:R-:W-:-:S02]  /*9050*/  FMUL.FTZ R15, R65, c[0x0][0x2dc] ;  /* 0x0000b700410f7a20 */ /* 0x000fc40000410000 */
[----:B------:R-:W-:Y:S01]  /*9060*/  FMUL.FTZ R132, R132, c[0x0][0x2e0] ;  /* 0x0000b80084847a20 */ /* 0x000fe20000410000 */
[----:B------:R-:W-:Y:S01]  /*9070*/  F2FP.BF16.PACK_AB R16, R16, R85 ;  /* 0x000000551010723e */ /* 0x000fe200000010ff */
[----:B------:R-:W-:Y:S01]  /*9080*/  FMUL.FTZ R63, R133, c[0x0][0x2e0] ;  /* 0x0000b800853f7a20 */ /* 0x000fe20000410000 */
[----:B------:R-:W-:Y:S01]  /*9090*/  F2FP.BF16.PACK_AB R15, R15, R84 ;  /* 0x000000540f0f723e */ /* 0x000fe200000010ff */
[----:B------:R-:W-:Y:S01]  /*90a0*/  FMUL.FTZ R134, R134, c[0x0][0x2e0] ;  /* 0x0000b80086867a20 */ /* 0x000fe20000410000 */
[----:B------:R-:W-:Y:S01]  /*90b0*/  @UP0 UIADD3 UR8, UR33, UR34, URZ ;  /* 0x0000002221080290 */ /* 0x000fe2000fffe03f */
[----:B------:R-:W-:Y:S01]  /*90c0*/  FMUL.FTZ R62, R135, c[0x0][0x2e0] ;  /* 0x0000b800873e7a20 */ /* 0x000fe20000410000 */
[----:B------:R-:W-:Y:S01]  /*90d0*/  F2FP.BF16.PACK_AB R63, R63, R132 ;  /* 0x000000843f3f723e */ /* 0x000fe200000010ff */
[----:B------:R-:W-:Y:S01]  /*90e0*/  FMUL.FTZ R65, R60, c[0x0][0x2dc] ;  /* 0x0000b7003c417a20 */ /* 0x000fe20000410000 */
[----:B------:R-:W-:Y:S01]  /*90f0*/  @UP0 UIMAD.WIDE.U32 UR6, UR8, UR10, URZ ;  /* 0x0000000a080602a5 */ /* 0x000fe2000f8e003f */
        /* <DEDUP_REMOVED lines=11> */
[----:B------:R-:W-:Y:S01]  /*91b0*/  @UP0 UIMAD UR14, UR8, UR11, UR7 ;  /* 0x0000000b080e02a4 */ /* 0x000fe2000f8e0207 */
        /* <DEDUP_REMOVED lines=11> */
[----:B------:R-:W-:Y:S01]  /*9270*/  @UP0 UMOV UR13, UR6 ;  /* 0x00000006000d0c82 */ /* 0x000fe20008000000 */
[----:B------:R-:W-:Y:S01]  /*9280*/  FMUL.FTZ R87, R54, c[0x0][0x2dc] ;  /* 0x0000b70036577a20 */ /* 0x000fe20000410000 */
[----:B------:R-:W-:Y:S01]  /*9290*/  F2FP.BF16.PACK_AB R60, R60, R138 ;  /* 0x0000008a3c3c723e */ /* 0x000fe200000010ff */
[----:B------:R-:W-:Y:S01]  /*92a0*/  FMUL.FTZ R18, R55, c[0x0][0x2dc] ;  /* 0x0000b70037127a20 */ /* 0x000fe20000410000 */
[----:B------:R1:W-:Y:S01]  /*92b0*/  STS [R242+0x1000], R61 ;  /* 0x0010003df2007388 */ /* 0x0003e20000000800 */
[----:B------:R-:W-:-:S02]  /*92c0*/  FMUL.FTZ R140, R140, c[0x0][0x2e0] ;  /* 0x0000b8008c8c7a20 */ /* 0x000fc40000410000 */
[----:B------:R-:W-:Y:S01]  /*92d0*/  FMUL.FTZ R57, R141, c[0x0][0x2e0] ;  /* 0x0000b8008d397a20 */ /* 0x000fe20000410000 */
[----:B------:R1:W-:Y:S01]  /*92e0*/  STS [R242+0x1400], R60 ;  /* 0x0014003cf2007388 */ /* 0x0003e20000000800 */
[----:B------:R-:W-:Y:S01]  /*92f0*/  FMUL.FTZ R142, R142, c[0x0][0x2e0] ;  /* 0x0000b8008e8e7a20 */ /* 0x000fe20000410000 */
[----:B------:R-:W-:Y:S01]  /*9300*/  F2FP.BF16.PACK_AB R18, R18, R87 ;  /* 0x000000571212723e */ /* 0x000fe200000010ff */
[----:B------:R-:W-:Y:S01]  /*9310*/  FMUL.FTZ R56, R143, c[0x0][0x2e0] ;  /* 0x0000b8008f387a20 */ /* 0x000fe20000410000 */
[----:B------:R-:W-:Y:S01]  /*9320*/  F2FP.BF16.PACK_AB R57, R57, R140 ;  /* 0x0000008c3939723e */ /* 0x000fe200000010ff */
[----:B------:R-:W-:Y:S02]  /*9330*/  FMUL.FTZ R91, R50, c[0x0][0x2dc] ;  /* 0x0000b700325b7a20 */ /* 0x000fe40000410000 */
        /* <DEDUP_REMOVED lines=10> */
[----:B------:R-:W-:-:S02]  /*93e0*/  FMUL.FTZ R107, R23, c[0x0][0x2dc] ;  /* 0x0000b700176b7a20 */ /* 0x000fc40000410000 */
[----:B------:R-:W-:Y:S01]  /*93f0*/  FMUL.FTZ R88, R52, c[0x0][0x2dc] ;  /* 0x0000b70034587a20 */ /* 0x000fe20000410000 */
[----:B------:R-:W-:Y:S01]  /*9400*/  F2FP.BF16.PACK_AB R54, R54, R150 ;  /* 0x000000963636723e */ /* 0x000fe200000010ff */
[----:B------:R-:W-:Y:S01]  /*9410*/  FMUL.FTZ R19, R53, c[0x0][0x2dc] ;  /* 0x0000b70035137a20 */ /* 0x000fe20000410000 */
[----:B------:R1:W-:Y:S01]  /*9420*/  STS [R242+0x2000], R55 ;  /* 0x00200037f2007388 */ /* 0x0003e20000000800 */
[----:B------:R-:W-:Y:S02]  /*9430*/  FMUL.FTZ R160, R160, c[0x0][0x2e0] ;  /* 0x0000b800a0a07a20 */ /* 0x000fe40000410000 */
[----:B------:R-:W-:Y:S01]  /*9440*/  FMUL.FTZ R51, R161, c[0x0][0x2e0] ;  /* 0x0000b800a1337a20 */ /* 0x000fe20000410000 */
[----:B------:R1:W-:Y:S01]  /*9450*/  STS [R242+0x2400], R54 ;  /* 0x00240036f2007388 */ /* 0x0003e20000000800 */
[----:B------:R-:W-:Y:S01]  /*9460*/  FMUL.FTZ R162, R162, c[0x0][0x2e0] ;  /* 0x0000b800a2a27a20 */ /* 0x000fe20000410000 */
[----:B------:R-:W-:Y:S01]  /*9470*/  F2FP.BF16.PACK_AB R19, R19, R88 ;  /* 0x000000581313723e */ /* 0x000fe200000010ff */
        /* <DEDUP_REMOVED lines=128> */
[----:B------:R1:W-:Y:S01]  /*9c80*/  STS [R243+0x7000], R188 ;  /* 0x007000bcf3007388 */ /* 0x0003e20000000800 */
[----:B------:R-:W-:-:S02]  /*9c90*/  FMUL.FTZ R68, R68, c[0x0][0x2dc] ;  /* 0x0000b70044447a20 */ /* 0x000fc40000410000 */
        /* <DEDUP_REMOVED lines=30> */
[----:B------:R-:W-:-:S03]  /*9e80*/  F2FP.BF16.PACK_AB R5, R5, R76 ;  /* 0x0000004c0505723e */ /* 0x000fc600000010ff */
[----:B------:R1:W-:Y:S01]  /*9e90*/  STS [R243+0x9400], R28 ;  /* 0x0094001cf3007388 */ /* 0x0003e20000000800 */
[----:B------:R-:W-:-:S03]  /*9ea0*/  F2FP.BF16.PACK_AB R4, R4, R78 ;  /* 0x0000004e0404723e */ /* 0x000fc600000010ff */
        /* <DEDUP_REMOVED lines=29> */
[----:B------:R-:W-:Y:S02]  /*a080*/  UIMAD UR10, UR33, UR9, UR10 ;  /* 0x00000009210a72a4 */ /* 0x000fe4000f8e020a */
[----:B------:R-:W-:Y:S02]  /*a090*/  USHF.R.S32.HI UR11, URZ, 0x1f, UR35 ;  /* 0x0000001f3f0b7899 */ /* 0x000fe40008011423 */
[----:B------:R-:W-:Y:S02]  /*a0a0*/  UIADD3 UR7, UR7, UR10, URZ ;  /* 0x0000000a07077290 */ /* 0x000fe4000fffe03f */
[----:B------:R-:W-:-:S02]  /*a0b0*/  ULDC.64 UR8, c[0x0][0x388] ;  /* 0x0000e20000087ab9 */ /* 0x000fc40000000a00 */
[----:B------:R-:W-:Y:S02]  /*a0c0*/  UIMAD UR10, UR11, UR8, URZ ;  /* 0x000000080b0a72a4 */ /* 0x000fe4000f8e023f */
[----:B------:R-:W-:Y:S02]  /*a0d0*/  UIMAD.WIDE.U32 UR6, UR35, UR8, UR6 ;  /* 0x00000008230672a5 */ /* 0x000fe4000f8e0006 */
[----:B------:R-:W-:-:S04]  /*a0e0*/  UIMAD UR9, UR35, UR9, UR10 ;  /* 0x00000009230972a4 */ /* 0x000fc8000f8e020a */
[----:B------:R-:W-:Y:S02]  /*a0f0*/  UIADD3 UR14, UR7, UR9, URZ ;  /* 0x00000009070e7290 */ /* 0x000fe4000fffe03f */
[----:B------:R-:W-:Y:S02]  /*a100*/  UMOV UR13, UR6 ;  /* 0x00000006000d7c82 */ /* 0x000fe40008000000 */
.L_x_493:
        /* <DEDUP_REMOVED lines=10> */
[----:B------:R-:W-:Y:S02]  /*a1b0*/  UIMAD UR10, UR33, UR9, UR10 ;  /* 0x00000009210a72a4 */ /* 0x000fe4000f8e020a */
[----:B------:R-:W-:-:S02]  /*a1c0*/  USHF.R.S32.HI UR11, URZ, 0x1f, UR35 ;  /* 0x0000001f3f0b7899 */ /* 0x000fc40008011423 */
[----:B------:R-:W-:Y:S02]  /*a1d0*/  UIADD3 UR7, UR7, UR10, URZ ;  /* 0x0000000a07077290 */ /* 0x000fe4000fffe03f */
[----:B------:R-:W-:Y:S02]  /*a1e0*/  ULDC.64 UR8, c[0x0][0x390] ;  /* 0x0000e40000087ab9 */ /* 0x000fe40000000a00 */
[----:B------:R-:W-:Y:S02]  /*a1f0*/  UIMAD UR10, UR11, UR8, URZ ;  /* 0x000000080b0a72a4 */ /* 0x000fe4000f8e023f */
[----:B------:R-:W-:Y:S02]  /*a200*/  UIMAD.WIDE.U32 UR6, UR35, UR8, UR6 ;  /* 0x00000008230672a5 */ /* 0x000fe4000f8e0006 */
[----:B------:R-:W-:-:S04]  /*a210*/  UIMAD UR9, UR35, UR9, UR10 ;  /* 0x00000009230972a4 */ /* 0x000fc8000f8e020a */
[----:B------:R-:W-:Y:S02]  /*a220*/  UIADD3 UR12, UR7, UR9, URZ ;  /* 0x00000009070c7290 */ /* 0x000fe4000fffe03f */
[----:B------:R-:W-:Y:S02]  /*a230*/  UMOV UR11, UR6 ;  /* 0x00000006000b7c82 */ /* 0x000fe40008000000 */
.L_x_494:
[----:B------:R-:W-:Y:S01]  /*a240*/  BAR.SYNC.DEFER_BLOCKING 0x0 ;  /* 0x0000000000007b1d */ /* 0x000fe20000010000 */
[----:B------:R-:W-:Y:S01]  /*a250*/  USHF.L.U32 UR6, UR30, 0x6, URZ ;  /* 0x000000061e067899 */ /* 0x000fe2000800063f */
[--C-:B-1----:R-:W-:Y:S01]  /*a260*/  SHF.R.S32.HI R7, RZ, 0x1f, R228.reuse ;  /* 0x0000001fff077819 */ /* 0x102fe200000114e4 */
        /* <DEDUP_REMOVED lines=40> */
[----:B------:R-:W-:Y:S01]  /*a4f0*/  ISETP.GE.AND P1, PT, R236, c[0x0][0x220], PT ;  /* 0x00008800ec007a0c */ /* 0x000fe20003f26270 */
[----:B------:R-:W-:Y:S01]  /*a500*/  IMAD.WIDE.U32 R10, R239, c[0x0][0x3a0], R4 ;  /* 0x0000e800ef0a7a25 */ /* 0x000fe200078e0004 */
[----:B------:R-:W4:Y:S01]  /*a510*/  LDS.128 R20, [R222+0x16000] ;  /* 0x01600000de147984 */ /* 0x000f220000000c00 */
[----:B------:R-:W-:-:S02]  /*a520*/  ISETP.GE.AND P0, PT, R238, c[0x0][0x220], PT ;  /* 0x00008800ee007a0c */ /* 0x000fc40003f06270 */
[----:B------:R-:W-:Y:S01]  /*a530*/  IMAD R4, R239, c[0x0][0x3a4], R15 ;  /* 0x0000e900ef047a24 */ /* 0x000fe200078e020f */
[----:B------:R-:W1:Y:S03]  /*a540*/  @!P3 LDS.128 R16, [R222+0x10000] ;  /* 0x01000000de10b984 */ /* 0x000e660000000c00 */
[----:B------:R-:W-:Y:S01]  /*a550*/  IMAD.IADD R5, R4, 0x1, R11 ;  /* 0x0000000104057824 */ /* 0x000fe200078e020b */
[----:B------:R-:W-:-:S04]  /*a560*/  LEA R4, P4, R10, c[0x0][0x340], 0x1 ;  /* 0x0000d0000a047a11 */ /* 0x000fc800078808ff */
[----:B------:R-:W-:-:S05]  /*a570*/  LEA.HI.X R5, R10, c[0x0][0x344], R5, 0x1, P4 ;  /* 0x0000d1000a057a11 */ /* 0x000fca00020f0c05 */
[----:B--2---:R2:W-:Y:S04]  /*a580*/  @!P2 STG.E.128 [R4.64+0x80], R28 ;  /* 0x0000801c0400a986 */ /* 0x0045e8000c101d04 */
[----:B---3--:R2:W-:Y:S04]  /*a590*/  @!P1 STG.E.128 [R4.64+0x100], R24 ;  /* 0x0001001804009986 */ /* 0x0085e8000c101d04 */
[----:B----4-:R2:W-:Y:S04]  /*a5a0*/  @!P0 STG.E.128 [R4.64+0x180], R20 ;  /* 0x0001801404008986 */ /* 0x0105e8000c101d04 */
[----:B-1----:R2:W-:Y:S02]  /*a5b0*/  @!P3 STG.E.128 [R4.64], R16 ;  /* 0x000000100400b986 */ /* 0x0025e4000c101d04 */
.L_x_496:
[----:B--23--:R-:W-:Y:S05]  /*a5c0*/  BSYNC B0 ;  /* 0x0000000000007941 */ /* 0x00cfea0003800000 */
.L_x_495:
        /* <DEDUP_REMOVED lines=20> */
[----:B-1----:R2:W-:Y:S02]  /*a710*/  @!P0 STG.E.128 [R4.64+0x180], R32 ;  /* 0x0001802004008986 */ /* 0x0025e4000c101d04 */
.L_x_498:
[----:B------:R-:W-:Y:S05]  /*a720*/  BSYNC B0 ;  /* 0x0000000000007941 */ /* 0x000fea0003800000 */
.L_x_497:
        /* <DEDUP_REMOVED lines=31> */
.L_x_500:
[----:B------:R-:W-:Y:S05]  /*a920*/  BSYNC B0 ;  /* 0x0000000000007941 */ /* 0x000fea0003800000 */
.L_x_499:
        /* <DEDUP_REMOVED lines=18> */
.L_x_473:
[----:B------:R-:W-:Y:S05]  /*aa50*/  BSYNC B1 ;  /* 0x0000000000017941 */ /* 0x000fea0003800000 */
.L_x_459:
        /* <DEDUP_REMOVED lines=12> */
.L_x_501:
[----:B------:R-:W-:Y:S05]  /*ab20*/  EXIT ;  /* 0x000000000000794d */ /* 0x000fea0003800000 */
.L_x_503:
        /* <DEDUP_REMOVED lines=13> */
.L_x_1031:


//--------------------- .text._ZN5flash44flash_bwd_dq_dk_dv_loop_seqk_parallel_kernelI23Flash_bwd_kernel_traitsILi256ELi64ELi64ELi8ELi4ELi2ELi2ELb0ELb1EN7cutlass10bfloat16_tE19Flash_kernel_traitsILi256ELi64ELi64ELi8ES3_EELb0ELb1ELb0ELb0ELb0ELb0ELb1EEEvNS_16Flash_bwd_paramsE --------------------------
	.section	.text._ZN5flash44flash_bwd_dq_dk_dv_loop_seqk_parallel_kernelI23Flash_bwd_kernel_traitsILi256ELi64ELi64ELi8ELi4ELi2ELi2ELb0ELb1EN7cutlass10bfloat16_tE19Flash_kernel_traitsILi256ELi64ELi64ELi8ES3_EELb0ELb1ELb0ELb0ELb0ELb0ELb1EEEvNS_16Flash_bwd_paramsE,"ax",@progbits
	.sectioninfo	@"SHI_REGISTERS=255"
	.align	128
        .global         _ZN5flash44flash_bwd_dq_dk_dv_loop_seqk_parallel_kernelI23Flash_bwd_kernel_traitsILi256ELi64ELi64ELi8ELi4ELi2ELi2ELb0ELb1EN7cutlass10bfloat16_tE19Flash_kernel_traitsILi256ELi64ELi64ELi8ES3_EELb0ELb1ELb0ELb0ELb0ELb0ELb1EEEvNS_16Flash_bwd_paramsE
        .type           _ZN5flash44flash_bwd_dq_dk_dv_loop_seqk_parallel_kernelI23Flash_bwd_kernel_traitsILi256ELi64ELi64ELi8ELi4ELi2ELi2ELb0ELb1EN7cutlass10bfloat16_tE19Flash_kernel_traitsILi256ELi64ELi64ELi8ES3_EELb0ELb1ELb0ELb0ELb0ELb0ELb1EEEvNS_16Flash_bwd_paramsE,@function
        .size           _ZN5flash44flash_bwd_dq_dk_dv_loop_seqk_parallel_kernelI23Flash_bwd_kernel_traitsILi256ELi64ELi64ELi8ELi4ELi2ELi2ELb0ELb1EN7cutlass10bfloat16_tE19Flash_kernel_traitsILi256ELi64ELi64ELi8ES3_EELb0ELb1ELb0ELb0ELb0ELb0ELb1EEEvNS_16Flash_bwd_paramsE,(.L_x_1032 - _ZN5flash44flash_bwd_dq_dk_dv_loop_seqk_parallel_kernelI23Flash_bwd_kernel_traitsILi256ELi64ELi64ELi8ELi4ELi2ELi2ELb0ELb1EN7cutlass10bfloat16_tE19Flash_kernel_traitsILi256ELi64ELi64ELi8ES3_EELb0ELb1ELb0ELb0ELb0ELb0ELb1EEEvNS_16Flash_bwd_paramsE)
        .other          _ZN5flash44flash_bwd_dq_dk_dv_loop_seqk_parallel_kernelI23Flash_bwd_kernel_traitsILi256ELi64ELi64ELi8ELi4ELi2ELi2ELb0ELb1EN7cutlass10bfloat16_tE19Flash_kernel_traitsILi256ELi64ELi64ELi8ES3_EELb0ELb1ELb0ELb0ELb0ELb0ELb1EEEvNS_16Flash_bwd_paramsE,@"STO_CUDA_ENTRY STV_DEFAULT"
_ZN5flash44flash_bwd_dq_dk_dv_loop_seqk_parallel_kernelI23Flash_bwd_kernel_traitsILi256ELi64ELi64ELi8ELi4ELi2ELi2ELb0ELb1EN7cutlass10bfloat16_tE19Flash_kernel_traitsILi256ELi64ELi64ELi8ES3_EELb0ELb1ELb0ELb0ELb0ELb0ELb1EEEvNS_16Flash_bwd_paramsE:
.text._ZN5flash44flash_bwd_dq_dk_dv_loop_seqk_parallel_kernelI23Flash_bwd_kernel_traitsILi256ELi64ELi64ELi8ELi4ELi2ELi2ELb0ELb1EN7cutlass10bfloat16_tE19Flash_kernel_traitsILi256ELi64ELi64ELi8ES3_EELb0ELb1ELb0ELb0ELb0ELb0ELb1EEEvNS_16Flash_bwd_paramsE:
        /* <DEDUP_REMOVED lines=39> */
[----:B------:R-:W-:Y:S01]  /*0270*/  SHF.R.S32.HI R5, RZ, 0x4, R0 ;  /* 0x00000004ff057819 */ /* 0x000fe20000011400 */
[----:B------:R-:W-:Y:S01]  /*0280*/  UIMAD UR6, UR33, UR11, UR34 ;  /* 0x0000000b210672a4 */ /* 0x000fe2000f8e0222 */
[----:B------:R-:W-:Y:S01]  /*0290*/  LOP3.LUT R7, R7, 0xfffffffc, RZ, 0xc0, !PT ;  /* 0xfffffffc07077812 */ /* 0x000fe200078ec0ff */
[----:B------:R-:W-:Y:S01]  /*02a0*/  @!UP5 UIMAD UR7, UR33, UR13, UR34 ;  /* 0x0000000d2107d2a4 */ /* 0x000fe2000f8e0222 */
[----:B------:R-:W-:Y:S01]  /*02b0*/  LOP3.LUT R3, R3, 0xfffffffe, RZ, 0xc0, !PT ;  /* 0xfffffffe03037812 */ /* 0x000fe200078ec0ff */
[----:B------:R-:W-:Y:S01]  /*02c0*/  USHF.L.U32 UR44, UR45, 0x6, URZ ;  /* 0x000000062d2c7899 */ /* 0x000fe2000800063f */
[----:B------:R-:W-:Y:S01]  /*02d0*/  LEA.HI R4, R0, R5, RZ, 0x1 ;  /* 0x0000000500047211 */ /* 0x000fe200078f08ff */
[----:B------:R-:W-:Y:S01]  /*02e0*/  IMAD.IADD R6, R2, 0x1, -R7 ;  /* 0x0000000102067824 */ /* 0x000fe200078e0a07 */
[----:B------:R-:W-:Y:S01]  /*02f0*/  LOP3.LUT R0, R0, 0xfffffff0, RZ, 0xc0, !PT ;  /* 0xfffffff000007812 */ /* 0x000fe200078ec0ff */
[----:B------:R-:W-:Y:S01]  /*0300*/  IMAD.IADD R3, R2, 0x1, -R3 ;  /* 0x0000000102037824 */ /* 0x000fe200078e0a03 */
[CC--:B------:R-:W-:Y:S01]  /*0310*/  LEA.HI R2, R14.reuse, R13.reuse, RZ, 0x2 ;  /* 0x0000000d0e027211 */ /* 0x0c0fe200078f10ff */
[----:B------:R-:W-:Y:S01]  /*0320*/  ULDC UR48, c[0x0][0x214] ;  /* 0x0000850000307ab9 */ /* 0x000fe20000000800 */
[----:B------:R-:W-:Y:S01]  /*0330*/  LEA.HI R7, R14, R13, RZ, 0x3 ;  /* 0x0000000d0e077211 */ /* 0x000fe200078f18ff */
[----:B------:R-:W-:Y:S01]  /*0340*/  IMAD.IADD R9, R13, 0x1, -R0 ;  /* 0x000000010d097824 */ /* 0x000fe200078e0a00 */
[--C-:B------:R-:W-:Y:S01]  /*0350*/  SHF.R.S32.HI R8, RZ, 0x2, R2.reuse ;  /* 0x00000002ff087819 */ /* 0x100fe20000011402 */
[----:B------:R-:W-:Y:S01]  /*0360*/  ULDC UR55, c[0x0][0x1c8] ;  /* 0x0000720000377ab9 */ /* 0x000fe20000000800 */
[----:B------:R-:W-:Y:S01]  /*0370*/  SHF.R.S32.HI R11, RZ, 0x1f, R2 ;  /* 0x0000001fff0b7819 */ /* 0x000fe20000011402 */
[----:B------:R-:W-:Y:S01]  /*0380*/  ULDC.U8 UR10, c[0x0][0x3d0] ;  /* 0x0000f400000a7ab9 */ /* 0x000fe20000000000 */
[----:B------:R-:W-:Y:S01]  /*0390*/  LOP3.LUT R4, R4, 0xfffffffe, RZ, 0xc0, !PT ;  /* 0xfffffffe04047812 */ /* 0x000fe200078ec0ff */
[----:B------:R-:W-:Y:S01]  /*03a0*/  ULDC UR49, c[0x0][0x224] ;  /* 0x0000890000317ab9 */ /* 0x000fe20000000800 */
[----:B------:R-:W-:Y:S01]  /*03b0*/  LOP3.LUT R16, R7, 0xfffffff8, RZ, 0xc0, !PT ;  /* 0xfffffff807107812 */ /* 0x000fe200078ec0ff */
[----:B------:R-:W-:Y:S01]  /*03c0*/  @UP5 UIMAD UR53, UR33, UR48, URZ ;  /* 0x00000030213552a4 */ /* 0x000fe2000f8e023f */
[----:B------:R-:W-:Y:S01]  /*03d0*/  LEA.HI R11, R11, R8, RZ, 0x3 ;  /* 0x000000080b0b7211 */ /* 0x000fe200078f18ff */
[----:B------:R-:W-:Y:S01]  /*03e0*/  IMAD.IADD R4, R5, 0x1, -R4 ;  /* 0x0000000105047824 */ /* 0x000fe200078e0a04 */
[----:B------:R-:W-:Y:S01]  /*03f0*/  SHF.R.S32.HI R0, RZ, 0x1f, R9 ;  /* 0x0000001fff007819 */ /* 0x000fe20000011409 */
[----:B------:R-:W-:Y:S01]  /*0400*/  IMAD.IADD R16, R13, 0x1, -R16 ;  /* 0x000000010d107824 */ /* 0x000fe200078e0a10 */
[----:B------:R-:W-:Y:S01]  /*0410*/  LOP3.LUT R11, R11, 0xfffffff8, RZ, 0xc0, !PT ;  /* 0xfffffff80b0b7812 */ /* 0x000fe200078ec0ff */
[----:B------:R-:W-:Y:S01]  /*0420*/  UMOV UR39, URZ ;  /* 0x0000003f00277c82 */ /* 0x000fe20008000000 */
[----:B------:R-:W-:Y:S01]  /*0430*/  LEA.HI R5, R0, R9, RZ, 0x3 ;  /* 0x0000000900057211 */ /* 0x000fe200078f18ff */
[----:B------:R-:W-:Y:S01]  /*0440*/  IMAD.SHL.U32 R230, R16, 0x8, RZ ;  /* 0x0000000810e67824 */ /* 0x000fe200078e00ff */
[----:B------:R-:W-:Y:S01]  /*0450*/  SHF.R.S32.HI R229, RZ, 0x3, R7 ;  /* 0x00000003ffe57819 */ /* 0x000fe20000011407 */
[----:B------:R-:W-:Y:S01]  /*0460*/  IMAD.IADD R11, R8, 0x1, -R11 ;  /* 0x00000001080b7824 */ /* 0x000fe200078e0a0b */
[C---:B------:R-:W-:Y:S01]  /*0470*/  LOP3.LUT R12, R5.reuse, 0xfffffff8, RZ, 0xc0, !PT ;  /* 0xfffffff8050c7812 */ /* 0x040fe200078ec0ff */
[----:B------:R-:W-:Y:S01]  /*0480*/  IMAD.SHL.U32 R5, R5, 0x40, RZ ;  /* 0x0000004005057824 */ /* 0x000fe200078e00ff */
[C---:B------:R-:W-:Y:S01]  /*0490*/  LOP3.LUT P4, RZ, R16.reuse, 0x4, RZ, 0xc0, !PT ;  /* 0x0000000410ff7812 */ /* 0x040fe2000788c0ff */
[----:B------:R-:W-:Y:S01]  /*04a0*/  IMAD.SHL.U32 R17, R229, 0x40, RZ ;  /* 0x00000040e5117824 */ /* 0x000fe200078e00ff */
[C---:B------:R-:W-:Y:S01]  /*04b0*/  LOP3.LUT P3, RZ, R16.reuse, 0x2, RZ, 0xc0, !PT ;  /* 0x0000000210ff7812 */ /* 0x040fe2000786c0ff */
[----:B------:R-:W-:Y:S01]  /*04c0*/  IMAD.SHL.U32 R16, R16, 0x40, RZ ;  /* 0x0000004010107824 */ /* 0x000fe200078e00ff */
[----:B------:R-:W-:Y:S01]  /*04d0*/  LOP3.LUT R0, R11, 0x1, RZ, 0xc0, !PT ;  /* 0x000000010b007812 */ /* 0x000fe200078ec0ff */
[----:B------:R-:W-:Y:S01]  /*04e0*/  IMAD.IADD R12, R9, 0x1, -R12 ;  /* 0x00000001090c7824 */ /* 0x000fe200078e0a0c */
[----:B------:R-:W-:Y:S01]  /*04f0*/  LOP3.LUT R17, R17, 0x1c0, RZ, 0xc0, !PT ;  /* 0x000001c011117812 */ /* 0x000fe200078ec0ff */
[----:B------:R-:W-:Y:S01]  /*0500*/  IMAD.SHL.U32 R9, R3, 0x10, RZ ;  /* 0x0000001003097824 */ /* 0x000fe200078e00ff */
[----:B------:R-:W-:Y:S01]  /*0510*/  LOP3.LUT R16, R16, 0x1c0, RZ, 0xc0, !PT ;  /* 0x000001c010107812 */ /* 0x000fe200078ec0ff */
[----:B------:R-:W-:Y:S01]  /*0520*/  ULDC.64 UR4, c[0x0][0x118] ;  /* 0x0000460000047ab9 */ /* 0x000fe20000000a00 */
[----:B------:R-:W-:Y:S01]  /*0530*/  ISETP.NE.U32.AND P0, PT, R0, 0x1, PT ;  /* 0x000000010000780c */ /* 0x000fe20003f05070 */
[----:B------:R-:W-:Y:S01]  /*0540*/  UMOV UR59, 0x4 ;  /* 0x00000004003b7882 */ /* 0x000fe20000000000 */
[----:B------:R-:W-:Y:S01]  /*0550*/  LOP3.LUT R0, R16, 0x10, R9, 0xf8, !PT ;  /* 0x0000001010007812 */ /* 0x000fe200078ef809 */
[----:B------:R-:W-:Y:S01]  /*0560*/  ULOP3.LUT UR55, UR34, UR55, URZ, 0x3c, !UPT ;  /* 0x0000003722377292 */ /* 0x000fe2000f8e3c3f */
[----:B------:R-:W-:Y:S01]  /*0570*/  LOP3.LUT R15, R17, 0x38, R230, 0xf8, !PT ;  /* 0x00000038110f7812 */ /* 0x000fe200078ef8e6 */
[----:B------:R-:W-:Y:S01]  /*0580*/  USHF.L.U32 UR60, UR33, 0x7, URZ ;  /* 0x00000007213c7899 */ /* 0x000fe2000800063f */
[----:B------:R-:W-:Y:S01]  /*0590*/  SHF.R.U32.HI R8, RZ, 0x3, R17 ;  /* 0x00000003ff087819 */ /* 0x000fe20000011611 */
[----:B------:R-:W-:Y:S01]  /*05a0*/  UISETP.NE.AND UP6, UPT, UR10, URZ, UPT ;  /* 0x0000003f0a00728c */ /* 0x000fe2000bfc5270 */
[-C--:B------:R-:W-:Y:S01]  /*05b0*/  LEA.HI R10, R14, R13.reuse, RZ, 0x7 ;  /* 0x0000000d0e0a7211 */ /* 0x080fe200078f38ff */
[----:B------:R-:W-:Y:S01]  /*05c0*/  USHF.R.S32.HI UR56, URZ, 0x1f, UR34 ;  /* 0x0000001f3f387899 */ /* 0x000fe20008011422 */
[--C-:B------:R-:W-:Y:S01]  /*05d0*/  LOP3.LUT R222, R16, 0x8, R7.reuse, 0xf8, !PT ;  /* 0x0000000810de7812 */ /* 0x100fe200078ef807 */
[----:B------:R-:W-:Y:S01]  /*05e0*/  USHF.R.S32.HI UR58, URZ, 0x1f, UR33 ;  /* 0x0000001f3f3a7899 */ /* 0x000fe20008011421 */
[----:B------:R-:W-:Y:S01]  /*05f0*/  LOP3.LUT R0, R0, 0x8, R7, 0xf8, !PT ;  /* 0x0000000800007812 */ /* 0x000fe200078ef807 */
[----:B------:R-:W-:Y:S01]  /*0600*/  USHF.R.S32.HI UR57, URZ, 0x1f, UR34 ;  /* 0x0000001f3f397899 */ /* 0x000fe20008011422 */
[----:B------:R-:W-:Y:S01]  /*0610*/  LEA.HI R7, R14, R13, RZ, 0x6 ;  /* 0x0000000d0e077211 */ /* 0x000fe200078f30ff */
[----:B------:R-:W-:Y:S01]  /*0620*/  UIMAD.WIDE.U32 UR40, UR36, UR42, URZ ;  /* 0x0000002a242872a5 */ /* 0x000fe2000f8e003f */
[----:B------:R-:W-:Y:S01]  /*0630*/  LOP3.LUT R8, R15, R8, RZ, 0x3c, !PT ;  /* 0x000000080f087212 */ /* 0x000fe200078e3cff */
[----:B------:R-:W-:Y:S01]  /*0640*/  IMAD.SHL.U32 R15, R4, 0x200, RZ ;  /* 0x00000200040f7824 */ /* 0x000fe200078e00ff */
[----:B------:R-:W-:Y:S01]  /*0650*/  SHF.R.S32.HI R10, RZ, 0x7, R10 ;  /* 0x00000007ff0a7819 */ /* 0x000fe2000001140a */
[----:B------:R-:W-:Y:S01]  /*0660*/  UIMAD UR50, UR37, UR42, URZ ;  /* 0x0000002a253272a4 */ /* 0x000fe2000f8e023f */
[----:B------:R-:W-:Y:S01]  /*0670*/  SHF.R.U32.HI R9, RZ, 0x3, R16 ;  /* 0x00000003ff097819 */ /* 0x000fe20000011610 */
[----:B------:R-:W-:Y:S01]  /*0680*/  USHF.R.S32.HI UR52, URZ, 0x1f, UR46 ;  /* 0x0000001f3f347899 */ /* 0x000fe2000801142e */
[----:B------:R-:W-:Y:S01]  /*0690*/  LOP3.LUT R2, R2, 0x7ffffffc, RZ, 0xc0, !PT ;  /* 0x7ffffffc02027812 */ /* 0x000fe200078ec0ff */
[C---:B------:R-:W-:Y:S01]  /*06a0*/  IMAD R17, R10.reuse, 0x800, R15 ;  /* 0x000008000a117824 */ /* 0x040fe200078e020f */
[----:B------:R-:W-:Y:S01]  /*06b0*/  SHF.R.S32.HI R7, RZ, 0x6, R7 ;  /* 0x00000006ff077819 */ /* 0x000fe20000011407 */
[----:B------:R-:W-:Y:S01]  /*06c0*/  IMAD.SHL.U32 R10, R10, 0x20, RZ ;  /* 0x000000200a0a7824 */ /* 0x000fe200078e00ff */
[C---:B------:R-:W-:Y:S01]  /*06d0*/  R2P PR, R11.reuse, 0x6 ;  /* 0x000000060b007804 */ /* 0x040fe20000000000 */
[----:B------:R-:W-:Y:S01]  /*06e0*/  IMAD.SHL.U32 R11, R11, 0x40, RZ ;  /* 0x000000400b0b7824 */ /* 0x000fe200078e00ff */
[----:B------:R-:W-:Y:S01]  /*06f0*/  LOP3.LUT R222, R222, R9, RZ, 0x3c, !PT ;  /* 0x00000009dede7212 */ /* 0x000fe200078e3cff */
[----:B------:R-:W-:Y:S01]  /*0700*/  IMAD R225, R7, 0x200, R8 ;  /* 0x0000020007e17824 */ /* 0x000fe200078e0208 */
[----:B------:R-:W-:Y:S01]  /*0710*/  LOP3.LUT R0, R15, R0, R9, 0xf6, !PT ;  /* 0x000000000f007212 */ /* 0x000fe200078ef609 */
[----:B------:R-:W-:Y:S01]  /*0720*/  IMAD.IADD R9, R13, 0x1, -R2 ;  /* 0x000000010d097824 */ /* 0x000fe200078e0a02 */
[----:B------:R-:W-:Y:S01]  /*0730*/  LOP3.LUT R11, R11, 0x1c0, RZ, 0xc0, !PT ;  /* 0x000001c00b0b7812 */ /* 0x000fe200078ec0ff */
[----:B------:R-:W-:Y:S01]  /*0740*/  IMAD.SHL.U32 R13, R13, 0x2, RZ ;  /* 0x000000020d0d7824 */ /* 0x000fe200078e00ff */
[----:B------:R-:W-:Y:S01]  /*0750*/  LOP3.LUT P6, RZ, R12, 0x4, RZ, 0xc0, !PT ;  /* 0x000000040cff7812 */ /* 0x000fe200078cc0ff */
[----:B------:R-:W-:Y:S01]  /*0760*/  IMAD.SHL.U32 R7, R7, 0x8, RZ ;  /* 0x0000000807077824 */ /* 0x000fe200078e00ff */
[----:B------:R-:W-:Y:S01]  /*0770*/  SHF.R.U32.HI R8, RZ, 0x3, R11 ;  /* 0x00000003ff087819 */ /* 0x000fe2000001160b */
[----:B------:R-:W-:Y:S01]  /*0780*/  IMAD.SHL.U32 R9, R9, 0x2, RZ ;  /* 0x0000000209097824 */ /* 0x000fe200078e00ff */
[----:B------:R-:W-:Y:S01]  /*0790*/  LOP3.LUT R224, R10, 0x6, R13, 0xf8, !PT ;  /* 0x000000060ae07812 */ /* 0x000fe200078ef80d */
[----:B------:R-:W-:Y:S01]  /*07a0*/  IMAD.SHL.U32 R2, R4, 0x20, RZ ;  /* 0x0000002004027824 */ /* 0x000fe200078e00ff */
[----:B------:R-:W-:Y:S01]  /*07b0*/  LOP3.LUT R7, R7, 0x18, RZ, 0xc0, !PT ;  /* 0x0000001807077812 */ /* 0x000fe200078ec0ff */
[----:B------:R-:W-:Y:S01]  /*07c0*/  IMAD.IADD R222, R17, 0x1, R222 ;  /* 0x0000000111de7824 */ /* 0x000fe200078e02de */
[----:B------:R-:W-:Y:S01]  /*07d0*/  LOP3.LUT R13, R11, 0x20, R10, 0xf8, !PT ;  /* 0x000000200b0d7812 */ /* 0x000fe200078ef80a */
[----:B------:R-:W-:Y:S01]  /*07e0*/  IMAD.SHL.U32 R218, R0, 0x2, RZ ;  /* 0x0000000200da7824 */ /* 0x000fe200078e00ff */
[----:B------:R-:W-:Y:S01]  /*07f0*/  LOP3.LUT R232, R8, R11, R7, 0x1e, !PT ;  /* 0x0000000b08e87212 */ /* 0x000fe200078e1e07 */
[----:B------:R-:W-:Y:S01]  /*0800*/  IMAD.SHL.U32 R222, R222, 0x2, RZ ;  /* 0x00000002dede7824 */ /* 0x000fe200078e00ff */
[----:B------:R-:W-:Y:S01]  /*0810*/  LOP3.LUT R13, R13, R8, RZ, 0x3c, !PT ;  /* 0x000000080d0d7212 */ /* 0x000fe200078e3cff */
[----:B------:R-:W-:Y:S01]  /*0820*/  IMAD R8, R6, 0x400, R9 ;  /* 0x0000040006087824 */ /* 0x000fe200078e0209 */
[C---:B------:R-:W-:Y:S01]  /*0830*/  LOP3.LUT P5, RZ, R12.reuse, 0x2, RZ, 0xc0, !PT ;  /* 0x000000020cff7812 */ /* 0x040fe200078ac0ff */
[----:B------:R-:W-:Y:S01]  /*0840*/  IMAD.SHL.U32 R12, R12, 0x40, RZ ;  /* 0x000000400c0c7824 */ /* 0x000fe200078e00ff */
[----:B------:R-:W-:Y:S01]  /*0850*/  LOP3.LUT R2, R7, 0x20, R2, 0xf8, !PT ;  /* 0x0000002007027812 */ /* 0x000fe200078ef802 */
[----:B------:R-:W-:Y:S01]  /*0860*/  IMAD.IADD R233, R8, 0x1, R13 ;  /* 0x0000000108e97824 */ /* 0x000fe200078e020d */
[----:B------:R-:W-:Y:S01]  /*0870*/  LOP3.LUT R5, R5, 0xfffffe00, RZ, 0xc0, !PT ;  /* 0xfffffe0005057812 */ /* 0x000fe200078ec0ff */
[----:B------:R-:W-:Y:S01]  /*0880*/  IMAD R9, R3, 0x400, R9 ;  /* 0x0000040003097824 */ /* 0x000fe200078e0209 */
[----:B------:R-:W-:Y:S01]  /*0890*/  LOP3.LUT R7, R12, 0x1c0, RZ, 0xc0, !PT ;  /* 0x000001c00c077812 */ /* 0x000fe200078ec0ff */
[----:B------:R-:W-:Y:S01]  /*08a0*/  IMAD.SHL.U32 R8, R4, 0x8, RZ ;  /* 0x0000000804087824 */ /* 0x000fe200078e00ff */
[----:B------:R-:W-:Y:S01]  /*08b0*/  IADD3 R228, R230, 0x40, RZ ;  /* 0x00000040e6e47810 */ /* 0x000fe20007ffe0ff */
[----:B------:R-:W-:Y:S01]  /*08c0*/  IMAD.IADD R232, R9, 0x1, R232 ;  /* 0x0000000109e87824 */ /* 0x000fe200078e02e8 */
[----:B------:R-:W-:Y:S01]  /*08d0*/  SHF.R.U32.HI R4, RZ, 0x3, R7 ;  /* 0x00000003ff047819 */ /* 0x000fe20000011607 */
[--C-:B------:R-:W-:Y:S01]  /*08e0*/  IMAD R216, R3, 0x400, R5.reuse ;  /* 0x0000040003d87824 */ /* 0x100fe200078e0205 */
[----:B------:R-:W-:Y:S01]  /*08f0*/  LOP3.LUT R9, R7, 0x8, R8, 0xf8, !PT ;  /* 0x0000000807097812 */ /* 0x000fe200078ef808 */
[----:B------:R-:W-:Y:S01]  /*0900*/  IMAD R6, R6, 0x400, R5 ;  /* 0x0000040006067824 */ /* 0x000fe200078e0205 */
[----:B------:R-:W-:Y:S01]  /*0910*/  LOP3.LUT R2, R4, R2, R7, 0x1e, !PT ;  /* 0x0000000204027212 */ /* 0x000fe200078e1e07 */
[----:B------:R-:W-:Y:S01]  /*0920*/  IMAD.SHL.U32 R233, R233, 0x2, RZ ;  /* 0x00000002e9e97824 */ /* 0x000fe200078e00ff */
[----:B------:R-:W-:Y:S01]  /*0930*/  LOP3.LUT R9, R9, R4, RZ, 0x3c, !PT ;  /* 0x0000000409097212 */ /* 0x000fe200078e3cff */
[----:B------:R-:W-:Y:S01]  /*0940*/  IMAD.MOV.U32 R4, RZ, RZ, 0x40 ;  /* 0x00000040ff047424 */ /* 0x000fe200078e00ff */
[----:B------:R-:W-:Y:S01]  /*0950*/  LOP3.LUT R217, R2, R5, RZ, 0xfc, !PT ;  /* 0x0000000502d97212 */ /* 0x000fe200078efcff */
[----:B------:R-:W-:Y:S01]  /*0960*/  IMAD.SHL.U32 R225, R225, 0x2, RZ ;  /* 0x00000002e1e17824 */ /* 0x000fe200078e00ff */
[----:B------:R-:W-:Y:S01]  /*0970*/  SEL R3, R213, 0xffffffe0, !P3 ;  /* 0xffffffe0d5037807 */ /* 0x000fe20005800000 */
[----:B------:R-:W-:Y:S01]  /*0980*/  IMAD.IADD R216, R9, 0x1, R216 ;  /* 0x0000000109d87824 */ /* 0x000fe200078e02d8 */
[----:B------:R-:W-:Y:S01]  /*0990*/  SEL R5, R4, 0xffffffc0, !P4 ;  /* 0xffffffc004057807 */ /* 0x000fe20006000000 */
[----:B------:R-:W-:Y:S01]  /*09a0*/  IMAD.IADD R223, R6, 0x1, R9 ;  /* 0x0000000106df7824 */ /* 0x000fe200078e0209 */
[----:B------:R-:W-:Y:S01]  /*09b0*/  SEL R213, R213, 0xffffffe0, !P5 ;  /* 0xffffffe0d5d57807 */ /* 0x000fe20006800000 */
[----:B------:R-:W-:Y:S01]  /*09c0*/  IMAD.MOV.U32 R6, RZ, RZ, -0x10 ;  /* 0xfffffff0ff067424 */ /* 0x000fe200078e00ff */
[----:B------:R-:W-:Y:S01]  /*09d0*/  SEL R4, R4, 0xffffffc0, !P6 ;  /* 0xffffffc004047807 */ /* 0x000fe20007000000 */
[----:B------:R-:W-:Y:S01]  /*09e0*/  IMAD.SHL.U32 R223, R223, 0x2, RZ ;  /* 0x00000002dfdf7824 */ /* 0x000fe200078e00ff */
[----:B------:R-:W-:Y:S01]  /*09f0*/  LEA R216, R216, 0x20000, 0x1 ;  /* 0x00020000d8d87811 */ /* 0x000fe200078e08ff */
[----:B------:R-:W-:Y:S01]  /*0a00*/  IMAD.IADD R212, R222, 0x1, R3 ;  /* 0x00000001ded47824 */ /* 0x000fe200078e0203 */
[----:B------:R-:W-:Y:S01]  /*0a10*/  IADD3 R235, R233, 0x20, RZ ;  /* 0x00000020e9eb7810 */ /* 0x000fe20007ffe0ff */
[----:B------:R-:W-:Y:S01]  /*0a20*/  IMAD.IADD R221, R223, 0x1, R213 ;  /* 0x00000001dfdd7824 */ /* 0x000fe200078e02d5 */
[----:B------:R-:W-:Y:S01]  /*0a30*/  SEL R6, R6, 0x10, !P0 ;  /* 0x0000001006067807 */ /* 0x000fe20004000000 */
[--C-:B------:R-:W-:Y:S01]  /*0a40*/  IMAD.IADD R214, R4, 0x1, R216.reuse ;  /* 0x0000000104d67824 */ /* 0x100fe200078e02d8 */
[----:B------:R-:W-:Y:S01]  /*0a50*/  LEA R232, R232, 0x10000, 0x1 ;  /* 0x00010000e8e87811 */ /* 0x000fe200078e08ff */
[----:B------:R-:W-:Y:S01]  /*0a60*/  IMAD.IADD R215, R213, 0x1, R216 ;  /* 0x00000001d5d77824 */ /* 0x000fe200078e02d8 */
[----:B------:R-:W-:Y:S01]  /*0a70*/  @P1 IADD3 R235, R233, -0x20, RZ ;  /* 0xffffffe0e9eb1810 */ /* 0x000fe20007ffe0ff */
[--C-:B------:R-:W-:Y:S01]  /*0a80*/  IMAD R0, R0, 0x2, R5.reuse ;  /* 0x0000000200007824 */ /* 0x100fe200078e0205 */
[----:B------:R-:W-:Y:S01]  /*0a90*/  IADD3 R234, R232, 0x40, RZ ;  /* 0x00000040e8ea7810 */ /* 0x000fe20007ffe0ff */
[----:B------:R-:W-:Y:S01]  /*0aa0*/  IMAD.IADD R3, R222, 0x1, R5 ;  /* 0x00000001de037824 */ /* 0x000fe200078e0205 */
[C---:B------:R-:W-:Y:S01]  /*0ab0*/  IADD3 R227, R230.reuse, 0x80, RZ ;  /* 0x00000080e6e37810 */ /* 0x040fe20007ffe0ff */
[----:B------:R-:W-:Y:S01]  /*0ac0*/  IMAD.IADD R2, R5, 0x1, R212 ;  /* 0x0000000105027824 */ /* 0x000fe200078e02d4 */
[----:B------:R-:W-:Y:S01]  /*0ad0*/  IADD3 R226, R230, 0xc0, RZ ;  /* 0x000000c0e6e27810 */ /* 0x000fe20007ffe0ff */
[----:B------:R-:W-:Y:S01]  /*0ae0*/  IMAD.IADD R236, R233, 0x1, R6 ;  /* 0x00000001e9ec7824 */ /* 0x000fe200078e0206 */
[----:B------:R-:W-:Y:S01]  /*0af0*/  @P2 IADD3 R234, R232, -0x40, RZ ;  /* 0xffffffc0e8ea2810 */ /* 0x000fe20007ffe0ff */
[----:B------:R-:W-:Y:S01]  /*0b00*/  IMAD.SHL.U32 R217, R217, 0x2, RZ ;  /* 0x00000002d9d97824 */ /* 0x000fe200078e00ff */
[----:B------:R-:W-:Y:S01]  /*0b10*/  UIMAD UR49, UR6, UR49, URZ ;  /* 0x00000031063172a4 */ /* 0x000fe2000f8e023f */
[----:B------:R-:W-:Y:S01]  /*0b20*/  IMAD.IADD R237, R6, 0x1, R235 ;  /* 0x0000000106ed7824 */ /* 0x000fe200078e02eb */
[----:B------:R-:W-:Y:S01]  /*0b30*/  @!UP5 UIMAD UR48, UR7, UR48, URZ ;  /* 0x000000300730d2a4 */ /* 0x000fe2000f8e023f */
[--C-:B------:R-:W-:Y:S01]  /*0b40*/  IMAD.IADD R220, R223, 0x1, R4.reuse ;  /* 0x00000001dfdc7824 */ /* 0x100fe200078e0204 */
[----:B------:R-:W-:Y:S01]  /*0b50*/  USHF.R.S32.HI UR47, URZ, 0x1f, UR44 ;  /* 0x0000001f3f2f7899 */ /* 0x000fe2000801142c */
[----:B------:R-:W-:-:S02]  /*0b60*/  IMAD.IADD R219, R221, 0x1, R4 ;  /* 0x00000001dddb7824 */ /* 0x000fc400078e0204 */
[----:B------:R-:W-:Y:S02]  /*0b70*/  IMAD.IADD R213, R213, 0x1, R214 ;  /* 0x00000001d5d57824 */ /* 0x000fe400078e02d6 */
.L_x_548:
[----:B------:R-:W-:Y:S02]  /*0b80*/  ULDC.64 UR6, c[0x0][0x240] ;  /* 0x0000900000067ab9 */ /* 0x000fe40000000a00 */
[----:B------:R-:W-:Y:S02]  /*0b90*/  ULDC.64 UR10, c[0x0][0x250] ;  /* 0x00009400000a7ab9 */ /* 0x000fe40000000a00 */
[----:B------:R-:W-:Y:S02]  /*0ba0*/  UISETP.NE.U32.AND UP1, UPT, URZ, UR6, UPT ;  /* 0x000000063f00728c */ /* 0x000fe4000bf25070 */
[----:B------:R-:W-:Y:S02]  /*0bb0*/  UISETP.NE.U32.AND UP3, UPT, URZ, UR10, UPT ;  /* 0x0000000a3f00728c */ /* 0x000fe4000bf65070 */
[----:B------:R-:W-:Y:S02]  /*0bc0*/  USHF.R.S32.HI UR38, URZ, 0x1f, UR33 ;  /* 0x0000001f3f267899 */ /* 0x000fe40008011421 */
[----:B------:R-:W-:-:S02]  /*0bd0*/  USHF.L.U32 UR13, UR33, 0x2, URZ ;  /* 0x00000002210d7899 */ /* 0x000fc4000800063f */
[----:B------:R-:W-:Y:S02]  /*0be0*/  UISETP.NE.AND.EX UP1, UPT, URZ, UR7, UPT, UP1 ;  /* 0x000000073f00728c */ /* 0x000fe4000bf25310 */
[----:B------:R-:W-:Y:S02]  /*0bf0*/  UISETP.NE.AND.EX UP3, UPT, URZ, UR11, UPT, UP3 ;  /* 0x0000000b3f00728c */ /* 0x000fe4000bf65330 */
[----:B------:R-:W-:Y:S02]  /*0c00*/  USHF.L.U64.HI UR12, UR33, 0x2, UR38 ;  /* 0x00000002210c7899 */ /* 0x000fe40008010226 */
[----:B------:R-:W-:Y:S01]  /*0c10*/  UIADD3 UR6, UP0, UR13, UR6, URZ ;  /* 0x000000060d067290 */ /* 0x000fe2000ff1e03f */
[----:B------:R-:W-:Y:S01]  /*0c20*/  PLOP3.LUT P2, PT, PT, PT, UP1, 0x80, 0x0 ;  /* 0x000000000000781c */ /* 0x000fe20003f4f018 */
[----:B------:R-:W-:Y:S02]  /*0c30*/  ULDC.U8 UR14, c[0x0][0x312] ;  /* 0x0000c480000e7ab9 */ /* 0x000fe40000000000 */
[----:B------:R-:W-:-:S02]  /*0c40*/  UIADD3.X UR7, UR12, UR7, URZ, UP0, !UPT ;  /* 0x000000070c077290 */ /* 0x000fc400087fe43f */
[----:B------:R-:W-:Y:S01]  /*0c50*/  ULDC.64 UR8, c[0x0][0x248] ;  /* 0x0000920000087ab9 */ /* 0x000fe20000000a00 */
[----:B-1----:R-:W-:Y:S01]  /*0c60*/  IMAD.U32 R12, RZ, RZ, UR6 ;  /* 0x00000006ff0c7e24 */ /* 0x002fe2000f8e00ff */
[----:B------:R-:W-:Y:S02]  /*0c70*/  UISETP.NE.AND UP4, UPT, UR14, URZ, UPT ;  /* 0x0000003f0e00728c */ /* 0x000fe4000bf85270 */
[----:B------:R-:W-:Y:S01]  /*0c80*/  UISETP.EQ.U32.AND UP2, UPT, URZ, UR8, UPT ;  /* 0x000000083f00728c */ /* 0x000fe2000bf42070 */
[----:B------:R-:W-:Y:S01]  /*0c90*/  IMAD.U32 R13, RZ, RZ, UR7 ;  /* 0x00000007ff0d7e24 */ /* 0x000fe2000f8e00ff */
[----:B------:R-:W-:Y:S02]  /*0ca0*/  @UP3 UIADD3 UR6, UP0, UR13, UR10, URZ ;  /* 0x0000000a0d063290 */ /* 0x000fe4000ff1e03f */
[----:B------:R-:W-:Y:S02]  /*0cb0*/  UISETP.EQ.OR.EX UP2, UPT, URZ, UR9, !UP4, UP2 ;  /* 0x000000093f00728c */ /* 0x000fe4000e742720 */
[----:B------:R-:W-:Y:S01]  /*0cc0*/  @UP3 UIADD3.X UR7, UR12, UR11, URZ, UP0, !UPT ;  /* 0x0000000b0c073290 */ /* 0x000fe200087fe43f */
[----:B--2---:R-:W2:Y:S01]  /*0cd0*/  @P2 LDG.E R6, [R12.64] ;  /* 0x000000040c062981 */ /* 0x004ea2000c1e1900 */
[----:B------:R-:W-:-:S02]  /*0ce0*/  UIADD3 UR8, UP0, UR13, UR8, URZ ;  /* 0x000000080d087290 */ /* 0x000fc4000ff1e03f */
[----:B------:R-:W-:Y:S01]  /*0cf0*/  PLOP3.LUT P1, PT, PT, PT, UP2, 0x80, 0x0 ;  /* 0x000000000000781c */ /* 0x000fe20003f2f028 */
[----:B---3--:R-:W3:Y:S01]  /*0d00*/  @P2 LDG.E R4, [R12.64+0x4] ;  /* 0x000004040c042981 */ /* 0x008ee2000c1e1900 */
[----:B------:R-:W-:Y:S01]  /*0d10*/  UIADD3.X UR9, UR12, UR9, URZ, UP0, !UPT ;  /* 0x000000090c097290 */ /* 0x000fe200087fe43f */
[----:B------:R-:W-:Y:S01]  /*0d20*/  PLOP3.LUT P0, PT, PT, PT, UP3, 0x80, 0x0 ;  /* 0x000000000000781c */ /* 0x000fe20003f0f038 */
[----:B------:R-:W-:Y:S02]  /*0d30*/  IMAD.U32 R8, RZ, RZ, UR8 ;  /* 0x00000008ff087e24 */ /* 0x000fe4000f8e00ff */
[----:B------:R-:W-:Y:S02]  /*0d40*/  IMAD.U32 R10, RZ, RZ, UR6 ;  /* 0x00000006ff0a7e24 */ /* 0x000fe4000f8e00ff */
[----:B------:R-:W-:Y:S02]  /*0d50*/  IMAD.U32 R9, RZ, RZ, UR9 ;  /* 0x00000009ff097e24 */ /* 0x000fe4000f8e00ff */
[----:B------:R-:W-:-:S03]  /*0d60*/  IMAD.U32 R11, RZ, RZ, UR7 ;  /* 0x00000007ff0b7e24 */ /* 0x000fc6000f8e00ff */
        /* <DEDUP_REMOVED lines=12> */
[----:B--2---:R1:W2:Y:S08]  /*0e30*/  @P2 R2UR UR14, R6 ;  /* 0x00000000060e23c2 */ /* 0x0042b000000e0000 */
[----:B---3--:R-:W2:Y:S08]  /*0e40*/  @P2 R2UR UR7, R4 ;  /* 0x00000000040723c2 */ /* 0x008eb000000e0000 */
[----:B----4-:R3:W4:Y:S01]  /*0e50*/  @!P1 R2UR UR26, R7 ;  /* 0x00000000071a93c2 */ /* 0x01072200000e0000 */
[----:B------:R-:W-:-:S04]  /*0e60*/  ISETP.NE.U32.AND P1, PT, RZ, c[0x0][0x248], PT ;  /* 0x00009200ff007a0c */ /* 0x000fc80003f25070 */
[----:B------:R-:W-:Y:S02]  /*0e70*/  ISETP.NE.AND.EX P1, PT, RZ, c[0x0][0x24c], PT, P1 ;  /* 0x00009300ff007a0c */ /* 0x000fe40003f25310 */
[----:B-1----:R-:W-:Y:S01]  /*0e80*/  SHF.R.S32.HI R6, RZ, 0x1f, R229 ;  /* 0x0000001fff067819 */ /* 0x002fe200000114e5 */
[----:B-----5:R3:W1:Y:S01]  /*0e90*/  @P0 R2UR UR19, R5 ;  /* 0x00000000051303c2 */ /* 0x02066200000e0000 */
[----:B------:R-:W-:Y:S01]  /*0ea0*/  IADD3 R13, P0, R229, UR6, RZ ;  /* 0x00000006e50d7c10 */ /* 0x000fe2000ff1e0ff */
[----:B--2---:R-:W-:-:S03]  /*0eb0*/  @UP1 UIADD3 UR25, UR7, -UR14, URZ ;  /* 0x8000000e07191290 */ /* 0x004fc6000fffe03f */
[----:B------:R-:W-:-:S04]  /*0ec0*/  LEA.HI.X.SX32 R12, R11, R6, 0x1, P0 ;  /* 0x000000060b0c7211 */ /* 0x000fc800000f0eff */
[----:B------:R-:W-:Y:S01]  /*0ed0*/  @!UP1 ULDC UR25, c[0x0][0x214] ;  /* 0x0000850000199ab9 */ /* 0x000fe20000000800 */
[----:B------:R-:W-:Y:S05]  /*0ee0*/  @!P1 BRA `(.L_x_504) ;  /* 0x0000007000009947 */ /* 0x000fea0003800000 */
[----:B----4-:R-:W-:-:S13]  /*0ef0*/  PLOP3.LUT P0, PT, PT, PT, UP4, 0x80, 0x0 ;  /* 0x000000000000781c */ /* 0x010fda0003f0f048 */
[----:B------:R-:W2:Y:S04]  /*0f00*/  @P0 LDG.E R4, [R8.64+0x4] ;  /* 0x0000040408040981 */ /* 0x000ea8000c1e1900 */
[----:B---3--:R-:W3:Y:S01]  /*0f10*/  @!P0 LDG.E R5, [R8.64] ;  /* 0x0000000408058981 */ /* 0x008ee2000c1e1900 */
[----:B--2---:R-:W2:Y:S02]  /*0f20*/  @P0 R2UR UR6, R4 ;  /* 0x00000000040603c2 */ /* 0x004ea400000e0000 */
[----:B--2---:R-:W-:-:S11]  /*0f30*/  @UP4 UIADD3 UR8, UR6, -UR26, URZ ;  /* 0x8000001a06084290 */ /* 0x004fd6000fffe03f */
[----:B---3--:R2:W3:Y:S01]  /*0f40*/  @!P0 R2UR UR8, R5 ;  /* 0x00000000050883c2 */ /* 0x0084e200000e0000 */
[----:B------:R-:W-:-:S07]  /*0f50*/  DEPBAR.LE SB2, 0x0, {3} ;  /* 0x0000a0080000791a */ /* 0x000fce0000000000 */
.L_x_504:
[----:B----4-:R-:W-:Y:S02]  /*0f60*/  ULDC.64 UR6, c[0x0][0x258] ;  /* 0x0000960000067ab9 */ /* 0x010fe40000000a00 */
[----:B------:R-:W-:-:S04]  /*0f70*/  UISETP.NE.U32.AND UP2, UPT, URZ, UR6, UPT ;  /* 0x000000063f00728c */ /* 0x000fc8000bf45070 */
[----:B------:R-:W-:-:S06]  /*0f80*/  UISETP.NE.AND.EX UP2, UPT, URZ, UR7, UPT, UP2 ;  /* 0x000000073f00728c */ /* 0x000fcc000bf45320 */
[----:B------:R-:W-:-:S05]  /*0f90*/  PLOP3.LUT P0, PT, PT, PT, UP2, 0x80, 0x0 ;  /* 0x000000000000781c */ /* 0x000fca0003f0f028 */
[----:B------:R-:W-:-:S04]  /*0fa0*/  @UP2 UIADD3 UR6, UP0, UR13, UR6, URZ ;  /* 0x000000060d062290 */ /* 0x000fc8000ff1e03f */
[----:B------:R-:W-:Y:S02]  /*0fb0*/  @UP2 UIADD3.X UR7, UR12, UR7, URZ, UP0, !UPT ;  /* 0x000000070c072290 */ /* 0x000fe400087fe43f */
[----:B------:R-:W-:-:S04]  /*0fc0*/  IMAD.U32 R4, RZ, RZ, UR6 ;  /* 0x00000006ff047e24 */ /* 0x000fc8000f8e00ff */
[----:B---3--:R-:W-:Y:S01]  /*0fd0*/  IMAD.U32 R5, RZ, RZ, UR7 ;  /* 0x00000007ff057e24 */ /* 0x008fe2000f8e00ff */
[----:B------:R-:W-:-:S04]  /*0fe0*/  ULDC.64 UR6, c[0x0][0x268] ;  /* 0x00009a0000067ab9 */ /* 0x000fc80000000a00 */
[----:B------:R-:W2:Y:S01]  /*0ff0*/  @P0 LDG.E R4, [R4.64] ;  /* 0x0000000404040981 */ /* 0x000ea2000c1e1900 */
[----:B------:R-:W-:Y:S02]  /*1000*/  @!UP2 UISETP.NE.U32.AND UP0, UPT, URZ, UR6, UPT ;  /* 0x000000063f00a28c */ /* 0x000fe4000bf05070 */
[----:B------:R-:W-:Y:S02]  /*1010*/  ULDC UR10, c[0x0][0x21c] ;  /* 0x00008700000a7ab9 */ /* 0x000fe40000000800 */
[----:B------:R-:W-:Y:S02]  /*1020*/  @!UP2 UISETP.NE.AND.EX UP0, UPT, URZ, UR7, UPT, UP0 ;  /* 0x000000073f00a28c */ /* 0x000fe4000bf05300 */
[----:B------:R-:W-:Y:S02]  /*1030*/  USHF.L.U32 UR23, UR18, 0x6, URZ ;  /* 0x0000000612177899 */ /* 0x000fe4000800063f */
[----:B------:R-:W-:Y:S01]  /*1040*/  @!UP2 USEL UR6, URZ, UR10, !UP0 ;  /* 0x0000000a3f06a287 */ /* 0x000fe2000c000000 */
[----:B--2---:R-:W2:Y:S02]  /*1050*/  @P0 R2UR UR9, R4 ;  /* 0x00000000040903c2 */ /* 0x004ea400000e0000 */
[----:B-12---:R-:W-:-:S02]  /*1060*/  @UP2 UIADD3 UR15, UR9, -UR19, URZ ;  /* 0x80000013090f2290 */ /* 0x006fc4000fffe03f */
        /* <DEDUP_REMOVED lines=42> */
.L_x_506:
[----:B------:R-:W-:Y:S01]  /*1310*/  IABS R7, c[0x0][0x1c8] ;  /* 0x0000720000077a13 */ /* 0x000fe20000000000 */
[----:B------:R-:W-:Y:S01]  /*1320*/  IMAD.MOV.U32 R8, RZ, RZ, RZ ;  /* 0x000000ffff087224 */ /* 0x000fe200078e00ff */
[----:B------:R-:W-:Y:S01]  /*1330*/  ISETP.LE.AND P0, PT, RZ, UR55, PT ;  /* 0x00000037ff007c0c */ /* 0x000fe2000bf03270 */
[----:B------:R-:W-:Y:S01]  /*1340*/  @UP0 UIADD3 UR8, UR19, UR26, URZ ;  /* 0x0000001a13080290 */ /* 0x000fe2000fffe03f */
[----:B------:R-:W1:Y:S01]  /*1350*/  I2F.RP R10, R7 ;  /* 0x00000007000a7306 */ /* 0x000e620000209400 */
[----:B------:R-:W-:Y:S02]  /*1360*/  ULDC.64 UR10, c[0x0][0x1a0] ;  /* 0x00006800000a7ab9 */ /* 0x000fe40000000a00 */
[----:B------:R-:W-:-:S04]  /*1370*/  @UP0 UIMAD.WIDE.U32 UR6, UR8, UR10, URZ ;  /* 0x0000000a080602a5 */ /* 0x000fc8000f8e003f */
[----:B------:R-:W-:-:S03]  /*1380*/  @UP0 UIMAD UR21, UR8, UR11, UR7 ;  /* 0x0000000b081502a4 */ /* 0x000fc6000f8e0207 */
[----:B------:R-:W-:Y:S01]  /*1390*/  @UP0 UMOV UR20, UR6 ;  /* 0x0000000600140c82 */ /* 0x000fe20008000000 */
[----:B-1----:R-:W1:Y:S02]  /*13a0*/  MUFU.RCP R9, R10 ;  /* 0x0000000a00097308 */ /* 0x002e640000001000 */
[----:B-1----:R-:W-:-:S06]  /*13b0*/  IADD3 R9, R9, 0xffffffe, RZ ;  /* 0x0ffffffe09097810 */ /* 0x002fcc0007ffe0ff */
[----:B------:R-:W1:Y:S02]  /*13c0*/  F2I.FTZ.U32.TRUNC.NTZ R9, R9 ;  /* 0x0000000900097305 */ /* 0x000e64000021f000 */
[----:B-1----:R-:W-:-:S04]  /*13d0*/  IMAD.MOV R4, RZ, RZ, -R9 ;  /* 0x000000ffff047224 */ /* 0x002fc800078e0a09 */
[----:B------:R-:W-:Y:S01]  /*13e0*/  IMAD R5, R4, R7, RZ ;  /* 0x0000000704057224 */ /* 0x000fe200078e02ff */
[----:B------:R-:W-:-:S03]  /*13f0*/  IABS R4, UR34 ;  /* 0x0000002200047c13 */ /* 0x000fc60008000000 */
        /* <DEDUP_REMOVED lines=27> */
.L_x_507:
        /* <DEDUP_REMOVED lines=43> */
.L_x_508:
[----:B------:R-:W-:-:S04]  /*1860*/  UMOV UR8, UR49 ;  /* 0x0000003100087c82 */ /* 0x000fc80008000000 */
.L_x_509:
[----:B------:R-:W-:Y:S01]  /*1870*/  UIADD3 UR6, UP4, UP3, UR6, UR44, UR46 ;  /* 0x0000002c06067290 */ /* 0x000fe2000fb9e02e */
[----:B------:R-:W-:Y:S01]  /*1880*/  IMAD.U32 R5, RZ, RZ, UR5 ;  /* 0x00000005ff057e24 */ /* 0x000fe2000f8e00ff */
[--C-:B------:R-:W-:Y:S01]  /*1890*/  SHF.R.S32.HI R231, RZ, 0x1f, R230.reuse ;  /* 0x0000001fffe77819 */ /* 0x100fe200000114e6 */
[----:B------:R-:W-:Y:S01]  /*18a0*/  IMAD.U32 R4, RZ, RZ, UR4 ;  /* 0x00000004ff047e24 */ /* 0x000fe2000f8e00ff */
[----:B------:R-:W-:Y:S01]  /*18b0*/  UIADD3 UR30, UP2, UP1, UR12, UR6, UR28 ;  /* 0x000000060c1e7290 */ /* 0x000fe2000f95e01c */
[----:B------:R-:W-:Y:S01]  /*18c0*/  IADD3 R18, P2, R230, UR16, RZ ;  /* 0x00000010e6127c10 */ /* 0x000fe2000ff5e0ff */
[----:B------:R-:W-:Y:S01]  /*18d0*/  UIADD3.X UR6, UR9, UR47, UR52, UP4, UP3 ;  /* 0x0000002f09067290 */ /* 0x000fe2000a7e6434 */
[----:B------:R-:W-:Y:S01]  /*18e0*/  IADD3 R17, P0, R229, UR22, RZ ;  /* 0x00000016e5117c10 */ /* 0x000fe2000ff1e0ff */
[----:B------:R-:W-:Y:S01]  /*18f0*/  ULDC.64 UR4, c[0x0][0x3c8] ;  /* 0x0000f20000047ab9 */ /* 0x000fe20000000a00 */
[----:B------:R-:W-:Y:S01]  /*1900*/  IADD3.X R19, R231, UR17, RZ, P2, !PT ;  /* 0x00000011e7137c10 */ /* 0x000fe200097fe4ff */
[----:B------:R-:W-:Y:S01]  /*1910*/  UIADD3.X UR28, UR10, UR6, UR11, UP2, UP1 ;  /* 0x000000060a1c7290 */ /* 0x000fe200097e240b */
[----:B------:R-:W-:Y:S01]  /*1920*/  IMAD.U32 R22, RZ, RZ, UR22 ;  /* 0x00000016ff167e24 */ /* 0x000fe2000f8e00ff */
[----:B------:R-:W-:Y:S01]  /*1930*/  IADD3.X R8, R6, UR32, RZ, P0, !PT ;  /* 0x0000002006087c10 */ /* 0x000fe200087fe4ff */
[----:B------:R-:W-:Y:S01]  /*1940*/  ULDC.64 UR6, c[0x0][0x1a8] ;  /* 0x00006a0000067ab9 */ /* 0x000fe20000000a00 */
[----:B------:R-:W-:Y:S01]  /*1950*/  IMAD.WIDE.U32 R24, R17, c[0x0][0x190], R230 ;  /* 0x0000640011187a25 */ /* 0x000fe200078e00e6 */
[----:B------:R-:W-:Y:S01]  /*1960*/  UIMAD UR6, UR56, UR6, URZ ;  /* 0x00000006380672a4 */ /* 0x000fe2000f8e023f */
[----:B------:R-:W-:Y:S02]  /*1970*/  BSSY B1, `(.L_x_505) ;  /* 0x0000899000017945 */ /* 0x000fe40003800000 */
[----:B------:R-:W-:Y:S01]  /*1980*/  IMAD.WIDE.U32 R22, R22, c[0x0][0x370], R18 ;  /* 0x0000dc0016167a25 */ /* 0x000fe200078e0012 */
[----:B------:R-:W-:-:S03]  /*1990*/  UIMAD UR14, UR34, UR7, UR6 ;  /* 0x00000007220e72a4 */ /* 0x000fc6000f8e0206 */
[----:B------:R-:W-:Y:S01]  /*19a0*/  ULDC.64 UR6, c[0x0][0x370] ;  /* 0x0000dc0000067ab9 */ /* 0x000fe20000000a00 */
[----:B------:R-:W-:Y:S01]  /*19b0*/  IMAD R16, R8, c[0x0][0x190], RZ ;  /* 0x0000640008107a24 */ /* 0x000fe200078e02ff */
[----:B------:R-:W-:Y:S01]  /*19c0*/  UIMAD UR6, UR32, UR6, URZ ;  /* 0x00000006200672a4 */ /* 0x000fe2000f8e023f */
[----:B------:R-:W-:Y:S02]  /*19d0*/  IMAD.U32 R18, RZ, RZ, UR34 ;  /* 0x00000022ff127e24 */ /* 0x000fe4000f8e00ff */
[----:B------:R-:W-:Y:S01]  /*19e0*/  IMAD R21, R17, c[0x0][0x194], R16 ;  /* 0x0000650011157a24 */ /* 0x000fe200078e0210 */
[----:B------:R-:W-:Y:S01]  /*19f0*/  UIMAD UR11, UR22, UR7, UR6 ;  /* 0x00000007160b72a4 */ /* 0x000fe2000f8e0206 */
[----:B------:R-:W-:Y:S02]  /*1a00*/  IMAD R16, R6, c[0x0][0x370], RZ ;  /* 0x0000dc0006107a24 */ /* 0x000fe400078e02ff */
[----:B------:R-:W-:Y:S02]  /*1a10*/  ULDC.64 UR6, c[0x0][0x378] ;  /* 0x0000de0000067ab9 */ /* 0x000fe40000000a00 */
[----:B------:R-:W-:Y:S01]  /*1a20*/  UIMAD UR6, UR56, UR6, URZ ;  /* 0x00000006380672a4 */ /* 0x000fe2000f8e023f */
[----:B------:R-:W-:Y:S01]  /*1a30*/  IADD3 R23, R23, UR11, RZ ;  /* 0x0000000b17177c10 */ /* 0x000fe2000fffe0ff */
[----:B------:R-:W-:-:S02]  /*1a40*/  IMAD R15, R229, c[0x0][0x374], R16 ;  /* 0x0000dd00e50f7a24 */ /* 0x000fc400078e0210 */
        /* <DEDUP_REMOVED lines=10> */
[----:B------:R-:W-:Y:S01]  /*1af0*/  UMOV UR9, UR7 ;  /* 0x0000000700097c82 */ /* 0x000fe20008000000 */
[----:B------:R-:W-:Y:S01]  /*1b00*/  IMAD.IADD R15, R19, 0x1, R15 ;  /* 0x00000001130f7824 */ /* 0x000fe200078e020f */
[----:B------:R-:W-:Y:S01]  /*1b10*/  UIMAD.WIDE UR6, UR6, UR59, UR4 ;  /* 0x0000003b060672a5 */ /* 0x000fe2000f8e0204 */
[----:B------:R1:W2:Y:S01]  /*1b20*/  R2UR UR5, R5 ;  /* 0x00000000050573c2 */ /* 0x0002a200000e0000 */
[----:B------:R-:W-:Y:S01]  /*1b30*/  ULDC UR13, c[0x0][0x2e8] ;  /* 0x0000ba00000d7ab9 */ /* 0x000fe20000000800 */
[----:B------:R-:W-:-:S04]  /*1b40*/  LEA R244, P3, R18, c[0x0][0x330], 0x1 ;  /* 0x0000cc0012f47a11 */ /* 0x000fc800078608ff */
[----:B------:R-:W-:Y:S01]  /*1b50*/  UMOV UR8, UR6 ;  /* 0x0000000600087c82 */ /* 0x000fe20008000000 */
[----:B------:R-:W-:Y:S01]  /*1b60*/  LEA.HI.X R245, R18, c[0x0][0x334], R15, 0x1, P3 ;  /* 0x0000cd0012f57a11 */ /* 0x000fe200018f0c0f */
[----:B------:R3:W4:Y:S01]  /*1b70*/  R2UR UR4, R4 ;  /* 0x00000000040473c2 */ /* 0x00072200000e0000 */
[----:B------:R-:W-:-:S04]  /*1b80*/  UIADD3 UR6, -UR15, UR25, UR23 ;  /* 0x000000190f067290 */ /* 0x000fc8000fffe117 */
[----:B------:R-:W-:-:S04]  /*1b90*/  UIADD3 UR6, UR6, -UR13, URZ ;  /* 0x8000000d06067290 */ /* 0x000fc8000fffe03f */
[----:B------:R-:W-:-:S04]  /*1ba0*/  USHF.R.S32.HI UR13, URZ, 0x1f, UR6 ;  /* 0x0000001f3f0d7899 */ /* 0x000fc80008011406 */
[----:B------:R-:W-:Y:S01]  /*1bb0*/  ULEA.HI UR13, UR13, UR6, URZ, 0x6 ;  /* 0x000000060d0d7291 */ /* 0x000fe2000f8f303f */
[----:B-1----:R-:W3:Y:S01]  /*1bc0*/  S2R R5, SR_TID.X ;  /* 0x0000000000057919 */ /* 0x002ee20000002100 */
[----:B------:R-:W-:Y:S02]  /*1bd0*/  UIADD3 UR6, UR35, -0x1, URZ ;  /* 0xffffffff23067890 */ /* 0x000fe4000fffe03f */
[----:B------:R-:W-:-:S04]  /*1be0*/  USHF.R.S32.HI UR13, URZ, 0x6, UR13 ;  /* 0x000000063f0d7899 */ /* 0x000fc8000801140d */
[----:B------:R-:W-:-:S04]  /*1bf0*/  UISETP.LT.AND UP1, UPT, URZ, UR13, UPT ;  /* 0x0000000d3f00728c */ /* 0x000fc8000bf21270 */
[----:B------:R-:W-:-:S04]  /*1c00*/  USEL UR13, URZ, UR13, !UP1 ;  /* 0x0000000d3f0d7287 */ /* 0x000fc8000c800000 */
[----:B------:R-:W-:Y:S01]  /*1c10*/  UISETP.GT.AND UP1, UPT, UR35, UR13, UPT ;  /* 0x0000000d2300728c */ /* 0x000fe2000bf24270 */
[----:B---3--:R-:W-:-:S04]  /*1c20*/  SHF.R.S32.HI R4, RZ, 0x1f, R5 ;  /* 0x0000001fff047819 */ /* 0x008fc80000011405 */
[----:B------:R-:W-:-:S04]  /*1c30*/  LEA.HI R7, R4, R5, RZ, 0x5 ;  /* 0x0000000504077211 */ /* 0x000fc800078f28ff */
[----:B------:R-:W-:-:S05]  /*1c40*/  LOP3.LUT R4, R7, 0xffffffe0, RZ, 0xc0, !PT ;  /* 0xffffffe007047812 */ /* 0x000fca00078ec0ff */
[----:B------:R-:W-:Y:S01]  /*1c50*/  IMAD.IADD R4, R5, 0x1, -R4 ;  /* 0x0000000105047824 */ /* 0x000fe200078e0a04 */
[----:B------:R-:W-:-:S05]  /*1c60*/  SHF.R.S32.HI R5, RZ, 0x5, R7 ;  /* 0x00000005ff057819 */ /* 0x000fca0000011407 */
[----:B------:R-:W-:-:S05]  /*1c70*/  IMAD R9, R5, UR45, R4 ;  /* 0x0000002d05097c24 */ /* 0x000fca000f8e0204 */
[----:B------:R-:W-:-:S04]  /*1c80*/  IADD3 R14, P0, R9, UR30, RZ ;  /* 0x0000001e090e7c10 */ /* 0x000fc8000ff1e0ff */
[----:B------:R-:W-:Y:S02]  /*1c90*/  LEA.HI.X.SX32 R9, R9, UR28, 0x1, P0 ;  /* 0x0000001c09097c11 */ /* 0x000fe400080f0eff */
[----:B------:R-:W-:Y:S02]  /*1ca0*/  IADD3 R24, P0, R24, UR31, RZ ;  /* 0x0000001f18187c10 */ /* 0x000fe4000ff1e0ff */
[C---:B------:R-:W-:Y:S02]  /*1cb0*/  LEA R250, P2, R14.reuse, c[0x0][0x350], 0x2 ;  /* 0x0000d4000efa7a11 */ /* 0x040fe400078410ff */
[----:B------:R-:W-:Y:S02]  /*1cc0*/  IADD3.X R25, R25, UR29, R21, P0, !PT ;  /* 0x0000001d19197c10 */ /* 0x000fe400087fe415 */
[----:B------:R-:W-:Y:S02]  /*1cd0*/  PLOP3.LUT P0, PT, PT, PT, UP1, 0x80, 0x0 ;  /* 0x000000000000781c */ /* 0x000fe40003f0f018 */
[----:B------:R-:W-:Y:S01]  /*1ce0*/  LEA.HI.X R251, R14, c[0x0][0x354], R9, 0x2, P2 ;  /* 0x0000d5000efb7a11 */ /* 0x000fe200010f1409 */
[----:B------:R-:W-:-:S05]  /*1cf0*/  IMAD.WIDE.U32 R22, R22, c[0x0][0x1a8], R24 ;  /* 0x00006a0016167a25 */ /* 0x000fca00078e0018 */
        /* <DEDUP_REMOVED lines=22> */
.L_x_511:
        /* <DEDUP_REMOVED lines=18> */
.L_x_512:
        /* <DEDUP_REMOVED lines=9> */
[----:B------:R-:W-:Y:S01]  /*2010*/  IADD3 R10, P0, R8, UR13, RZ ;  /* 0x0000000d080a7c10 */ /* 0x000fe2000ff1e0ff */
[----:B------:R-:W-:Y:S02]  /*2020*/  IMAD.U32 R8, RZ, RZ, UR34 ;  /* 0x00000022ff087e24 */ /* 0x000fe4000f8e00ff */
        /* <DEDUP_REMOVED lines=24> */
.L_x_514:
[----:B------:R-:W-:Y:S05]  /*21b0*/  BSYNC B0 ;  /* 0x0000000000007941 */ /* 0x000fea0003800000 */
.L_x_513:
[----:B------:R-:W-:Y:S01]  /*21c0*/  IADD3 R4, R229, 0x20, RZ ;  /* 0x00000020e5047810 */ /* 0x000fe20007ffe0ff */
[----:B------:R-:W-:Y:S03]  /*21d0*/  BSSY B0, `(.L_x_515) ;  /* 0x0000015000007945 */ /* 0x000fe60003800000 */
[----:B------:R-:W-:-:S13]  /*21e0*/  ISETP.GE.AND P4, PT, R4, UR6, PT ;  /* 0x0000000604007c0c */ /* 0x000fda000bf86270 */
[----:B------:R-:W-:Y:S05]  /*21f0*/  @P4 BRA `(.L_x_516) ;  /* 0x0000012000004947 */ /* 0x000fea0003800000 */
[----:B------:R-:W-:Y:S01]  /*2200*/  IADD3 R9, P0, R229, 0x20, RZ ;  /* 0x00000020e5097810 */ /* 0x000fe20007f1e0ff */
[----:B------:R-:W-:Y:S01]  /*2210*/  IMAD.MOV.U32 R10, RZ, RZ, R8 ;  /* 0x000000ffff0a7224 */ /* 0x000fe200078e0008 */
[----:B------:R-:W-:Y:S01]  /*2220*/  ISETP.GE.AND P3, PT, R230, c[0x0][0x220], PT ;  /* 0x00008800e6007a0c */ /* 0x000fe20003f66270 */
[----:B------:R-:W-:Y:S01]  /*2230*/  IMAD.MOV.U32 R11, RZ, RZ, R7 ;  /* 0x000000ffff0b7224 */ /* 0x000fe200078e0007 */
        /* <DEDUP_REMOVED lines=14> */
.L_x_516:
[----:B------:R-:W-:Y:S05]  /*2320*/  BSYNC B0 ;  /* 0x0000000000007941 */ /* 0x000fea0003800000 */
.L_x_515:
[----:B------:R-:W-:Y:S01]  /*2330*/  ULDC.64 UR6, c[0x0][0x3a8] ;  /* 0x0000ea0000067ab9 */ /* 0x000fe20000000a00 */
[----:B------:R-:W-:Y:S01]  /*2340*/  IMAD.WIDE.U32 R4, R5, c[0x0][0x3a8], R230 ;  /* 0x0000ea0005047a25 */ /* 0x000fe200078e00e6 */
[----:B------:R-:W-:Y:S01]  /*2350*/  UIMAD UR6, UR10, UR6, URZ ;  /* 0x000000060a0672a4 */ /* 0x000fe2000f8e023f */
[----:B--2---:R-:W-:Y:S01]  /*2360*/  MOV R8, UR34 ;  /* 0x0000002200087c02 */ /* 0x004fe20008000f00 */
        /* <DEDUP_REMOVED lines=21> */
[----:B-1----:R-:W-:-:S04]  /*24c0*/  LEA R12, P5, R10, c[0x0][0x348], 0x1 ;  /* 0x0000d2000a0c7a11 */ /* 0x002fc800078a08ff */
[----:B------:R-:W-:-:S05]  /*24d0*/  LEA.HI.X R13, R10, c[0x0][0x34c], R4, 0x1, P5 ;  /* 0x0000d3000a0d7a11 */ /* 0x000fca00028f0c04 */
[----:B------:R1:W-:Y:S04]  /*24e0*/  @!P3 STG.E.128 [R12.64], RZ ;  /* 0x000000ff0c00b986 */ /* 0x0003e8000c101d04 */
[----:B------:R1:W-:Y:S04]  /*24f0*/  @!P2 STG.E.128 [R12.64+0x80], RZ ;  /* 0x000080ff0c00a986 */ /* 0x0003e8000c101d04 */
[----:B------:R1:W-:Y:S04]  /*2500*/  @!P1 STG.E.128 [R12.64+0x100], RZ ;  /* 0x000100ff0c009986 */ /* 0x0003e8000c101d04 */
[----:B------:R1:W-:Y:S02]  /*2510*/  @!P0 STG.E.128 [R12.64+0x180], RZ ;  /* 0x000180ff0c008986 */ /* 0x0003e4000c101d04 */
.L_x_518:
[----:B------:R-:W-:Y:S05]  /*2520*/  BSYNC B0 ;  /* 0x0000000000007941 */ /* 0x000fea0003800000 */
.L_x_517:
[----:B------:R-:W-:Y:S05]  /*2530*/  @P4 BRA `(.L_x_519) ;  /* 0x00007dc000004947 */ /* 0x000fea0003800000 */
[----:B------:R-:W-:Y:S01]  /*2540*/  IADD3 R4, P0, R229, 0x20, RZ ;  /* 0x00000020e5047810 */ /* 0x000fe20007f1e0ff */
        /* <DEDUP_REMOVED lines=18> */
.L_x_510:
        /* <DEDUP_REMOVED lines=48> */
.L_x_521:
[----:B------:R-:W-:Y:S05]  /*2970*/  BSYNC B0 ;  /* 0x0000000000007941 */ /* 0x000fea0003800000 */
.L_x_520:
        /* <DEDUP_REMOVED lines=21> */
[C---:B--23--:R-:W-:Y:S02]  /*2ad0*/  @!P3 LEA R26, P0, R14.reuse, c[0x0][0x330], 0x1 ;  /* 0x0000cc000e1aba11 */ /* 0x04cfe400078008ff */
        /* <DEDUP_REMOVED lines=26> */
.L_x_523:
[----:B------:R-:W-:Y:S05]  /*2c80*/  BSYNC B0 ;  /* 0x0000000000007941 */ /* 0x000fea0003800000 */
.L_x_522:
[----:B------:R1:W-:Y:S01]  /*2c90*/  @P6 STS.128 [R225], RZ ;  /* 0x000000ffe1006388 */ /* 0x0003e20000000c00 */
[----:B------:R-:W-:Y:S03]  /*2ca0*/  BSSY B0, `(.L_x_524) ;  /* 0x000002a000007945 */ /* 0x000fe60003800000 */
[----:B------:R1:W-:Y:S04]  /*2cb0*/  @P6 STS.128 [R225+0x2000], RZ ;  /* 0x002000ffe1006388 */ /* 0x0003e80000000c00 */
[----:B------:R1:W-:Y:S04]  /*2cc0*/  @P6 STS.128 [R225+0x4000], RZ ;  /* 0x004000ffe1006388 */ /* 0x0003e80000000c00 */
[----:B------:R1:W-:Y:S01]  /*2cd0*/  @P6 STS.128 [R225+0x6000], RZ ;  /* 0x006000ffe1006388 */ /* 0x0003e20000000c00 */
[----:B------:R-:W-:Y:S05]  /*2ce0*/  @P6 BRA `(.L_x_525) ;  /* 0x0000025000006947 */ /* 0x000fea0003800000 */
[----:B-1----:R-:W-:Y:S01]  /*2cf0*/  IMAD.U32 R18, RZ, RZ, UR31 ;  /* 0x0000001fff127e24 */ /* 0x002fe2000f8e00ff */
[----:B------:R-:W-:Y:S01]  /*2d00*/  ISETP.GE.AND P3, PT, R230, c[0x0][0x220], PT ;  /* 0x00008800e6007a0c */ /* 0x000fe20003f66270 */
[----:B------:R-:W-:Y:S01]  /*2d10*/  IMAD.U32 R19, RZ, RZ, UR29 ;  /* 0x0000001dff137e24 */ /* 0x000fe2000f8e00ff */
[----:B------:R-:W-:Y:S01]  /*2d20*/  MOV R14, UR34 ;  /* 0x00000022000e7c02 */ /* 0x000fe20008000f00 */
[----:B------:R-:W-:Y:S01]  /*2d30*/  IMAD.MOV.U32 R15, RZ, RZ, 0x2 ;  /* 0x00000002ff0f7424 */ /* 0x000fe200078e00ff */
[----:B------:R-:W-:Y:S01]  /*2d40*/  ISETP.GE.AND P2, PT, R228, c[0x0][0x220], PT ;  /* 0x00008800e4007a0c */ /* 0x000fe20003f46270 */
[----:B------:R-:W-:Y:S01]  /*2d50*/  IMAD.WIDE.U32 R18, R17, c[0x0][0x190], R18 ;  /* 0x0000640011127a25 */ /* 0x000fe200078e0012 */
[----:B------:R-:W-:-:S02]  /*2d60*/  ISETP.GE.AND P1, PT, R227, c[0x0][0x220], PT ;  /* 0x00008800e3007a0c */ /* 0x000fc40003f26270 */
[----:B------:R-:W-:Y:S01]  /*2d70*/  ISETP.GE.AND P0, PT, R226, c[0x0][0x220], PT ;  /* 0x00008800e2007a0c */ /* 0x000fe20003f06270 */
[----:B------:R-:W-:Y:S02]  /*2d80*/  IMAD.IADD R19, R21, 0x1, R19 ;  /* 0x0000000115137824 */ /* 0x000fe400078e0213 */
[----:B------:R-:W-:Y:S02]  /*2d90*/  IMAD.WIDE R20, R230, R15, c[0x0][0x160] ;  /* 0x00005800e6147625 */ /* 0x000fe400078e020f */
[----:B------:R-:W-:Y:S01]  /*2da0*/  @!P3 MOV R240, R242 ;  /* 0x000000f200f0b202 */ /* 0x000fe20000000f00 */
[----:B------:R1:W-:Y:S01]  /*2db0*/  @P3 STS.128 [R225], RZ ;  /* 0x000000ffe1003388 */ /* 0x0003e20000000c00 */
[----:B------:R-:W-:-:S03]  /*2dc0*/  IMAD.WIDE.U32 R18, R14, c[0x0][0x1a8], R18 ;  /* 0x00006a000e127a25 */ /* 0x000fc600078e0012 */
[----:B------:R-:W-:Y:S01]  /*2dd0*/  @!PT LDS RZ, [RZ] ;  /* 0x00000000fffff984 */ /* 0x000fe20000000800 */
[----:B------:R-:W-:Y:S01]  /*2de0*/  @!PT LDS RZ, [RZ] ;  /* 0x00000000fffff984 */ /* 0x000fe20000000800 */
[----:B------:R-:W-:Y:S01]  /*2df0*/  @!PT LDS RZ, [RZ] ;  /* 0x00000000fffff984 */ /* 0x000fe20000000800 */
[----:B------:R1:W-:Y:S02]  /*2e00*/  @!P3 LDGSTS.E.BYPASS.LTC128B.128 [R225], [R240.64] ;  /* 0x00000000f0e1bfae */ /* 0x0003e4000b901d44 */
[----:B------:R-:W-:Y:S02]  /*2e10*/  IADD3 R14, R19, UR14, RZ ;  /* 0x0000000e130e7c10 */ /* 0x000fe4000fffe0ff */
[C---:B------:R-:W-:Y:S01]  /*2e20*/  LEA R20, P4, R18.reuse, R20, 0x1 ;  /* 0x0000001412147211 */ /* 0x040fe200078808ff */
[----:B------:R1:W-:Y:S03]  /*2e30*/  @P2 STS.128 [R225+0x2000], RZ ;  /* 0x002000ffe1002388 */ /* 0x0003e60000000c00 */
        /* <DEDUP_REMOVED lines=16> */
.L_x_525:
[----:B------:R-:W-:Y:S05]  /*2f40*/  BSYNC B0 ;  /* 0x0000000000007941 */ /* 0x000fea0003800000 */
.L_x_524:
        /* <DEDUP_REMOVED lines=18> */
[----:B------:R-:W-:Y:S02]  /*3070*/  @!P2 LEA R16, P1, R22, c[0x0][0x160], 0x1 ;  /* 0x000058001610aa11 */ /* 0x000fe400078208ff */
[----:B------:R-:W-:Y:S02]  /*3080*/  @!P4 LEA.HI.X R19, R14, R241, R9, 0x6, P0 ;  /* 0x000000f10e13c211 */ /* 0x000fe400000f3409 */
[----:B------:R-:W-:-:S02]  /*3090*/  ISETP.GE.AND P0, PT, R226, c[0x0][0x220], PT ;  /* 0x00008800e2007a0c */ /* 0x000fc40003f06270 */
        /* <DEDUP_REMOVED lines=18> */
[----:B------:R-:W-:-:S04]  /*31c0*/  LEA R14, P0, R22, c[0x0][0x160], 0x1 ;  /* 0x00005800160e7a11 */ /* 0x000fc800078008ff */
[----:B------:R-:W-:-:S05]  /*31d0*/  LEA.HI.X R15, R22, c[0x0][0x164], R15, 0x1, P0 ;  /* 0x00005900160f7a11 */ /* 0x000fca00000f0c0f */
[----:B------:R-:W-:Y:S01]  /*31e0*/  @!PT LDS RZ, [RZ] ;  /* 0x00000000fffff984 */ /* 0x000fe20000000800 */
[----:B------:R-:W-:Y:S01]  /*31f0*/  @!PT LDS RZ, [RZ] ;  /* 0x00000000fffff984 */ /* 0x000fe20000000800 */
[----:B------:R-:W-:Y:S01]  /*3200*/  @!PT LDS RZ, [RZ] ;  /* 0x00000000fffff984 */ /* 0x000fe20000000800 */
[----:B------:R1:W-:Y:S04]  /*3210*/  LDGSTS.E.BYPASS.LTC128B.128 [R225+0x7000], [R14.64+0x180] ;  /* 0x070001800ee17fae */ /* 0x0003e8000b901d44 */
.L_x_527:
[----:B------:R-:W-:Y:S05]  /*3220*/  BSYNC B0 ;  /* 0x0000000000007941 */ /* 0x000fea0003800000 */
.L_x_526:
[----:B-1----:R-:W-:Y:S01]  /*3230*/  SHF.R.S32.HI R14, RZ, 0x1f, R7 ;  /* 0x0000001fff0e7819 */ /* 0x002fe20000011407 */
[----:B------:R-:W-:Y:S01]  /*3240*/  UIADD3 UR12, -UR23, UR15, URZ ;  /* 0x0000000f170c7290 */ /* 0x000fe2000fffe13f */
[----:B------:R-:W-:Y:S01]  /*3250*/  SHF.R.S32.HI R7, RZ, 0x1f, R4 ;  /* 0x0000001fff077819 */ /* 0x000fe20000011404 */
[----:B------:R-:W-:Y:S01]  /*3260*/  ULDC.64 UR16, c[0x0][0x198] ;  /* 0x0000660000107ab9 */ /* 0x000fe20000000a00 */
[----:B------:R-:W-:Y:S01]  /*3270*/  LEA.HI R9, R14, R5, RZ, 0x2 ;  /* 0x000000050e097211 */ /* 0x000fe200078f10ff */
[----:B------:R-:W-:Y:S01]  /*3280*/  IMAD.MOV.U32 R248, RZ, RZ, 0x7f800000 ;  /* 0x7f800000fff87424 */ /* 0x000fe200078e00ff */
[----:B------:R-:W-:Y:S01]  /*3290*/  LEA.HI R7, R7, R4, RZ, 0x2 ;  /* 0x0000000407077211 */ /* 0x000fe200078f10ff */
[----:B------:R-:W-:Y:S01]  /*32a0*/  IMAD.MOV.U32 R249, RZ, RZ, 0x7f800000 ;  /* 0x7f800000fff97424 */ /* 0x000fe200078e00ff */
[----:B------:R-:W-:Y:S02]  /*32b0*/  LOP3.LUT R4, R9, 0xfffffffc, RZ, 0xc0, !PT ;  /* 0xfffffffc09047812 */ /* 0x000fe400078ec0ff */
[----:B------:R-:W-:-:S03]  /*32c0*/  SHF.R.S32.HI R7, RZ, 0x2, R7 ;  /* 0x00000002ff077819 */ /* 0x000fc60000011407 */
[----:B------:R-:W-:-:S04]  /*32d0*/  IMAD.IADD R4, R5, 0x1, -R4 ;  /* 0x0000000105047824 */ /* 0x000fc800078e0a04 */
[----:B------:R-:W-:Y:S01]  /*32e0*/  IMAD R4, R4, 0x10, R7 ;  /* 0x0000001004047824 */ /* 0x000fe200078e0207 */
[----:B------:R-:W-:-:S03]  /*32f0*/  ISETP.GE.AND P5, PT, R229, UR12, PT ;  /* 0x0000000ce5007c0c */ /* 0x000fc6000bfa6270 */
[C---:B------:R-:W-:Y:S01]  /*3300*/  IMAD.SHL.U32 R247, R4.reuse, 0x4, RZ ;  /* 0x0000000404f77824 */ /* 0x040fe200078e00ff */
[C---:B------:R-:W-:Y:S02]  /*3310*/  IADD3 R7, R4.reuse, 0x8, RZ ;  /* 0x0000000804077810 */ /* 0x040fe40007ffe0ff */
[C---:B------:R-:W-:Y:S02]  /*3320*/  ISETP.GE.AND P2, PT, R4.reuse, UR11, PT ;  /* 0x0000000b04007c0c */ /* 0x040fe4000bf46270 */
[----:B------:R-:W-:Y:S01]  /*3330*/  ISETP.GE.AND P1, PT, R7, UR11, PT ;  /* 0x0000000b07007c0c */ /* 0x000fe2000bf26270 */
[----:B------:R-:W-:Y:S01]  /*3340*/  USHF.R.S32.HI UR11, URZ, 0x1f, UR23 ;  /* 0x0000001f3f0b7899 */ /* 0x000fe20008011417 */
[----:B------:R-:W-:Y:S02]  /*3350*/  SHF.R.S32.HI R5, RZ, 0x1f, R4 ;  /* 0x0000001fff057819 */ /* 0x000fe40000011404 */
[----:B------:R-:W-:Y:S01]  /*3360*/  IADD3 R16, P0, R247, UR8, RZ ;  /* 0x00000008f7107c10 */ /* 0x000fe2000ff1e0ff */
[----:B------:R-:W-:Y:S01]  /*3370*/  UIMAD UR14, UR11, UR16, URZ ;  /* 0x000000100b0e72a4 */ /* 0x000fe2000f8e023f */
[----:B------:R-:W-:Y:S01]  /*3380*/  SHF.L.U64.HI R246, R4, 0x2, R5 ;  /* 0x0000000204f67819 */ /* 0x000fe20000010205 */
[----:B------:R-:W-:Y:S01]  /*3390*/  IMAD.U32 R5, RZ, RZ, UR23 ;  /* 0x00000017ff057e24 */ /* 0x000fe2000f8e00ff */
[----:B------:R1:W-:Y:S01]  /*33a0*/  @P5 STS.128 [R225+0x10000], RZ ;  /* 0x010000ffe1005388 */ /* 0x0003e20000000c00 */
[----:B------:R-:W-:Y:S01]  /*33b0*/  UIMAD UR14, UR23, UR17, UR14 ;  /* 0x00000011170e72a4 */ /* 0x000fe2000f8e020e */
[----:B------:R-:W-:-:S02]  /*33c0*/  IADD3.X R17, R246, UR7, RZ, P0, !PT ;  /* 0x00000007f6117c10 */ /* 0x000fc400087fe4ff */
[----:B------:R1:W-:Y:S01]  /*33d0*/  @P5 STS.128 [R225+0x12000], RZ ;  /* 0x012000ffe1005388 */ /* 0x0003e20000000c00 */
[----:B------:R-:W-:-:S03]  /*33e0*/  IMAD.WIDE.U32 R14, R5, c[0x0][0x198], R230 ;  /* 0x00006600050e7a25 */ /* 0x000fc600078e00e6 */
[----:B------:R1:W-:Y:S04]  /*33f0*/  @P5 STS.128 [R225+0x14000], RZ ;  /* 0x014000ffe1005388 */ /* 0x0003e80000000c00 */
[----:B------:R1:W-:Y:S01]  /*3400*/  @P5 STS.128 [R225+0x16000], RZ ;  /* 0x016000ffe1005388 */ /* 0x0003e20000000c00 */
[----:B------:R-:W-:-:S03]  /*3410*/  IMAD.U32 R7, RZ, RZ, UR14 ;  /* 0x0000000eff077e24 */ /* 0x000fc6000f8e00ff */
[----:B------:R2:W5:Y:S04]  /*3420*/  @!P2 LDG.E R248, [R16.64] ;  /* 0x0000000410f8a981 */ /* 0x000568000c1e1900 */
[----:B------:R2:W5:Y:S01]  /*3430*/  @!P1 LDG.E R249, [R16.64+0x20] ;  /* 0x0000200410f99981 */ /* 0x000562000c1e1900 */
[----:B------:R-:W-:Y:S01]  /*3440*/  BSSY B0, `(.L_x_528) ;  /* 0x0000036000007945 */ /* 0x000fe20003800000 */
[----:B--2---:R-:W-:Y:S01]  /*3450*/  IADD3 R16, P0, R14, UR24, RZ ;  /* 0x000000180e107c10 */ /* 0x004fe2000ff1e0ff */
[----:B------:R-:W-:-:S03]  /*3460*/  IMAD R14, R10, c[0x0][0x1b0], RZ ;  /* 0x00006c000a0e7a24 */ /* 0x000fc600078e02ff */
[----:B------:R-:W-:Y:S01]  /*3470*/  IADD3.X R17, R15, UR27, R7, P0, !PT ;  /* 0x0000001b0f117c10 */ /* 0x000fe200087fe407 */
[----:B------:R-:W-:-:S04]  /*3480*/  IMAD R15, R11, c[0x0][0x1b4], R14 ;  /* 0x00006d000b0f7a24 */ /* 0x000fc800078e020e */
        /* <DEDUP_REMOVED lines=23> */
[----:B------:R-:W-:Y:S01]  /*3600*/  @!P3 LEA R24, P6, R18, c[0x0][0x168], 0x1 ;  /* 0x00005a001218ba11 */ /* 0x000fe200078c08ff */
        /* <DEDUP_REMOVED lines=25> */
.L_x_529:
[----:B-1----:R-:W-:Y:S05]  /*37a0*/  BSYNC B0 ;  /* 0x0000000000007941 */ /* 0x002fea0003800000 */
.L_x_528:
        /* <DEDUP_REMOVED lines=14> */
[----:B------:R-:W-:Y:S02]  /*3890*/  ISETP.GE.AND P2, PT, R228, c[0x0][0x220], PT ;  /* 0x00008800e4007a0c */ /* 0x000fe40003f46270 */
[----:B------:R-:W-:Y:S01]  /*38a0*/  IADD3.X R7, RZ, R6, RZ, P0, !PT ;  /* 0x00000006ff077210 */ /* 0x000fe200007fe4ff */
[----:B------:R-:W-:Y:S01]  /*38b0*/  IMAD R14, R14, c[0x0][0x198], RZ ;  /* 0x000066000e0e7a24 */ /* 0x000fe200078e02ff */
[----:B------:R-:W-:-:S03]  /*38c0*/  ISETP.GE.AND P1, PT, R227, c[0x0][0x220], PT ;  /* 0x00008800e3007a0c */ /* 0x000fc60003f26270 */
[----:B------:R-:W-:Y:S01]  /*38d0*/  IMAD R14, R17, c[0x0][0x19c], R14 ;  /* 0x00006700110e7a24 */ /* 0x000fe200078e020e */
[----:B------:R-:W-:Y:S01]  /*38e0*/  MOV R17, R9 ;  /* 0x0000000900117202 */ /* 0x000fe20000000f00 */
[----:B------:R-:W-:Y:S01]  /*38f0*/  IMAD R7, R7, c[0x0][0x198], RZ ;  /* 0x0000660007077a24 */ /* 0x000fe200078e02ff */
[----:B------:R1:W-:Y:S01]  /*3900*/  @P3 STS.128 [R225+0x11000], RZ ;  /* 0x011000ffe1003388 */ /* 0x0003e20000000c00 */
[----:B------:R-:W-:Y:S02]  /*3910*/  IMAD.IADD R19, R19, 0x1, R14 ;  /* 0x0000000113137824 */ /* 0x000fe400078e020e */
[----:B------:R-:W-:-:S04]  /*3920*/  IMAD.WIDE.U32 R16, R8, c[0x0][0x198], R16 ;  /* 0x0000660008107a25 */ /* 0x000fc800078e0010 */
[----:B------:R-:W-:Y:S01]  /*3930*/  IMAD R7, R8, c[0x0][0x19c], R7 ;  /* 0x0000670008077a24 */ /* 0x000fe200078e0207 */
[----:B------:R-:W-:Y:S01]  /*3940*/  @!P3 LEA R8, P0, R16, c[0x0][0x168], 0x1 ;  /* 0x00005a001008ba11 */ /* 0x000fe200078008ff */
[----:B------:R-:W-:Y:S02]  /*3950*/  IMAD.MOV.U32 R9, RZ, RZ, 0x2 ;  /* 0x00000002ff097424 */ /* 0x000fe400078e00ff */
[----:B------:R-:W-:Y:S01]  /*3960*/  IMAD.WIDE.U32 R18, R11, c[0x0][0x1b0], R18 ;  /* 0x00006c000b127a25 */ /* 0x000fe200078e0012 */
[----:B------:R-:W-:-:S03]  /*3970*/  IADD3 R7, R17, R7, RZ ;  /* 0x0000000711077210 */ /* 0x000fc60007ffe0ff */
[----:B------:R-:W-:Y:S01]  /*3980*/  IMAD.WIDE R20, R230, R9, c[0x0][0x168] ;  /* 0x00005a00e6147625 */ /* 0x000fe200078e0209 */
[----:B------:R-:W-:Y:S02]  /*3990*/  @!P3 LEA.HI.X R9, R16, c[0x0][0x16c], R7, 0x1, P0 ;  /* 0x00005b001009ba11 */ /* 0x000fe400000f0c07 */
[----:B------:R-:W-:Y:S01]  /*39a0*/  ISETP.GE.AND P0, PT, R226, c[0x0][0x220], PT ;  /* 0x00008800e2007a0c */ /* 0x000fe20003f06270 */
        /* <DEDUP_REMOVED lines=23> */
.L_x_531:
[----:B------:R-:W-:Y:S05]  /*3b20*/  BSYNC B0 ;  /* 0x0000000000007941 */ /* 0x000fea0003800000 */
.L_x_530:
[----:B------:R-:W-:Y:S01]  /*3b30*/  ULDC.64 UR16, c[0x0][0x1a0] ;  /* 0x0000680000107ab9 */ /* 0x000fe20000000a00 */
[----:B------:R1:W-:Y:S01]  /*3b40*/  @P5 STS.128 [R225+0x18000], RZ ;  /* 0x018000ffe1005388 */ /* 0x0003e20000000c00 */
[----:B------:R-:W-:Y:S01]  /*3b50*/  UIMAD UR11, UR11, UR16, URZ ;  /* 0x000000100b0b72a4 */ /* 0x000fe2000f8e023f */
[----:B-1----:R-:W-:Y:S01]  /*3b60*/  IMAD.WIDE.U32 R8, R5, c[0x0][0x1a0], R230 ;  /* 0x0000680005087a25 */ /* 0x002fe200078e00e6 */
[----:B------:R-:W-:Y:S01]  /*3b70*/  BSSY B0, `(.L_x_532) ;  /* 0x000003b000007945 */ /* 0x000fe20003800000 */
[----:B------:R1:W-:Y:S01]  /*3b80*/  @P5 STS.128 [R225+0x1a000], RZ ;  /* 0x01a000ffe1005388 */ /* 0x0003e20000000c00 */
[----:B------:R-:W-:Y:S01]  /*3b90*/  UIMAD UR11, UR23, UR17, UR11 ;  /* 0x00000011170b72a4 */ /* 0x000fe2000f8e020b */
[----:B------:R-:W-:Y:S01]  /*3ba0*/  IMAD R10, R10, c[0x0][0x1b8], RZ ;  /* 0x00006e000a0a7a24 */ /* 0x000fe200078e02ff */
[----:B------:R-:W-:Y:S01]  /*3bb0*/  IADD3 R14, P0, R8, UR20, RZ ;  /* 0x00000014080e7c10 */ /* 0x000fe2000ff1e0ff */
[----:B------:R1:W-:Y:S03]  /*3bc0*/  @P5 STS.128 [R225+0x1c000], RZ ;  /* 0x01c000ffe1005388 */ /* 0x0003e60000000c00 */
[----:B------:R-:W-:Y:S01]  /*3bd0*/  MOV R5, UR11 ;  /* 0x0000000b00057c02 */ /* 0x000fe20008000f00 */
[----:B------:R1:W-:Y:S03]  /*3be0*/  @P5 STS.128 [R225+0x1e000], RZ ;  /* 0x01e000ffe1005388 */ /* 0x0003e60000000c00 */
[----:B------:R-:W-:Y:S01]  /*3bf0*/  IADD3.X R15, R9, UR21, R5, P0, !PT ;  /* 0x00000015090f7c10 */ /* 0x000fe200087fe405 */
[----:B------:R-:W-:-:S04]  /*3c00*/  IMAD R9, R11, c[0x0][0x1bc], R10 ;  /* 0x00006f000b097a24 */ /* 0x000fc800078e020a */
[----:B------:R-:W-:-:S05]  /*3c10*/  IMAD.WIDE.U32 R14, R11, c[0x0][0x1b8], R14 ;  /* 0x00006e000b0e7a25 */ /* 0x000fca00078e000e */
[----:B------:R-:W-:Y:S01]  /*3c20*/  IADD3 R7, R15, R9, RZ ;  /* 0x000000090f077210 */ /* 0x000fe20007ffe0ff */
[----:B------:R-:W-:Y:S05]  /*3c30*/  @P5 BRA `(.L_x_533) ;  /* 0x000002e000005947 */ /* 0x000fea0003800000 */
[----:B------:R-:W-:Y:S01]  /*3c40*/  ISETP.GE.AND P3, PT, R230, c[0x0][0x220], PT ;  /* 0x00008800e6007a0c */ /* 0x000fe20003f66270 */
        /* <DEDUP_REMOVED lines=19> */
[----:B--2---:R-:W-:Y:S01]  /*3d80*/  @!P3 LEA R22, P6, R16, c[0x0][0x170], 0x1 ;  /* 0x00005c001016ba11 */ /* 0x004fe200078c08ff */
        /* <DEDUP_REMOVED lines=25> */
.L_x_533:
[----:B------:R-:W-:Y:S05]  /*3f20*/  BSYNC B0 ;  /* 0x0000000000007941 */ /* 0x000fea0003800000 */
.L_x_532:
        /* <DEDUP_REMOVED lines=8> */
[----:B------:R-:W-:-:S02]  /*3fb0*/  MOV R17, UR21 ;  /* 0x0000001500117c02 */ /* 0x000fc40008000f00 */
[----:B------:R-:W-:Y:S01]  /*3fc0*/  IADD3 R5, P1, R229, 0x20, RZ ;  /* 0x00000020e5057810 */ /* 0x000fe20007f3e0ff */
[----:B------:R-:W-:Y:S01]  /*3fd0*/  IMAD.X R12, RZ, RZ, R12, P0 ;  /* 0x000000ffff0c7224 */ /* 0x000fe200000e060c */
[----:B------:R-:W-:Y:S01]  /*3fe0*/  ISETP.GE.AND P3, PT, R230, c[0x0][0x220], PT ;  /* 0x00008800e6007a0c */ /* 0x000fe20003f66270 */
[----:B------:R-:W-:Y:S01]  /*3ff0*/  IMAD.WIDE.U32 R16, R13, c[0x0][0x1a0], R16 ;  /* 0x000068000d107a25 */ /* 0x000fe200078e0010 */
[----:B------:R-:W-:Y:S02]  /*4000*/  ISETP.GE.AND P2, PT, R228, c[0x0][0x220], PT ;  /* 0x00008800e4007a0c */ /* 0x000fe40003f46270 */
[----:B------:R-:W-:Y:S01]  /*4010*/  ISETP.GE.AND P0, PT, R226, c[0x0][0x220], PT ;  /* 0x00008800e2007a0c */ /* 0x000fe20003f06270 */
[----:B------:R-:W-:Y:S02]  /*4020*/  IMAD R12, R12, c[0x0][0x1a0], RZ ;  /* 0x000068000c0c7a24 */ /* 0x000fe400078e02ff */
[----:B------:R-:W-:Y:S01]  /*4030*/  IMAD.X R6, RZ, RZ, R6, P1 ;  /* 0x000000ffff067224 */ /* 0x000fe200008e0606 */
[----:B------:R-:W-:Y:S01]  /*4040*/  ISETP.GE.AND P1, PT, R227, c[0x0][0x220], PT ;  /* 0x00008800e3007a0c */ /* 0x000fe20003f26270 */
[----:B------:R-:W-:Y:S01]  /*4050*/  IMAD R12, R13, c[0x0][0x1a4], R12 ;  /* 0x000069000d0c7a24 */ /* 0x000fe200078e020c */
[----:B------:R-:W-:Y:S01]  /*4060*/  MOV R13, R7 ;  /* 0x00000007000d7202 */ /* 0x000fe20000000f00 */
[----:B------:R-:W-:-:S02]  /*4070*/  IMAD R6, R6, c[0x0][0x1a0], RZ ;  /* 0x0000680006067a24 */ /* 0x000fc400078e02ff */
[----:B------:R1:W-:Y:S01]  /*4080*/  @P3 STS.128 [R225+0x19000], RZ ;  /* 0x019000ffe1003388 */ /* 0x0003e20000000c00 */
[----:B------:R-:W-:Y:S01]  /*4090*/  IADD3 R17, R17, R12, RZ ;  /* 0x0000000c11117210 */ /* 0x000fe20007ffe0ff */
[----:B------:R-:W-:Y:S02]  /*40a0*/  IMAD.MOV.U32 R12, RZ, RZ, R14 ;  /* 0x000000ffff0c7224 */ /* 0x000fe400078e000e */
[C---:B------:R-:W-:Y:S02]  /*40b0*/  IMAD R6, R5.reuse, c[0x0][0x1a4], R6 ;  /* 0x0000690005067a24 */ /* 0x040fe400078e0206 */
[----:B------:R-:W-:-:S04]  /*40c0*/  IMAD.WIDE.U32 R12, R5, c[0x0][0x1a0], R12 ;  /* 0x00006800050c7a25 */ /* 0x000fc800078e000c */
[----:B------:R-:W-:Y:S01]  /*40d0*/  IMAD.MOV.U32 R5, RZ, RZ, 0x2 ;  /* 0x00000002ff057424 */ /* 0x000fe200078e00ff */
[----:B------:R-:W-:Y:S01]  /*40e0*/  @!P3 LEA R14, P5, R12, c[0x0][0x170], 0x1 ;  /* 0x00005c000c0eba11 */ /* 0x000fe200078a08ff */
        /* <DEDUP_REMOVED lines=27> */
.L_x_535:
[----:B------:R-:W-:Y:S05]  /*42a0*/  BSYNC B0 ;  /* 0x0000000000007941 */ /* 0x000fea0003800000 */
.L_x_534:
[----:B------:R-:W0:Y:S01]  /*42b0*/  LDGDEPBAR ;  /* 0x00000000000079af */ /* 0x000e220000000000 */
[----:B------:R-:W-:Y:S01]  /*42c0*/  MOV R238, c[0x0][0x22c] ;  /* 0x00008b0000ee7a02 */ /* 0x000fe20000000f00 */
[----:B------:R-:W-:Y:S01]  /*42d0*/  IMAD.U32 R239, RZ, RZ, UR25 ;  /* 0x00000019ffef7e24 */ /* 0x000fe2000f8e00ff */
[----:B------:R-:W-:Y:S01]  /*42e0*/  IADD3 R4, R4, 0x1, RZ ;  /* 0x0000000104047810 */ /* 0x000fe20007ffe0ff */
[----:B------:R-:W-:Y:S01]  /*42f0*/  UIADD3 UR14, UR25, 0x40, UR23 ;  /* 0x00000040190e7890 */ /* 0x000fe2000fffe017 */
[----:B------:R-:W-:Y:S01]  /*4300*/  CS2R R190, SRZ ;  /* 0x0000000000be7805 */ /* 0x000fe2000001ff00 */
[----:B------:R-:W-:Y:S01]  /*4310*/  IMAD R238, R238, c[0x0][0x1c0], RZ ;  /* 0x00007000eeee7a24 */ /* 0x000fe200078e02ff */
        /* <DEDUP_REMOVED lines=62> */
[----:B-12---:R-:W-:Y:S01]  /*4700*/  CS2R R22, SRZ ;  /* 0x0000000000167805 */ /* 0x006fe2000001ff00 */
[----:B------:R-:W-:Y:S01]  /*4710*/  CS2R R20, SRZ ;  /* 0x0000000000147805 */ /* 0x000fe2000001ff00 */
[----:B------:R-:W-:Y:S01]  /*4720*/  IMAD.U32 R240, R238, -0x40, RZ ;  /* 0xffffffc0eef07824 */ /* 0x000fe200078e00ff */
[----:B------:R-:W-:-:S02]  /*4730*/  UIADD3 UR14, UR14, -UR15, URZ ;  /* 0x8000000f0e0e7290 */ /* 0x000fc4000fffe03f */
.L_x_538:
[----:B------:R-:W0:Y:S01]  /*4740*/  LDGDEPBAR ;  /* 0x00000000000079af */ /* 0x000e220000000000 */
[----:B------:R-:W-:Y:S01]  /*4750*/  USHF.L.U32 UR11, UR6, 0x6, URZ ;  /* 0x00000006060b7899 */ /* 0x000fe2000800063f */
[----:B------:R-:W-:Y:S01]  /*4760*/  MOV R243, UR18 ;  /* 0x0000001200f37c02 */ /* 0x000fe20008000f00 */
[C---:B-----5:R-:W-:Y:S01]  /*4770*/  FMUL.FTZ R203, R248.reuse, 1.4426950216293334961 ;  /* 0x3fb8aa3bf8cb7820 */ /* 0x060fe20000410000 */
[----:B------:R-:W-:Y:S01]  /*4780*/  FSETP.NEU.FTZ.AND P1, PT, R248, -INF , PT ;  /* 0xff800000f800780b */ /* 0x000fe20003f3d000 */
[----:B------:R-:W-:Y:S01]  /*4790*/  UISETP.GE.AND UP0, UPT, UR11, UR14, UPT ;  /* 0x0000000e0b00728c */ /* 0x000fe2000bf06270 */
[----:B------:R-:W-:Y:S01]  /*47a0*/  FMUL.FTZ R131, R249, 1.4426950216293334961 ;  /* 0x3fb8aa3bf9837820 */ /* 0x000fe20000410000 */
[----:B------:R-:W-:Y:S01]  /*47b0*/  USHF.L.U32 UR12, UR18, 0x6, URZ ;  /* 0x00000006120c7899 */ /* 0x000fe2000800063f */
[----:B------:R-:W-:Y:S03]  /*47c0*/  FSEL R203, R203, RZ, P1 ;  /* 0x000000ffcbcb7208 */ /* 0x000fe60000800000 */
[----:B------:R-:W-:Y:S04]  /*47d0*/  UIADD3 UR12, UR12, 0x40, URZ ;  /* 0x000000400c0c7890 */ /* 0x000fe8000fffe03f */
[----:B------:R-:W-:Y:S06]  /*47e0*/  UISETP.LT.AND UP0, UPT, UR12, UR15, UP0 ;  /* 0x0000000f0c00728c */ /* 0x000fec0008701270 */
[----:B------:R-:W-:Y:S01]  /*47f0*/  PLOP3.LUT P0, PT, PT, PT, UP0, 0x80, 0x0 ;  /* 0x000000000000781c */ /* 0x000fe20003f0f008 */
[----:B------:R-:W-:Y:S01]  /*4800*/  UISETP.GT.AND UP0, UPT, UR6, UR13, UPT ;  /* 0x0000000d0600728c */ /* 0x000fe2000bf04270 */
[----:B------:R-:W-:Y:S04]  /*4810*/  DEPBAR.LE SB0, 0x0 ;  /* 0x000080000000791a */ /* 0x000fe80000000000 */
[----:B------:R-:W-:Y:S07]  /*4820*/  BAR.SYNC.DEFER_BLOCKING 0x0 ;  /* 0x0000000000007b1d */ /* 0x000fee0000010000 */
[----:B------:R-:W-:Y:S02]  /*4830*/  @!P0 IADD3 R196, R239, UR11, RZ ;  /* 0x0000000befc48c10 */ /* 0x000fe4000fffe0ff */
[----:B------:R-:W-:Y:S02]  /*4840*/  @!P0 LEA R243, R243, R224, 0x6 ;  /* 0x000000e0f3f38211 */ /* 0x000fe400078e30ff */
[C---:B------:R-:W-:Y:S02]  /*4850*/  @!P0 IMNMX R204, R196.reuse, UR15, PT ;  /* 0x0000000fc4cc8c17 */ /* 0x040fe4000b800200 */
[C---:B------:R-:W-:Y:S02]  /*4860*/  @!P0 IADD3 R197, R243.reuse, 0x1, RZ ;  /* 0x00000001f3c58810 */ /* 0x040fe40007ffe0ff */
[-C--:B------:R-:W-:Y:S02]  /*4870*/  @!P0 ISETP.GE.AND P2, PT, R243, R204.reuse, PT ;  /* 0x000000ccf300820c */ /* 0x080fe40003f46270 */
[----:B------:R-:W-:Y:S02]  /*4880*/  @!P0 IADD3 R196, R196, 0x8, RZ ;  /* 0x00000008c4c48810 */ /* 0x000fe40007ffe0ff */
[----:B------:R-:W-:Y:S02]  /*4890*/  @!P0 ISETP.GE.AND P1, PT, R197, R204, PT ;  /* 0x000000ccc500820c */ /* 0x000fe40003f26270 */
[----:B------:R-:W-:Y:S02]  /*48a0*/  @!P0 IMNMX R196, R196, UR15, PT ;  /* 0x0000000fc4c48c17 */ /* 0x000fe4000b800200 */
[C---:B------:R-:W-:Y:S01]  /*48b0*/  @!P0 IADD3 R199, R243.reuse, 0x8, RZ ;  /* 0x00000008f3c78810 */ /* 0x040fe20007ffe0ff */
[----:B------:R-:W-:Y:S01]  /*48c0*/  LDSM.16.M88.4 R84, [R223] ;  /* 0x00000000df54783b */ /* 0x000fe20000000200 */
[----:B------:R-:W-:Y:S05]  /*48d0*/  @!P0 IADD3 R205, R243, 0x10, RZ ;  /* 0x00000010f3cd8810 */ /* 0x000fea0007ffe0ff */
[----:B-1----:R-:W1:Y:S06]  /*48e0*/  LDSM.16.M88.4 R88, [R222+0x10000] ;  /* 0x01000000de58783b */ /* 0x002e6c0000000200 */
[----:B------:R-:W2:Y:S06]  /*48f0*/  LDSM.16.M88.4 R92, [R222+0x10800] ;  /* 0x01080000de5c783b */ /* 0x000eac0000000200 */
[----:B------:R-:W-:Y:S06]  /*4900*/  LDSM.16.M88.4 R96, [R221] ;  /* 0x00000000dd60783b */ /* 0x000fec0000000200 */
[----:B------:R-:W3:Y:S06]  /*4910*/  LDSM.16.M88.4 R100, [R212+0x10000] ;  /* 0x01000000d464783b */ /* 0x000eec0000000200 */
[----:B------:R-:W4:Y:S06]  /*4920*/  LDSM.16.M88.4 R104, [R212+0x10800] ;  /* 0x01080000d468783b */ /* 0x000f2c0000000200 */
[----:B------:R-:W-:Y:S06]  /*4930*/  LDSM.16.M88.4 R108, [R220] ;  /* 0x00000000dc6c783b */ /* 0x000fec0000000200 */
[----:B------:R-:W4:Y:S01]  /*4940*/  LDSM.16.M88.4 R112, [R3+0x10000] ;  /* 0x010000000370783b */ /* 0x000f220000000200 */
[C---:B-1----:R-:W-:Y:S08]  /*4950*/  HMMA.16816.F32.BF16 R4, R84.reuse, R88, RZ ;  /* 0x000000585404723c */ /* 0x042ff000000418ff */
[C---:B------:R-:W-:Y:S01]  /*4960*/  HMMA.16816.F32.BF16 R8, R84.reuse, R90, RZ ;  /* 0x0000005a5408723c */ /* 0x040fe200000418ff */
[----:B------:R-:W-:Y:S07]  /*4970*/  LDSM.16.M88.4 R88, [R219] ;  /* 0x00000000db58783b */ /* 0x000fee0000000200 */
[C---:B--2---:R-:W-:Y:S08]  /*4980*/  HMMA.16816.F32.BF16 R12, R84.reuse, R92, RZ ;  /* 0x0000005c540c723c */ /* 0x044ff000000418ff */
[----:B------:R-:W-:Y:S01]  /*4990*/  HMMA.16816.F32.BF16 R16, R84, R94, RZ ;  /* 0x0000005e5410723c */ /* 0x000fe200000418ff */
[----:B------:R-:W1:Y:S06]  /*49a0*/  LDSM.16.M88.4 R84, [R3+0x10800] ;  /* 0x010800000354783b */ /* 0x000e6c0000000200 */
[----:B------:R-:W2:Y:S01]  /*49b0*/  LDSM.16.M88.4 R92, [R2+0x10000] ;  /* 0x01000000025c783b */ /* 0x000ea20000000200 */
[C---:B---3--:R-:W-:Y:S08]  /*49c0*/  HMMA.16816.F32.BF16 R4, R96.reuse, R100, R4 ;  /* 0x000000646004723c */ /* 0x048ff00000041804 */
[C---:B------:R-:W-:Y:S01]  /*49d0*/  HMMA.16816.F32.BF16 R8, R96.reuse, R102, R8 ;  /* 0x000000666008723c */ /* 0x040fe20000041808 */
[----:B------:R-:W-:Y:S07]  /*49e0*/  LDSM.16.M88.4 R100, [R223+0x2000] ;  /* 0x00200000df64783b */ /* 0x000fee0000000200 */
[C---:B----4-:R-:W-:Y:S08]  /*49f0*/  HMMA.16816.F32.BF16 R12, R96.reuse, R104, R12 ;  /* 0x00000068600c723c */ /* 0x050ff0000004180c */
[----:B------:R-:W-:Y:S01]  /*4a00*/  HMMA.16816.F32.BF16 R16, R96, R106, R16 ;  /* 0x0000006a6010723c */ /* 0x000fe20000041810 */
[----:B------:R-:W3:Y:S06]  /*4a10*/  LDSM.16.M88.4 R96, [R2+0x10800] ;  /* 0x010800000260783b */ /* 0x000eec0000000200 */
        /* <DEDUP_REMOVED lines=8> */
[C---:B--2---:R-:W-:Y:S08]  /*4aa0*/  HMMA.16816.F32.BF16 R4, R88.reuse, R92, R4 ;  /* 0x0000005c5804723c */ /* 0x044ff00000041804 */
[C---:B------:R-:W-:Y:S01]  /*4ab0*/  HMMA.16816.F32.BF16 R8, R88.reuse, R94, R8 ;  /* 0x0000005e5808723c */ /* 0x040fe20000041808 */
[----:B------:R-:W-:Y:S07]  /*4ac0*/  LDSM.16.M88.4 R92, [R220+0x2000] ;  /* 0x00200000dc5c783b */ /* 0x000fee0000000200 */
[C---:B---3--:R-:W-:Y:S08]  /*4ad0*/  HMMA.16816.F32.BF16 R12, R88.reuse, R96, R12 ;  /* 0x00000060580c723c */ /* 0x048ff0000004180c */
        /* <DEDUP_REMOVED lines=67> */
[C---:B------:R-:W-:Y:S08]  /*4f10*/  HMMA.16816.F32.BF16 R8, R100.reuse, R106, R8 ;  /* 0x0000006a6408723c */ /* 0x040ff00000041808 */
[C---:B--2---:R-:W-:Y:S08]  /*4f20*/  HMMA.16816.F32.BF16 R12, R100.reuse, R88, R12 ;  /* 0x00000058640c723c */ /* 0x044ff0000004180c */
[----:B------:R-:W-:Y:S08]  /*4f30*/  HMMA.16816.F32.BF16 R16, R100, R90, R16 ;  /* 0x0000005a6410723c */ /* 0x000ff00000041810 */
[C---:B------:R-:W-:Y:S08]  /*4f40*/  HMMA.16816.F32.BF16 R4, R108.reuse, R112, R4 ;  /* 0x000000706c04723c */ /* 0x040ff00000041804 */
[C---:B------:R-:W-:Y:S08]  /*4f50*/  HMMA.16816.F32.BF16 R8, R108.reuse, R114, R8 ;  /* 0x000000726c08723c */ /* 0x040ff00000041808 */
[C---:B-1----:R-:W-:Y:S08]  /*4f60*/  HMMA.16816.F32.BF16 R12, R108.reuse, R84, R12 ;  /* 0x000000546c0c723c */ /* 0x042ff0000004180c */
[----:B------:R-:W-:Y:S01]  /*4f70*/  HMMA.16816.F32.BF16 R16, R108, R86, R16 ;  /* 0x000000566c10723c */ /* 0x000fe20000041810 */
[----:B------:R-:W1:Y:S07]  /*4f80*/  LDSM.16.M88.4 R84, [R2+0x16800] ;  /* 0x016800000254783b */ /* 0x000e6e0000000200 */
[C---:B---3--:R-:W-:Y:S08]  /*4f90*/  HMMA.16816.F32.BF16 R4, R92.reuse, R96, R4 ;  /* 0x000000605c04723c */ /* 0x048ff00000041804 */
[C---:B------:R-:W-:Y:S11]  /*4fa0*/  HMMA.16816.F32.BF16 R8, R92.reuse, R98, R8 ;  /* 0x000000625c08723c */ /* 0x040ff60000041808 */
[----:B------:R-:W-:Y:S05]  /*4fb0*/  @!UPT UIADD3 URZ, URZ, URZ, URZ ;  /* 0x0000003f3f3ff290 */ /* 0x000fea000fffe03f */
[----:B------:R-:W-:Y:S02]  /*4fc0*/  FMUL.FTZ R116, R4, c[0x0][0x2ec] ;  /* 0x0000bb0004747a20 */ /* 0x000fe40000410000 */
[----:B------:R-:W-:Y:S02]  /*4fd0*/  FMUL.FTZ R117, R5, c[0x0][0x2ec] ;  /* 0x0000bb0005757a20 */ /* 0x000fe40000410000 */
[----:B------:R-:W-:Y:S02]  /*4fe0*/  FMUL.FTZ R118, R6, c[0x0][0x2ec] ;  /* 0x0000bb0006767a20 */ /* 0x000fe40000410000 */
[----:B------:R-:W2:Y:S01]  /*4ff0*/  MUFU.TANH R116, R116 ;  /* 0x0000007400747308 */ /* 0x000ea20000002400 */
[----:B------:R-:W-:Y:S01]  /*5000*/  FMUL.FTZ R119, R7, c[0x0][0x2ec] ;  /* 0x0000bb0007777a20 */ /* 0x000fe20000410000 */
[C---:B-1----:R-:W-:Y:S03]  /*5010*/  HMMA.16816.F32.BF16 R12, R92.reuse, R84, R12 ;  /* 0x000000545c0c723c */ /* 0x042fe6000004180c */
[----:B------:R-:W-:Y:S02]  /*5020*/  FMUL.FTZ R120, R8, c[0x0][0x2ec] ;  /* 0x0000bb0008787a20 */ /* 0x000fe40000410000 */
[----:B------:R-:W-:Y:S03]  /*5030*/  FMUL.FTZ R121, R9, c[0x0][0x2ec] ;  /* 0x0000bb0009797a20 */ /* 0x000fe60000410000 */
[----:B------:R-:W1:Y:S01]  /*5040*/  MUFU.TANH R117, R117 ;  /* 0x0000007500757308 */ /* 0x000e620000002400 */
[----:B------:R-:W-:Y:S03]  /*5050*/  HMMA.16816.F32.BF16 R16, R92, R86, R16 ;  /* 0x000000565c10723c */ /* 0x000fe60000041810 */
[----:B------:R-:W-:Y:S02]  /*5060*/  FMUL.FTZ R122, R10, c[0x0][0x2ec] ;  /* 0x0000bb000a7a7a20 */ /* 0x000fe40000410000 */
[----:B------:R-:W-:Y:S04]  /*5070*/  FMUL.FTZ R123, R11, c[0x0][0x2ec] ;  /* 0x0000bb000b7b7a20 */ /* 0x000fe80000410000 */
[----:B------:R-:W3:Y:S03]  /*5080*/  MUFU.TANH R118, R118 ;  /* 0x0000007600767308 */ /* 0x000ee60000002400 */
[----:B--2---:R-:W-:Y:S02]  /*5090*/  MOV R198, R116 ;  /* 0x0000007400c67202 */ /* 0x004fe40000000f00 */
[----:B------:R-:W-:Y:S01]  /*50a0*/  @!P0 FSEL R198, R116, -INF , !P2 ;  /* 0xff80000074c68808 */ /* 0x000fe20005000000 */
[----:B------:R-:W-:Y:S01]  /*50b0*/  FMUL.FTZ R124, R12, c[0x0][0x2ec] ;  /* 0x0000bb000c7c7a20 */ /* 0x000fe20000410000 */
[----:B------:R-:W-:Y:S01]  /*50c0*/  @!P0 ISETP.GE.AND P2, PT, R243, R196, PT ;  /* 0x000000c4f300820c */ /* 0x000fe20003f46270 */
[----:B------:R-:W-:Y:S02]  /*50d0*/  FMUL.FTZ R125, R13, c[0x0][0x2ec] ;  /* 0x0000bb000d7d7a20 */ /* 0x000fe40000410000 */
[----:B------:R-:W2:Y:S01]  /*50e0*/  MUFU.TANH R119, R119 ;  /* 0x0000007700777308 */ /* 0x000ea20000002400 */
[--C-:B------:R-:W-:Y:S02]  /*50f0*/  FFMA.FTZ R210, R198, c[0x0][0x23c], -R203.reuse ;  /* 0x00008f00c6d27a23 */ /* 0x100fe400000108cb */
[----:B------:R-:W-:Y:S01]  /*5100*/  FMUL.FTZ R126, R14, c[0x0][0x2ec] ;  /* 0x0000bb000e7e7a20 */ /* 0x000fe20000410000 */
[-C--:B-1----:R-:W-:Y:S01]  /*5110*/  MOV R198, R117.reuse ;  /* 0x0000007500c67202 */ /* 0x082fe20000000f00 */
[----:B------:R-:W-:Y:S01]  /*5120*/  FMUL.FTZ R127, R15, c[0x0][0x2ec] ;  /* 0x0000bb000f7f7a20 */ /* 0x000fe20000410000 */
[----:B------:R-:W-:Y:S01]  /*5130*/  @!P0 FSEL R198, R117, -INF , !P1 ;  /* 0xff80000075c68808 */ /* 0x000fe20004800000 */
[----:B------:R-:W-:Y:S01]  /*5140*/  FMUL.FTZ R128, R16, c[0x0][0x2ec] ;  /* 0x0000bb0010807a20 */ /* 0x000fe20000410000 */
[----:B------:R-:W-:Y:S01]  /*5150*/  FSETP.NEU.FTZ.AND P1, PT, R249, -INF , PT ;  /* 0xff800000f900780b */ /* 0x000fe20003f3d000 */
[----:B------:R-:W-:Y:S01]  /*5160*/  FMUL.FTZ R129, R17, c[0x0][0x2ec] ;  /* 0x0000bb0011817a20 */ /* 0x000fe20000410000 */
[----:B------:R-:W1:Y:S01]  /*5170*/  MUFU.TANH R120, R120 ;  /* 0x0000007800787308 */ /* 0x000e620000002400 */
[----:B------:R-:W-:Y:S01]  /*5180*/  FFMA.FTZ R209, R198, c[0x0][0x23c], -R203 ;  /* 0x00008f00c6d17a23 */ /* 0x000fe200000108cb */
[----:B------:R-:W-:Y:S01]  /*5190*/  FSEL R131, R131, RZ, P1 ;  /* 0x000000ff83837208 */ /* 0x000fe20000800000 */
[----:B------:R-:W-:Y:S01]  /*51a0*/  FMUL.FTZ R130, R18, c[0x0][0x2ec] ;  /* 0x0000bb0012827a20 */ /* 0x000fe20000410000 */
[----:B---3--:R-:W-:Y:S01]  /*51b0*/  MOV R198, R118 ;  /* 0x0000007600c67202 */ /* 0x008fe20000000f00 */
[----:B------:R-:W-:Y:S01]  /*51c0*/  FMUL.FTZ R211, R19, c[0x0][0x2ec] ;  /* 0x0000bb0013d37a20 */ /* 0x000fe20000410000 */
[----:B------:R-:W-:Y:S01]  /*51d0*/  @!P0 FSEL R198, R118, -INF , !P2 ;  /* 0xff80000076c68808 */ /* 0x000fe20005000000 */
[----:B------:R-:W-:Y:S01]  /*51e0*/  FFMA.FTZ R116, -R116, R116, 1 ;  /* 0x3f80000074747423 */ /* 0x000fe20000010174 */
[----:B------:R-:W-:Y:S01]  /*51f0*/  @!P0 ISETP.GE.AND P1, PT, R197, R196, PT ;  /* 0x000000c4c500820c */ /* 0x000fe20003f26270 */
[----:B------:R-:W-:Y:S01]  /*5200*/  FFMA.FTZ R117, -R117, R117, 1 ;  /* 0x3f80000075757423 */ /* 0x000fe20000010175 */
[----:B------:R-:W3:Y:S01]  /*5210*/  MUFU.TANH R121, R121 ;  /* 0x0000007900797308 */ /* 0x000ee20000002400 */
[--C-:B------:R-:W-:Y:S01]  /*5220*/  FFMA.FTZ R202, R198, c[0x0][0x23c], -R131.reuse ;  /* 0x00008f00c6ca7a23 */ /* 0x100fe20000010883 */
[----:B------:R-:W-:Y:S01]  /*5230*/  @!P0 IADD3 R197, R243, 0x9, RZ ;  /* 0x00000009f3c58810 */ /* 0x000fe20007ffe0ff */
[----:B------:R-:W-:Y:S01]  /*5240*/  FMUL.FTZ R116, R116, c[0x0][0x2ec] ;  /* 0x0000bb0074747a20 */ /* 0x000fe20000410000 */
[-C--:B--2---:R-:W-:Y:S01]  /*5250*/  MOV R198, R119.reuse ;  /* 0x0000007700c67202 */ /* 0x084fe20000000f00 */
[----:B------:R-:W-:Y:S01]  /*5260*/  FMUL.FTZ R117, R117, c[0x0][0x2ec] ;  /* 0x0000bb0075757a20 */ /* 0x000fe20000410000 */
[C---:B------:R-:W-:Y:S01]  /*5270*/  @!P0 FSEL R198, R119.reuse, -INF , !P1 ;  /* 0xff80000077c68808 */ /* 0x040fe20004800000 */
[----:B------:R-:W-:Y:S01]  /*5280*/  FFMA.FTZ R119, -R119, R119, 1 ;  /* 0x3f80000077777423 */ /* 0x000fe20000010177 */
[----:B------:R-:W-:Y:S01]  /*5290*/  @!P0 ISETP.GE.AND P1, PT, R199, R204, PT ;  /* 0x000000ccc700820c */ /* 0x000fe20003f26270 */
[----:B------:R-:W-:Y:S01]  /*52a0*/  FFMA.FTZ R118, -R118, R118, 1 ;  /* 0x3f80000076767423 */ /* 0x000fe20000010176 */
[----:B------:R-:W2:Y:S01]  /*52b0*/  MUFU.TANH R122, R122 ;  /* 0x0000007a007a7308 */ /* 0x000ea20000002400 */
[----:B------:R-:W-:Y:S02]  /*52c0*/  FFMA.FTZ R201, R198, c[0x0][0x23c], -R131 ;  /* 0x00008f00c6c97a23 */ /* 0x000fe40000010883 */
[----:B------:R-:W-:Y:S01]  /*52d0*/  FMUL.FTZ R119, R119, c[0x0][0x2ec] ;  /* 0x0000bb0077777a20 */ /* 0x000fe20000410000 */
[-C--:B-1----:R-:W-:Y:S01]  /*52e0*/  MOV R198, R120.reuse ;  /* 0x0000007800c67202 */ /* 0x082fe20000000f00 */
[----:B------:R-:W-:Y:S01]  /*52f0*/  FMUL.FTZ R118, R118, c[0x0][0x2ec] ;  /* 0x0000bb0076767a20 */ /* 0x000fe20000410000 */
[C---:B------:R-:W-:Y:S01]  /*5300*/  @!P0 FSEL R198, R120.reuse, -INF , !P1 ;  /* 0xff80000078c68808 */ /* 0x040fe20004800000 */
[----:B------:R-:W-:Y:S01]  /*5310*/  FFMA.FTZ R120, -R120, R120, 1 ;  /* 0x3f80000078787423 */ /* 0x000fe20000010178 */
[----:B------:R-:W-:Y:S02]  /*5320*/  @!P0 ISETP.GE.AND P1, PT, R197, R204, PT ;  /* 0x000000ccc500820c */ /* 0x000fe40003f26270 */
[----:B------:R-:W1:Y:S01]  /*5330*/  MUFU.TANH R123, R123 ;  /* 0x0000007b007b7308 */ /* 0x000e620000002400 */
[--C-:B------:R-:W-:Y:S02]  /*5340*/  FFMA.FTZ R208, R198, c[0x0][0x23c], -R203.reuse ;  /* 0x00008f00c6d07a23 */ /* 0x100fe400000108cb */
[----:B------:R-:W-:Y:S01]  /*5350*/  FMUL.FTZ R120, R120, c[0x0][0x2ec] ;  /* 0x0000bb0078787a20 */ /* 0x000fe20000410000 */
[-C--:B---3--:R-:W-:Y:S02]  /*5360*/  MOV R198, R121.reuse ;  /* 0x0000007900c67202 */ /* 0x088fe40000000f00 */
[C---:B------:R-:W-:Y:S01]  /*5370*/  @!P0 FSEL R198, R121.reuse, -INF , !P1 ;  /* 0xff80000079c68808 */ /* 0x040fe20004800000 */
[----:B------:R-:W-:Y:S01]  /*5380*/  FFMA.FTZ R121, -R121, R121, 1 ;  /* 0x3f80000079797423 */ /* 0x000fe20000010179 */
[----:B------:R-:W-:Y:S02]  /*5390*/  @!P0 ISETP.GE.AND P1, PT, R199, R196, PT ;  /* 0x000000c4c700820c */ /* 0x000fe40003f26270 */
[----:B------:R-:W3:Y:S01]  /*53a0*/  MUFU.TANH R124, R124 ;  /* 0x0000007c007c7308 */ /* 0x000ee20000002400 */
[----:B------:R-:W-:Y:S02]  /*53b0*/  FFMA.FTZ R207, R198, c[0x0][0x23c], -R203 ;  /* 0x00008f00c6cf7a23 */ /* 0x000fe400000108cb */
[----:B------:R-:W-:Y:S01]  /*53c0*/  FMUL.FTZ R121, R121, c[0x0][0x2ec] ;  /* 0x0000bb0079797a20 */ /* 0x000fe20000410000 */
[-C--:B--2---:R-:W-:Y:S02]  /*53d0*/  MOV R198, R122.reuse ;  /* 0x0000007a00c67202 */ /* 0x084fe40000000f00 */
[C---:B------:R-:W-:Y:S01]  /*53e0*/  @!P0 FSEL R198, R122.reuse, -INF , !P1 ;  /* 0xff8000007ac68808 */ /* 0x040fe20004800000 */
[----:B------:R-:W-:Y:S01]  /*53f0*/  FFMA.FTZ R122, -R122, R122, 1 ;  /* 0x3f8000007a7a7423 */ /* 0x000fe2000001017a */
[----:B------:R-:W-:Y:S02]  /*5400*/  @!P0 ISETP.GE.AND P1, PT, R197, R196, PT ;  /* 0x000000c4c500820c */ /* 0x000fe40003f26270 */
[----:B------:R-:W2:Y:S01]  /*5410*/  MUFU.TANH R125, R125 ;  /* 0x0000007d007d7308 */ /* 0x000ea20000002400 */
[--C-:B------:R-:W-:Y:S01]  /*5420*/  FFMA.FTZ R200, R198, c[0x0][0x23c], -R131.reuse ;  /* 0x00008f00c6c87a23 */ /* 0x100fe20000010883 */
[----:B------:R-:W-:Y:S01]  /*5430*/  @!P0 IADD3 R197, R243, 0x11, RZ ;  /* 0x00000011f3c58810 */ /* 0x000fe20007ffe0ff */
[----:B------:R-:W-:Y:S01]  /*5440*/  FMUL.FTZ R122, R122, c[0x0][0x2ec] ;  /* 0x0000bb007a7a7a20 */ /* 0x000fe20000410000 */
[-C--:B-1----:R-:W-:Y:S02]  /*5450*/  MOV R198, R123.reuse ;  /* 0x0000007b00c67202 */ /* 0x082fe40000000f00 */
[C---:B------:R-:W-:Y:S01]  /*5460*/  @!P0 FSEL R198, R123.reuse, -INF , !P1 ;  /* 0xff8000007bc68808 */ /* 0x040fe20004800000 */
[----:B------:R-:W-:Y:S01]  /*5470*/  FFMA.FTZ R123, -R123, R123, 1 ;  /* 0x3f8000007b7b7423 */ /* 0x000fe2000001017b */
[----:B------:R-:W-:Y:S02]  /*5480*/  @!P0 ISETP.GE.AND P1, PT, R205, R204, PT ;  /* 0x000000cccd00820c */ /* 0x000fe40003f26270 */
[----:B------:R-:W1:Y:S01]  /*5490*/  MUFU.TANH R126, R126 ;  /* 0x0000007e007e7308 */ /* 0x000e620000002400 */
[----:B------:R-:W-:Y:S02]  /*54a0*/  FFMA.FTZ R199, R198, c[0x0][0x23c], -R131 ;  /* 0x00008f00c6c77a23 */ /* 0x000fe40000010883 */
[----:B------:R-:W-:Y:S01]  /*54b0*/  FMUL.FTZ R123, R123, c[0x0][0x2ec] ;  /* 0x0000bb007b7b7a20 */ /* 0x000fe20000410000 */
[-C--:B---3--:R-:W-:Y:S02]  /*54c0*/  MOV R198, R124.reuse ;  /* 0x0000007c00c67202 */ /* 0x088fe40000000f00 */
[C---:B------:R-:W-:Y:S01]  /*54d0*/  @!P0 FSEL R198, R124.reuse, -INF , !P1 ;  /* 0xff8000007cc68808 */ /* 0x040fe20004800000 */
[----:B------:R-:W-:Y:S01]  /*54e0*/  FFMA.FTZ R124, -R124, R124, 1 ;  /* 0x3f8000007c7c7423 */ /* 0x000fe2000001017c */
[----:B------:R-:W-:Y:S02]  /*54f0*/  @!P0 ISETP.GE.AND P1, PT, R197, R204, PT ;  /* 0x000000ccc500820c */ /* 0x000fe40003f26270 */
[----:B------:R-:W3:Y:S01]  /*5500*/  MUFU.TANH R127, R127 ;  /* 0x0000007f007f7308 */ /* 0x000ee20000002400 */
[--C-:B------:R-:W-:Y:S02]  /*5510*/  FFMA.FTZ R206, R198, c[0x0][0x23c], -R203.reuse ;  /* 0x00008f00c6ce7a23 */ /* 0x100fe400000108cb */
[----:B------:R-:W-:Y:S01]  /*5520*/  FMUL.FTZ R124, R124, c[0x0][0x2ec] ;  /* 0x0000bb007c7c7a20 */ /* 0x000fe20000410000 */
[-C--:B--2---:R-:W-:Y:S02]  /*5530*/  MOV R252, R125.reuse ;  /* 0x0000007d00fc7202 */ /* 0x084fe40000000f00 */
[C---:B------:R-:W-:Y:S01]  /*5540*/  @!P0 FSEL R252, R125.reuse, -INF , !P1 ;  /* 0xff8000007dfc8808 */ /* 0x040fe20004800000 */
[----:B------:R-:W-:Y:S01]  /*5550*/  FFMA.FTZ R125, -R125, R125, 1 ;  /* 0x3f8000007d7d7423 */ /* 0x000fe2000001017d */
[----:B------:R-:W-:Y:S02]  /*5560*/  @!P0 ISETP.GE.AND P1, PT, R205, R196, PT ;  /* 0x000000c4cd00820c */ /* 0x000fe40003f26270 */
[----:B------:R-:W2:Y:S01]  /*5570*/  MUFU.TANH R128, R128 ;  /* 0x0000008000807308 */ /* 0x000ea20000002400 */
[----:B------:R-:W-:Y:S02]  /*5580*/  FFMA.FTZ R205, R252, c[0x0][0x23c], -R203 ;  /* 0x00008f00fccd7a23 */ /* 0x000fe400000108cb */
[----:B------:R-:W-:Y:S01]  /*5590*/  FMUL.FTZ R125, R125, c[0x0][0x2ec] ;  /* 0x0000bb007d7d7a20 */ /* 0x000fe20000410000 */
[-C--:B-1----:R-:W-:Y:S02]  /*55a0*/  MOV R252, R126.reuse ;  /* 0x0000007e00fc7202 */ /* 0x082fe40000000f00 */
[C---:B------:R-:W-:Y:S01]  /*55b0*/  @!P0 FSEL R252, R126.reuse, -INF , !P1 ;  /* 0xff8000007efc8808 */ /* 0x040fe20004800000 */
[----:B------:R-:W-:Y:S01]  /*55c0*/  FFMA.FTZ R126, -R126, R126, 1 ;  /* 0x3f8000007e7e7423 */ /* 0x000fe2000001017e */
[----:B------:R-:W-:Y:S02]  /*55d0*/  @!P0 ISETP.GE.AND P1, PT, R197, R196, PT ;  /* 0x000000c4c500820c */ /* 0x000fe40003f26270 */
[----:B------:R-:W1:Y:S01]  /*55e0*/  MUFU.TANH R129, R129 ;  /* 0x0000008100817308 */ /* 0x000e620000002400 */
[--C-:B------:R-:W-:Y:S01]  /*55f0*/  FFMA.FTZ R198, R252, c[0x0][0x23c], -R131.reuse ;  /* 0x00008f00fcc67a23 */ /* 0x100fe20000010883 */
[----:B------:R-:W-:Y:S01]  /*5600*/  @!P0 IADD3 R252, R243, 0x18, RZ ;  /* 0x00000018f3fc8810 */ /* 0x000fe20007ffe0ff */
[----:B------:R-:W-:Y:S01]  /*5610*/  FMUL.FTZ R126, R126, c[0x0][0x2ec] ;  /* 0x0000bb007e7e7a20 */ /* 0x000fe20000410000 */
[-C--:B---3--:R-:W-:Y:S02]  /*5620*/  MOV R10, R127.reuse ;  /* 0x0000007f000a7202 */ /* 0x088fe40000000f00 */
[C---:B------:R-:W-:Y:S01]  /*5630*/  @!P0 FSEL R10, R127.reuse, -INF , !P1 ;  /* 0xff8000007f0a8808 */ /* 0x040fe20004800000 */
[----:B------:R-:W-:Y:S01]  /*5640*/  FFMA.FTZ R127, -R127, R127, 1 ;  /* 0x3f8000007f7f7423 */ /* 0x000fe2000001017f */
[----:B------:R-:W-:Y:S02]  /*5650*/  @!P0 ISETP.GE.AND P1, PT, R252, R204, PT ;  /* 0x000000ccfc00820c */ /* 0x000fe40003f26270 */
[----:B------:R-:W3:Y:S01]  /*5660*/  MUFU.TANH R130, R130 ;  /* 0x0000008200827308 */ /* 0x000ee20000002400 */
[----:B------:R-:W-:Y:S01]  /*5670*/  @!P0 IADD3 R243, R243, 0x19, RZ ;  /* 0x00000019f3f38810 */ /* 0x000fe20007ffe0ff */
[----:B------:R-:W-:Y:S01]  /*5680*/  FFMA.FTZ R197, R10, c[0x0][0x23c], -R131 ;  /* 0x00008f000ac57a23 */ /* 0x000fe20000010883 */
[-C--:B--2---:R-:W-:Y:S01]  /*5690*/  MOV R10, R128.reuse ;  /* 0x00000080000a7202 */ /* 0x084fe20000000f00 */
[----:B------:R-:W-:Y:S01]  /*56a0*/  FMUL.FTZ R127, R127, c[0x0][0x2ec] ;  /* 0x0000bb007f7f7a20 */ /* 0x000fe20000410000 */
[C---:B------:R-:W-:Y:S01]  /*56b0*/  @!P0 FSEL R10, R128.reuse, -INF , !P1 ;  /* 0xff800000800a8808 */ /* 0x040fe20004800000 */
[----:B------:R-:W-:Y:S01]  /*56c0*/  FFMA.FTZ R128, -R128, R128, 1 ;  /* 0x3f80000080807423 */ /* 0x000fe20000010180 */
[----:B------:R-:W-:Y:S03]  /*56d0*/  @!P0 ISETP.GE.AND P1, PT, R243, R204, PT ;  /* 0x000000ccf300820c */ /* 0x000fe60003f26270 */
[----:B------:R-:W2:Y:S01]  /*56e0*/  MUFU.TANH R211, R211 ;  /* 0x000000d300d37308 */ /* 0x000ea20000002400 */
[--C-:B------:R-:W-:Y:S01]  /*56f0*/  FFMA.FTZ R204, R10, c[0x0][0x23c], -R203.reuse ;  /* 0x00008f000acc7a23 */ /* 0x100fe200000108cb */
[-C--:B-1----:R-:W-:Y:S02]  /*5700*/  MOV R10, R129.reuse ;  /* 0x00000081000a7202 */ /* 0x082fe40000000f00 */
[C---:B------:R-:W-:Y:S01]  /*5710*/  @!P0 FSEL R10, R129.reuse, -INF , !P1 ;  /* 0xff800000810a8808 */ /* 0x040fe20004800000 */
[----:B------:R-:W-:Y:S01]  /*5720*/  FFMA.FTZ R129, -R129, R129, 1 ;  /* 0x3f80000081817423 */ /* 0x000fe20000010181 */
[----:B------:R-:W-:Y:S04]  /*5730*/  @!P0 ISETP.GE.AND P1, PT, R252, R196, PT ;  /* 0x000000c4fc00820c */ /* 0x000fe80003f26270 */
[----:B------:R-:W-:Y:S01]  /*5740*/  MUFU.EX2 R210, R210 ;  /* 0x000000d200d27308 */ /* 0x000fe20000000800 */
[----:B------:R-:W-:Y:S01]  /*5750*/  FFMA.FTZ R203, R10, c[0x0][0x23c], -R203 ;  /* 0x00008f000acb7a23 */ /* 0x000fe200000108cb */
[-C--:B---3--:R-:W-:Y:S02]  /*5760*/  MOV R252, R130.reuse ;  /* 0x0000008200fc7202 */ /* 0x088fe40000000f00 */
[C---:B------:R-:W-:Y:S01]  /*5770*/  @!P0 FSEL R252, R130.reuse, -INF , !P1 ;  /* 0xff80000082fc8808 */ /* 0x040fe20004800000 */
[----:B------:R-:W-:Y:S01]  /*5780*/  FFMA.FTZ R130, -R130, R130, 1 ;  /* 0x3f80000082827423 */ /* 0x000fe20000010182 */
[----:B------:R-:W-:Y:S04]  /*5790*/  @!P0 ISETP.GE.AND P1, PT, R243, R196, PT ;  /* 0x000000c4f300820c */ /* 0x000fe80003f26270 */
[----:B------:R-:W1:Y:S01]  /*57a0*/  MUFU.EX2 R209, R209 ;  /* 0x000000d100d17308 */ /* 0x000e620000000800 */
[--C-:B------:R-:W-:Y:S02]  /*57b0*/  FFMA.FTZ R196, R252, c[0x0][0x23c], -R131.reuse ;  /* 0x00008f00fcc47a23 */ /* 0x100fe40000010883 */
[----:B------:R-:W-:Y:S01]  /*57c0*/  FMUL.FTZ R130, R130, c[0x0][0x2ec] ;  /* 0x0000bb0082827a20 */ /* 0x000fe20000410000 */
[-C--:B--2---:R-:W-:Y:S02]  /*57d0*/  MOV R252, R211.reuse ;  /* 0x000000d300fc7202 */ /* 0x084fe40000000f00 */
[C---:B------:R-:W-:Y:S01]  /*57e0*/  @!P0 FSEL R252, R211.reuse, -INF , !P1 ;  /* 0xff800000d3fc8808 */ /* 0x040fe20004800000 */
[----:B------:R-:W-:Y:S01]  /*57f0*/  FFMA.FTZ R211, -R211, R211, 1 ;  /* 0x3f800000d3d37423 */ /* 0x000fe200000101d3 */
[----:B------:R-:W-:Y:S02]  /*5800*/  IADD3 R114, P0, R247, UR10, RZ ;  /* 0x0000000af7727c10 */ /* 0x000fe4000ff1e0ff */
[----:B------:R-:W-:Y:S01]  /*5810*/  MUFU.EX2 R202, R202 ;  /* 0x000000ca00ca7308 */ /* 0x000fe20000000800 */
[----:B------:R-:W-:Y:S01]  /*5820*/  FFMA.FTZ R131, R252, c[0x0][0x23c], -R131 ;  /* 0x00008f00fc837a23 */ /* 0x000fe20000010883 */
[----:B------:R-:W-:Y:S01]  /*5830*/  IADD3.X R115, R246, UR9, RZ, P0, !PT ;  /* 0x00000009f6737c10 */ /* 0x000fe200087fe4ff */
[----:B------:R-:W-:Y:S01]  /*5840*/  FMUL.FTZ R211, R211, c[0x0][0x2ec] ;  /* 0x0000bb00d3d37a20 */ /* 0x000fe20000410000 */
[----:B------:R-:W-:Y:S02]  /*5850*/  PLOP3.LUT P1, PT, PT, PT, UP0, 0x80, 0x0 ;  /* 0x000000000000781c */ /* 0x000fe40003f2f008 */
[C---:B------:R-:W-:Y:S04]  /*5860*/  LEA R250, P0, R240.reuse, R250, 0x2 ;  /* 0x000000faf0fa7211 */ /* 0x040fe800078010ff */
[----:B------:R-:W2:Y:S01]  /*5870*/  MUFU.EX2 R201, R201 ;  /* 0x000000c900c97308 */ /* 0x000ea20000000800 */
[----:B------:R-:W-:Y:S02]  /*5880*/  LEA.HI.X.SX32 R251, R240, R251, 0x2, P0 ;  /* 0x000000fbf0fb7211 */ /* 0x000fe400000f16ff */
[----:B-1----:R-:W-:Y:S05]  /*5890*/  F2FP.BF16.PACK_AB R102, R209, R210 ;  /* 0x000000d2d166723e */ /* 0x002fea00000010ff */
[----:B------:R-:W-:Y:S02]  /*58a0*/  STS [R233+0x22000], R102 ;  /* 0x02200066e9007388 */ /* 0x000fe40000000800 */
[----:B------:R-:W-:Y:S10]  /*58b0*/  MUFU.EX2 R208, R208 ;  /* 0x000000d000d07308 */ /* 0x000ff40000000800 */
[----:B------:R-:W1:Y:S01]  /*58c0*/  MUFU.EX2 R207, R207 ;  /* 0x000000cf00cf7308 */ /* 0x000e620000000800 */
[----:B--2---:R-:W-:Y:S05]  /*58d0*/  F2FP.BF16.PACK_AB R18, R201, R202 ;  /* 0x000000cac912723e */ /* 0x004fea00000010ff */
[----:B------:R-:W-:Y:S04]  /*58e0*/  STS [R233+0x22400], R18 ;  /* 0x02240012e9007388 */ /* 0x000fe80000000800 */
[----:B------:R-:W-:Y:S10]  /*58f0*/  MUFU.EX2 R200, R200 ;  /* 0x000000c800c87308 */ /* 0x000ff40000000800 */
[----:B------:R-:W2:Y:S01]  /*5900*/  MUFU.EX2 R199, R199 ;  /* 0x000000c700c77308 */ /* 0x000ea20000000800 */
[----:B-1----:R-:W-:Y:S05]  /*5910*/  F2FP.BF16.PACK_AB R11, R207, R208 ;  /* 0x000000d0cf0b723e */ /* 0x002fea00000010ff */
[----:B------:R-:W-:Y:S04]  /*5920*/  STS [R236+0x22000], R11 ;  /* 0x0220000bec007388 */ /* 0x000fe80000000800 */
        /* <DEDUP_REMOVED lines=15> */
[----:B------:R1:W-:Y:S01]  /*5a20*/  STS [R237+0x22000], R243 ;  /* 0x022000f3ed007388 */ /* 0x0003e20000000800 */
[----:B--2---:R-:W-:Y:S05]  /*5a30*/  F2FP.BF16.PACK_AB R252, R131, R196 ;  /* 0x000000c483fc723e */ /* 0x004fea00000010ff */
[----:B------:R2:W-:Y:S06]  /*5a40*/  STS [R237+0x22400], R252 ;  /* 0x022400fced007388 */ /* 0x0005ec0000000800 */
[----:B------:R-:W-:Y:S06]  /*5a50*/  LDSM.16.M88.4 R84, [R223+0x8000] ;  /* 0x00800000df54783b */ /* 0x000fec0000000200 */
[----:B------:R-:W3:Y:S06]  /*5a60*/  LDSM.16.M88.4 R88, [R222+0x18000] ;  /* 0x01800000de58783b */ /* 0x000eec0000000200 */
[----:B------:R-:W3:Y:S06]  /*5a70*/  LDSM.16.M88.4 R92, [R222+0x18800] ;  /* 0x01880000de5c783b */ /* 0x000eec0000000200 */
[----:B------:R-:W-:Y:S06]  /*5a80*/  LDSM.16.M88.4 R96, [R221+0x8000] ;  /* 0x00800000dd60783b */ /* 0x000fec0000000200 */
[----:B------:R-:W3:Y:S06]  /*5a90*/  LDSM.16.M88.4 R100, [R212+0x18000] ;  /* 0x01800000d464783b */ /* 0x000eec0000000200 */
[----:B-1----:R-:W4:Y:S06]  /*5aa0*/  LDG.E R243, [R114.64] ;  /* 0x0000000472f37981 */ /* 0x002f2c000c1e1900 */
[----:B------:R-:W1:Y:S06]  /*5ab0*/  LDSM.16.M88.4 R104, [R212+0x18800] ;  /* 0x01880000d468783b */ /* 0x000e6c0000000200 */
[----:B--2---:R-:W2:Y:S01]  /*5ac0*/  LDG.E R252, [R114.64+0x20] ;  /* 0x0000200472fc7981 */ /* 0x004ea2000c1e1900 */
[C---:B---3--:R-:W-:Y:S05]  /*5ad0*/  HMMA.16816.F32.BF16 R4, R84.reuse, R88, RZ ;  /* 0x000000585404723c */ /* 0x048fea00000418ff */
[----:B------:R-:W-:Y:S03]  /*5ae0*/  LDSM.16.M88.4 R108, [R220+0x8000] ;  /* 0x00800000dc6c783b */ /* 0x000fe60000000200 */
[C---:B------:R-:W-:Y:S03]  /*5af0*/  HMMA.16816.F32.BF16 R8, R84.reuse, R90, RZ ;  /* 0x0000005a5408723c */ /* 0x040fe600000418ff */
[----:B------:R-:W3:Y:S05]  /*5b00*/  LDSM.16.M88.4 R88, [R3+0x18000] ;  /* 0x018000000358783b */ /* 0x000eea0000000200 */
[C---:B------:R-:W-:Y:S08]  /*5b10*/  HMMA.16816.F32.BF16 R12, R84.reuse, R92, RZ ;  /* 0x0000005c540c723c */ /* 0x040ff000000418ff */
[----:B------:R-:W-:Y:S01]  /*5b20*/  HMMA.16816.F32.BF16 R16, R84, R94, RZ ;  /* 0x0000005e5410723c */ /* 0x000fe200000418ff */
[----:B------:R-:W3:Y:S06]  /*5b30*/  LDSM.16.M88.4 R84, [R3+0x18800] ;  /* 0x018800000354783b */ /* 0x000eec0000000200 */
        /* <DEDUP_REMOVED lines=8> */
[C---:B---3--:R-:W-:Y:S08]  /*5bc0*/  HMMA.16816.F32.BF16 R4, R108.reuse, R88, R4 ;  /* 0x000000586c04723c */ /* 0x048ff00000041804 */
[C---:B------:R-:W-:Y:S01]  /*5bd0*/  HMMA.16816.F32.BF16 R8, R108.reuse, R90, R8 ;  /* 0x0000005a6c08723c */ /* 0x040fe20000041808 */
[----:B------:R-:W3:Y:S07]  /*5be0*/  LDSM.16.M88.4 R88, [R223+0xa000] ;  /* 0x00a00000df58783b */ /* 0x000eee0000000200 */
[C---:B------:R-:W-:Y:S08]  /*5bf0*/  HMMA.16816.F32.BF16 R12, R108.reuse, R84, R12 ;  /* 0x000000546c0c723c */ /* 0x040ff0000004180c */
[----:B------:R-:W-:Y:S01]  /*5c00*/  HMMA.16816.F32.BF16 R16, R108, R86, R16 ;  /* 0x000000566c10723c */ /* 0x000fe20000041810 */
        /* <DEDUP_REMOVED lines=42> */
[----:B------:R-:W2:Y:S06]  /*5eb0*/  LDSM.16.M88.4 R84, [R3+0x1c800] ;  /* 0x01c800000354783b */ /* 0x000eac0000000200 */
[----:B------:R-:W-:Y:S01]  /*5ec0*/  LDSM.16.M88.4 R100, [R219+0xc000] ;  /* 0x00c00000db64783b */ /* 0x000fe20000000200 */
[C---:B----4-:R-:W-:Y:S08]  /*5ed0*/  HMMA.16816.F32.BF16 R4, R96.reuse, R108, R4 ;  /* 0x0000006c6004723c */ /* 0x050ff00000041804 */
        /* <DEDUP_REMOVED lines=9> */
[C---:B--2---:R-:W-:Y:S08]  /*5f70*/  HMMA.16816.F32.BF16 R12, R92.reuse, R84, R12 ;  /* 0x000000545c0c723c */ /* 0x044ff0000004180c */
        /* <DEDUP_REMOVED lines=22> */
[----:B------:R-:W1:Y:S07]  /*60e0*/  LDSM.16.M88.4 R88, [R2+0x1e800] ;  /* 0x01e800000258783b */ /* 0x000e6e0000000200 */
[C---:B---3--:R-:W-:Y:S08]  /*60f0*/  HMMA.16816.F32.BF16 R4, R100.reuse, R104, R4 ;  /* 0x000000686404723c */ /* 0x048ff00000041804 */
[C---:B------:R-:W-:Y:S08]  /*6100*/  HMMA.16816.F32.BF16 R8, R100.reuse, R106, R8 ;  /* 0x0000006a6408723c */ /* 0x040ff00000041808 */
[C---:B--2---:R-:W-:Y:S08]  /*6110*/  HMMA.16816.F32.BF16 R12, R100.reuse, R84, R12 ;  /* 0x00000054640c723c */ /* 0x044ff0000004180c */
        /* <DEDUP_REMOVED lines=9> */
[----:B------:R-:W-:Y:S02]  /*61b0*/  FMUL.FTZ R116, R210, R116 ;  /* 0x00000074d2747220 */ /* 0x000fe40000410000 */
[----:B------:R-:W-:Y:S02]  /*61c0*/  FMUL.FTZ R117, R209, R117 ;  /* 0x00000075d1757220 */ /* 0x000fe40000410000 */
[C---:B------:R-:W-:Y:S02]  /*61d0*/  FADD.FTZ R103, -R243.reuse, R8 ;  /* 0x00000008f3677221 */ /* 0x040fe40000010100 */
[----:B------:R-:W-:Y:S01]  /*61e0*/  FADD.FTZ R102, -R243, R9 ;  /* 0x00000009f3667221 */ /* 0x000fe20000010100 */
[----:B------:R-:W-:Y:S01]  /*61f0*/  F2FP.BF16.PACK_AB R116, R117, R116 ;  /* 0x000000747574723e */ /* 0x000fe200000010ff */
[----:B------:R-:W-:Y:S02]  /*6200*/  FMUL.FTZ R208, R208, R103 ;  /* 0x00000067d0d07220 */ /* 0x000fe40000410000 */
[----:B------:R-:W-:Y:S02]  /*6210*/  FMUL.FTZ R207, R207, R102 ;  /* 0x00000066cfcf7220 */ /* 0x000fe40000410000 */
[----:B------:R1:W-:Y:S01]  /*6220*/  STS [R233+0x20000], R116 ;  /* 0x02000074e9007388 */ /* 0x0003e20000000800 */
[C---:B------:R-:W-:Y:S02]  /*6230*/  FADD.FTZ R209, -R243.reuse, R12 ;  /* 0x0000000cf3d17221 */ /* 0x040fe40000010100 */
[C---:B------:R-:W-:Y:S02]  /*6240*/  FADD.FTZ R210, -R243.reuse, R13 ;  /* 0x0000000df3d27221 */ /* 0x040fe40000010100 */
[C---:B------:R-:W-:Y:S02]  /*6250*/  FADD.FTZ R9, -R243.reuse, R16 ;  /* 0x00000010f3097221 */ /* 0x040fe40000010100 */
[----:B------:R-:W-:Y:S02]  /*6260*/  FADD.FTZ R243, -R243, R17 ;  /* 0x00000011f3f37221 */ /* 0x000fe40000010100 */
[----:B------:R-:W-:Y:S02]  /*6270*/  FMUL.FTZ R120, R208, R120 ;  /* 0x00000078d0787220 */ /* 0x000fe40000410000 */
[----:B------:R-:W-:Y:S02]  /*6280*/  FMUL.FTZ R121, R207, R121 ;  /* 0x00000079cf797220 */ /* 0x000fe40000410000 */
[----:B------:R-:W-:Y:S02]  /*6290*/  FMUL.FTZ R204, R204, R9 ;  /* 0x00000009cccc7220 */ /* 0x000fe40000410000 */
[----:B------:R-:W-:Y:S01]  /*62a0*/  FMUL.FTZ R243, R203, R243 ;  /* 0x000000f3cbf37220 */ /* 0x000fe20000410000 */
[----:B------:R-:W-:Y:S01]  /*62b0*/  F2FP.BF16.PACK_AB R121, R121, R120 ;  /* 0x000000787979723e */ /* 0x000fe200000010ff */
[----:B------:R-:W-:Y:S02]  /*62c0*/  FMUL.FTZ R117, R128, c[0x0][0x2ec] ;  /* 0x0000bb0080757a20 */ /* 0x000fe40000410000 */
[----:B------:R-:W-:Y:S02]  /*62d0*/  FMUL.FTZ R128, R129, c[0x0][0x2ec] ;  /* 0x0000bb0081807a20 */ /* 0x000fe40000410000 */
[C---:B------:R-:W-:Y:S02]  /*62e0*/  FADD.FTZ R120, -R252.reuse, R7 ;  /* 0x00000007fc787221 */ /* 0x040fe40000010100 */
[----:B------:R-:W-:Y:S02]  /*62f0*/  FADD.FTZ R129, -R252, R6 ;  /* 0x00000006fc817221 */ /* 0x000fe40000010100 */
[----:B------:R-:W-:Y:S02]  /*6300*/  FMUL.FTZ R117, R204, R117 ;  /* 0x00000075cc757220 */ /* 0x000fe40000410000 */
[----:B------:R-:W-:Y:S02]  /*6310*/  FMUL.FTZ R128, R243, R128 ;  /* 0x00000080f3807220 */ /* 0x000fe40000410000 */
[----:B------:R-:W-:Y:S02]  /*6320*/  FMUL.FTZ R209, R206, R209 ;  /* 0x000000d1ced17220 */ /* 0x000fe40000410000 */
[----:B------:R-:W-:Y:S01]  /*6330*/  FMUL.FTZ R210, R205, R210 ;  /* 0x000000d2cdd27220 */ /* 0x000fe20000410000 */
[----:B------:R-:W-:Y:S01]  /*6340*/  F2FP.BF16.PACK_AB R128, R128, R117 ;  /* 0x000000758080723e */ /* 0x000fe200000010ff */
[----:B------:R-:W-:Y:S02]  /*6350*/  FMUL.FTZ R120, R201, R120 ;  /* 0x00000078c9787220 */ /* 0x000fe40000410000 */
[----:B------:R-:W-:Y:S02]  /*6360*/  FMUL.FTZ R129, R202, R129 ;  /* 0x00000081ca817220 */ /* 0x000fe40000410000 */
        /* <DEDUP_REMOVED lines=8> */
[----:B------:R-:W-:Y:S01]  /*63f0*/  FMUL.FTZ R202, R199, R202 ;  /* 0x000000cac7ca7220 */ /* 0x000fe20000410000 */
[----:B------:R-:W-:Y:S01]  /*6400*/  F2FP.BF16.PACK_AB R118, R119, R118 ;  /* 0x000000767776723e */ /* 0x000fe200000010ff */
[C---:B------:R-:W-:Y:S02]  /*6410*/  FADD.FTZ R125, -R252.reuse, R14 ;  /* 0x0000000efc7d7221 */ /* 0x040fe40000010100 */
[----:B-1----:R-:W-:Y:S02]  /*6420*/  FADD.FTZ R116, -R252, R15 ;  /* 0x0000000ffc747221 */ /* 0x002fe40000010100 */
[----:B------:R-:W-:Y:S01]  /*6430*/  FMUL.FTZ R117, R117, R122 ;  /* 0x0000007a75757220 */ /* 0x000fe20000410000 */
[----:B------:R-:W-:Y:S01]  /*6440*/  STS [R233+0x20400], R118 ;  /* 0x02040076e9007388 */ /* 0x000fe20000000800 */
[----:B------:R-:W-:Y:S02]  /*6450*/  FMUL.FTZ R202, R202, R123 ;  /* 0x0000007bcaca7220 */ /* 0x000fe40000410000 */
[----:B------:R-:W-:Y:S02]  /*6460*/  FMUL.FTZ R125, R198, R125 ;  /* 0x0000007dc67d7220 */ /* 0x000fe40000410000 */
[----:B------:R-:W-:Y:S01]  /*6470*/  FMUL.FTZ R116, R197, R116 ;  /* 0x00000074c5747220 */ /* 0x000fe20000410000 */
[----:B------:R-:W-:Y:S01]  /*6480*/  F2FP.BF16.PACK_AB R117, R202, R117 ;  /* 0x00000075ca75723e */ /* 0x000fe200000010ff */
[C---:B------:R-:W-:Y:S01]  /*6490*/  FADD.FTZ R129, -R252.reuse, R18 ;  /* 0x00000012fc817221 */ /* 0x040fe20000010100 */
[----:B------:R-:W-:Y:S01]  /*64a0*/  STS [R236+0x20000], R121 ;  /* 0x02000079ec007388 */ /* 0x000fe20000000800 */
[----:B------:R-:W-:Y:S02]  /*64b0*/  FADD.FTZ R252, -R252, R19 ;  /* 0x00000013fcfc7221 */ /* 0x000fe40000010100 */
[----:B------:R-:W-:Y:S02]  /*64c0*/  FMUL.FTZ R125, R125, R126 ;  /* 0x0000007e7d7d7220 */ /* 0x000fe40000410000 */
[----:B------:R-:W-:Y:S01]  /*64d0*/  FMUL.FTZ R116, R116, R127 ;  /* 0x0000007f74747220 */ /* 0x000fe20000410000 */
[----:B------:R-:W-:Y:S01]  /*64e0*/  STS [R236+0x20400], R117 ;  /* 0x02040075ec007388 */ /* 0x000fe20000000800 */
[----:B------:R-:W-:Y:S02]  /*64f0*/  FMUL.FTZ R129, R196, R129 ;  /* 0x00000081c4817220 */ /* 0x000fe40000410000 */
[----:B------:R-:W-:Y:S01]  /*6500*/  FMUL.FTZ R252, R131, R252 ;  /* 0x000000fc83fc7220 */ /* 0x000fe20000410000 */
[----:B------:R-:W-:Y:S01]  /*6510*/  F2FP.BF16.PACK_AB R120, R116, R125 ;  /* 0x0000007d7478723e */ /* 0x000fe200000010ff */
[----:B------:R-:W-:Y:S01]  /*6520*/  FMUL.FTZ R129, R129, R130 ;  /* 0x0000008281817220 */ /* 0x000fe20000410000 */
[----:B------:R-:W-:Y:S01]  /*6530*/  STS [R235+0x20000], R124 ;  /* 0x0200007ceb007388 */ /* 0x000fe20000000800 */
[----:B------:R-:W-:Y:S05]  /*6540*/  FMUL.FTZ R252, R252, R211 ;  /* 0x000000d3fcfc7220 */ /* 0x000fea0000410000 */
[----:B------:R-:W-:Y:S01]  /*6550*/  STS [R235+0x20400], R120 ;  /* 0x02040078eb007388 */ /* 0x000fe20000000800 */
[----:B------:R-:W-:Y:S05]  /*6560*/  F2FP.BF16.PACK_AB R116, R252, R129 ;  /* 0x00000081fc74723e */ /* 0x000fea00000010ff */
        /* <DEDUP_REMOVED lines=156> */
.L_x_536:
[----:B------:R-:W-:Y:S01]  /*6f30*/  LDSM.16.M88.4 R196, [R216] ;  /* 0x00000000d8c4783b */ /* 0x000fe20000000200 */
[C---:B------:R-:W-:Y:S01]  /*6f40*/  IMAD R243, R238.reuse, 0x38, RZ ;  /* 0x00000038eef37824 */ /* 0x040fe200078e02ff */
[----:B------:R-:W-:Y:S02]  /*6f50*/  @UP0 UIADD3 UR12, UP2, UR8, -0x100, URZ ;  /* 0xffffff00080c0890 */ /* 0x000fe4000ff5e03f */
[----:B------:R-:W-:Y:S01]  /*6f60*/  @UP0 UIADD3 UR10, UP1, UR10, -0x100, URZ ;  /* 0xffffff000a0a0890 */ /* 0x000fe2000ff3e03f */
        /* <DEDUP_REMOVED lines=84> */
[C---:B------:R-:W-:Y:S07]  /*74b0*/  HMMA.16816.F32.BF16 R112, R196.reuse, R210, R112 ;  /* 0x000000d2c470723c */ /* 0x040fee0000041870 */
[----:B------:R-:W-:Y:S01]  /*74c0*/  IMAD.SHL.U32 R211, R238, 0x20, RZ ;  /* 0x00000020eed37824 */ /* 0x000fe200078e00ff */
[-C--:B--2---:R-:W-:Y:S08]  /*74d0*/  HMMA.16816.F32.BF16 R116, R196, R204.reuse, R116 ;  /* 0x000000ccc474723c */ /* 0x084ff00000041874 */
[C---:B------:R-:W-:Y:S07]  /*74e0*/  HMMA.16816.F32.BF16 R120, R200.reuse, R204, R120 ;  /* 0x000000ccc878723c */ /* 0x040fee0000041878 */
[----:B------:R-:W-:Y:S01]  /*74f0*/  @P1 IADD3 R204, P0, R247, UR8, RZ ;  /* 0x00000008f7cc1c10 */ /* 0x000fe2000ff1e0ff */
[-C--:B------:R-:W-:Y:S01]  /*7500*/  HMMA.16816.F32.BF16 R124, R200, R206.reuse, R124 ;  /* 0x000000cec87c723c */ /* 0x080fe2000004187c */
[----:B------:R-:W-:Y:S03]  /*7510*/  @UP0 UMOV UR8, UR12 ;  /* 0x0000000c00080c82 */ /* 0x000fe60008000000 */
[----:B------:R-:W-:Y:S01]  /*7520*/  @P1 IADD3.X R205, R246, UR7, RZ, P0, !PT ;  /* 0x00000007f6cd1c10 */ /* 0x000fe200087fe4ff */
[----:B------:R-:W-:Y:S02]  /*7530*/  @UP0 UMOV UR7, UR11 ;  /* 0x0000000b00070c82 */ /* 0x000fe40008000000 */
[C---:B------:R-:W-:Y:S01]  /*7540*/  IMAD.SHL.U32 R201, R238.reuse, 0x8, RZ ;  /* 0x00000008eec97824 */ /* 0x040fe200078e00ff */
[----:B------:R-:W-:Y:S01]  /*7550*/  HMMA.16816.F32.BF16 R128, R196, R206, R128 ;  /* 0x000000cec480723c */ /* 0x000fe20000041880 */
[----:B------:R1:W5:Y:S03]  /*7560*/  @P1 LDG.E R248, [R204.64+-0x100] ;  /* 0xffff0004ccf81981 */ /* 0x000366000c1e1900 */
[CC--:B------:R-:W-:Y:S01]  /*7570*/  LEA R208, P0, R201.reuse, R250.reuse, 0x2 ;  /* 0x000000fac9d07211 */ /* 0x0c0fe200078010ff */
[C---:B------:R-:W-:Y:S01]  /*7580*/  IMAD.SHL.U32 R203, R238.reuse, 0x10, RZ ;  /* 0x00000010eecb7824 */ /* 0x040fe200078e00ff */
[----:B------:R1:W5:Y:S01]  /*7590*/  @P1 LDG.E R249, [R204.64+-0xe0] ;  /* 0xffff2004ccf91981 */ /* 0x000362000c1e1900 */
[C---:B------:R-:W-:Y:S01]  /*75a0*/  IMAD R207, R238.reuse, 0x18, RZ ;  /* 0x00000018eecf7824 */ /* 0x040fe200078e02ff */
[-C--:B------:R-:W-:Y:S03]  /*75b0*/  LEA.HI.X.SX32 R209, R201, R251.reuse, 0x2, P0 ;  /* 0x000000fbc9d17211 */ /* 0x080fe600000f16ff */
[----:B------:R-:W-:Y:S01]  /*75c0*/  RED.E.ADD.F32.FTZ.RN.STRONG.GPU [R250.64], R4 ;  /* 0x00000004fa00798e */ /* 0x000fe2000c10e784 */
[-C--:B------:R-:W-:Y:S02]  /*75d0*/  LEA R196, P2, R203, R250.reuse, 0x2 ;  /* 0x000000facbc47211 */ /* 0x080fe400078410ff */
[-C--:B------:R-:W-:Y:S02]  /*75e0*/  LEA R198, P0, R207, R250.reuse, 0x2 ;  /* 0x000000facfc67211 */ /* 0x080fe400078010ff */
[----:B------:R2:W-:Y:S01]  /*75f0*/  RED.E.ADD.F32.FTZ.RN.STRONG.GPU [R208.64], R5 ;  /* 0x00000005d000798e */ /* 0x0005e2000c10e784 */
[-C--:B------:R-:W-:Y:S02]  /*7600*/  LEA.HI.X.SX32 R197, R203, R251.reuse, 0x2, P2 ;  /* 0x000000fbcbc57211 */ /* 0x080fe400010f16ff */
[-C--:B------:R-:W-:Y:S01]  /*7610*/  LEA.HI.X.SX32 R199, R207, R251.reuse, 0x2, P0 ;  /* 0x000000fbcfc77211 */ /* 0x080fe200000f16ff */
[C---:B------:R-:W-:Y:S01]  /*7620*/  IMAD R207, R238.reuse, 0x30, RZ ;  /* 0x00000030eecf7824 */ /* 0x040fe200078e02ff */
[CC--:B------:R-:W-:Y:S01]  /*7630*/  LEA R210, P2, R211.reuse, R250.reuse, 0x2 ;  /* 0x000000fad3d27211 */ /* 0x0c0fe200078410ff */
[----:B------:R-:W-:Y:S03]  /*7640*/  RED.E.ADD.F32.FTZ.RN.STRONG.GPU [R196.64], R6 ;  /* 0x00000006c400798e */ /* 0x000fe6000c10e784 */
[-C--:B------:R-:W-:Y:S02]  /*7650*/  LEA.HI.X.SX32 R211, R211, R251.reuse, 0x2, P2 ;  /* 0x000000fbd3d37211 */ /* 0x080fe400010f16ff */
[----:B------:R3:W-:Y:S01]  /*7660*/  RED.E.ADD.F32.FTZ.RN.STRONG.GPU [R198.64], R7 ;  /* 0x00000007c600798e */ /* 0x0007e2000c10e784 */
[CC--:B------:R-:W-:Y:S01]  /*7670*/  LEA R206, P2, R207.reuse, R250.reuse, 0x2 ;  /* 0x000000facfce7211 */ /* 0x0c0fe200078410ff */
[----:B-1----:R-:W-:Y:S03]  /*7680*/  IMAD R205, R238, 0x28, RZ ;  /* 0x00000028eecd7824 */ /* 0x002fe600078e02ff */
[----:B------:R1:W-:Y:S01]  /*7690*/  RED.E.ADD.F32.FTZ.RN.STRONG.GPU [R210.64], R8 ;  /* 0x00000008d200798e */ /* 0x0003e2000c10e784 */
[-C--:B------:R-:W-:Y:S02]  /*76a0*/  LEA.HI.X.SX32 R207, R207, R251.reuse, 0x2, P2 ;  /* 0x000000fbcfcf7211 */ /* 0x080fe400010f16ff */
[CC--:B------:R-:W-:Y:S04]  /*76b0*/  LEA R204, P0, R205.reuse, R250.reuse, 0x2 ;  /* 0x000000facdcc7211 */ /* 0x0c0fe800078010ff */
[-C--:B------:R-:W-:Y:S02]  /*76c0*/  LEA.HI.X.SX32 R205, R205, R251.reuse, 0x2, P0 ;  /* 0x000000fbcdcd7211 */ /* 0x080fe400000f16ff */
[----:B--2---:R-:W-:Y:S03]  /*76d0*/  IADD3 R5, R203, 0x20, RZ ;  /* 0x00000020cb057810 */ /* 0x004fe60007ffe0ff */
[----:B------:R2:W-:Y:S05]  /*76e0*/  RED.E.ADD.F32.FTZ.RN.STRONG.GPU [R204.64], R9 ;  /* 0x00000009cc00798e */ /* 0x0005ea000c10e784 */
[----:B------:R-:W-:Y:S01]  /*76f0*/  RED.E.ADD.F32.FTZ.RN.STRONG.GPU [R206.64], R10 ;  /* 0x0000000ace00798e */ /* 0x000fe2000c10e784 */
[----:B---3--:R-:W-:Y:S01]  /*7700*/  IMAD.IADD R7, R201, 0x1, R5 ;  /* 0x00000001c9077824 */ /* 0x008fe200078e0205 */
[CC--:B-1----:R-:W-:Y:S04]  /*7710*/  LEA R210, P0, R243.reuse, R250.reuse, 0x2 ;  /* 0x000000faf3d27211 */ /* 0x0c2fe800078010ff */
[-C--:B------:R-:W-:Y:S02]  /*7720*/  LEA.HI.X.SX32 R211, R243, R251.reuse, 0x2, P0 ;  /* 0x000000fbf3d37211 */ /* 0x080fe400000f16ff */
[CC--:B------:R-:W-:Y:S03]  /*7730*/  LEA R198, P0, R5.reuse, R250.reuse, 0x2 ;  /* 0x000000fa05c67211 */ /* 0x0c0fe600078010ff */
[----:B------:R1:W-:Y:S01]  /*7740*/  RED.E.ADD.F32.FTZ.RN.STRONG.GPU [R210.64], R11 ;  /* 0x0000000bd200798e */ /* 0x0003e2000c10e784 */
[-C--:B------:R-:W-:Y:S01]  /*7750*/  LEA.HI.X.SX32 R199, R5, R251.reuse, 0x2, P0 ;  /* 0x000000fb05c77211 */ /* 0x080fe200000f16ff */
[----:B------:R-:W-:Y:S01]  /*7760*/  IMAD.IADD R5, R201, 0x1, R7 ;  /* 0x00000001c9057824 */ /* 0x000fe200078e0207 */
[CC--:B------:R-:W-:Y:S02]  /*7770*/  LEA R8, P0, R7.reuse, R250.reuse, 0x2 ;  /* 0x000000fa07087211 */ /* 0x0c0fe400078010ff */
[----:B------:R-:W-:Y:S02]  /*7780*/  RED.E.ADD.F32.FTZ.RN.STRONG.GPU [R250.64+0x80], R16 ;  /* 0x00008010fa00798e */ /* 0x000fe4000c10e784 */
[-C--:B--2---:R-:W-:Y:S01]  /*7790*/  LEA.HI.X.SX32 R9, R7, R251.reuse, 0x2, P0 ;  /* 0x000000fb07097211 */ /* 0x084fe200000f16ff */
[----:B------:R-:W-:Y:S01]  /*77a0*/  IMAD.IADD R7, R201, 0x1, R5 ;  /* 0x00000001c9077824 */ /* 0x000fe200078e0205 */
[CC--:B------:R-:W-:Y:S01]  /*77b0*/  LEA R204, P2, R5.reuse, R250.reuse, 0x2 ;  /* 0x000000fa05cc7211 */ /* 0x0c0fe200078410ff */
[----:B------:R2:W-:Y:S03]  /*77c0*/  RED.E.ADD.F32.FTZ.RN.STRONG.GPU [R208.64+0x80], R17 ;  /* 0x00008011d000798e */ /* 0x0005e6000c10e784 */
[-C--:B------:R-:W-:Y:S02]  /*77d0*/  LEA.HI.X.SX32 R205, R5, R251.reuse, 0x2, P2 ;  /* 0x000000fb05cd7211 */ /* 0x080fe400010f16ff */
[----:B------:R-:W-:Y:S01]  /*77e0*/  RED.E.ADD.F32.FTZ.RN.STRONG.GPU [R198.64], R18 ;  /* 0x00000012c600798e */ /* 0x000fe2000c10e784 */
[-C--:B------:R-:W-:Y:S04]  /*77f0*/  LEA R6, P0, R7, R250.reuse, 0x2 ;  /* 0x000000fa07067211 */ /* 0x080fe800078010ff */
[----:B------:R3:W-:Y:S05]  /*7800*/  RED.E.ADD.F32.FTZ.RN.STRONG.GPU [R8.64], R19 ;  /* 0x000000130800798e */ /* 0x0007ea000c10e784 */
[----:B------:R-:W-:Y:S01]  /*7810*/  RED.E.ADD.F32.FTZ.RN.STRONG.GPU [R204.64], R12 ;  /* 0x0000000ccc00798e */ /* 0x000fe2000c10e784 */
[----:B-1----:R-:W-:Y:S01]  /*7820*/  IMAD.IADD R11, R201, 0x1, R7 ;  /* 0x00000001c90b7824 */ /* 0x002fe200078e0207 */
[-C--:B------:R-:W-:Y:S03]  /*7830*/  LEA.HI.X.SX32 R7, R7, R251.reuse, 0x2, P0 ;  /* 0x000000fb07077211 */ /* 0x080fe600000f16ff */
[----:B------:R-:W-:Y:S01]  /*7840*/  IMAD.IADD R5, R201, 0x1, R11 ;  /* 0x00000001c9057824 */ /* 0x000fe200078e020b */
[CC--:B------:R-:W-:Y:S01]  /*7850*/  LEA R10, P0, R11.reuse, R250.reuse, 0x2 ;  /* 0x000000fa0b0a7211 */ /* 0x0c0fe200078010ff */
[----:B------:R1:W-:Y:S03]  /*7860*/  RED.E.ADD.F32.FTZ.RN.STRONG.GPU [R6.64], R13 ;  /* 0x0000000d0600798e */ /* 0x0003e6000c10e784 */
[-C--:B------:R-:W-:Y:S02]  /*7870*/  LEA.HI.X.SX32 R11, R11, R251.reuse, 0x2, P0 ;  /* 0x000000fb0b0b7211 */ /* 0x080fe400000f16ff */
[-C--:B------:R-:W-:Y:S02]  /*7880*/  LEA R206, P0, R5, R250.reuse, 0x2 ;  /* 0x000000fa05ce7211 */ /* 0x080fe400078010ff */
[----:B--2---:R-:W-:Y:S01]  /*7890*/  IADD3 R17, R203, 0x40, RZ ;  /* 0x00000040cb117810 */ /* 0x004fe20007ffe0ff */
        /* <DEDUP_REMOVED lines=13> */
[----:B-1----:R-:W-:Y:S01]  /*7970*/  IMAD.IADD R7, R201, 0x1, R5 ;  /* 0x00000001c9077824 */ /* 0x002fe200078e0205 */
[----:B------:R1:W-:Y:S01]  /*7980*/  RED.E.ADD.F32.FTZ.RN.STRONG.GPU [R16.64], R86 ;  /* 0x000000561000798e */ /* 0x0003e2000c10e784 */
[----:B------:R-:W-:Y:S04]  /*7990*/  IADD3 R13, R203, 0x60, RZ ;  /* 0x00000060cb0d7810 */ /* 0x000fe80007ffe0ff */
[----:B------:R-:W-:Y:S01]  /*79a0*/  RED.E.ADD.F32.FTZ.RN.STRONG.GPU [R18.64], R87 ;  /* 0x000000571200798e */ /* 0x000fe2000c10e784 */
[CC--:B--2---:R-:W-:Y:S04]  /*79b0*/  LEA R10, P2, R9.reuse, R250.reuse, 0x2 ;  /* 0x000000fa090a7211 */ /* 0x0c4fe800078410ff */
        /* <DEDUP_REMOVED lines=15> */
[CC--:B-1----:R-:W-:Y:S02]  /*7ab0*/  LEA R16, P0, R5.reuse, R250.reuse, 0x2 ;  /* 0x000000fa05107211 */ /* 0x0c2fe400078010ff */
[----:B------:R-:W-:Y:S02]  /*7ac0*/  RED.E.ADD.F32.FTZ.RN.STRONG.GPU [R250.64+0x180], R96 ;  /* 0x00018060fa00798e */ /* 0x000fe4000c10e784 */
[-C--:B------:R-:W-:Y:S03]  /*7ad0*/  LEA.HI.X.SX32 R17, R5, R251.reuse, 0x2, P0 ;  /* 0x000000fb05117211 */ /* 0x080fe600000f16ff */
[----:B------:R-:W-:Y:S01]  /*7ae0*/  RED.E.ADD.F32.FTZ.RN.STRONG.GPU [R208.64+0x180], R97 ;  /* 0x00018061d000798e */ /* 0x000fe2000c10e784 */
[C---:B--2---:R-:W-:Y:S04]  /*7af0*/  IMAD.IADD R11, R201.reuse, 0x1, R5 ;  /* 0x00000001c90b7824 */ /* 0x044fe800078e0205 */
        /* <DEDUP_REMOVED lines=216> */
[----:B------:R-:W-:Y:S01]  /*8880*/  IMAD.MOV.U32 R4, RZ, RZ, c[0x0][0x194] ;  /* 0x00006500ff047624 */ /* 0x000fe200078e00ff */
[----:B------:R-:W-:Y:S02]  /*8890*/  ISETP.GE.AND P2, PT, R226, c[0x0][0x220], PT ;  /* 0x00008800e2007a0c */ /* 0x000fe40003f46270 */
[-C--:B------:R-:W-:Y:S02]  /*88a0*/  LEA R10, P0, R7, R242.reuse, 0x1 ;  /* 0x000000f2070a7211 */ /* 0x080fe400078008ff */
[----:B------:R-:W-:Y:S02]  /*88b0*/  LEA R6, P1, R5, R7, 0x5 ;  /* 0x0000000705067211 */ /* 0x000fe400078228ff */
[----:B------:R-:W-:Y:S02]  /*88c0*/  LEA.HI.X.SX32 R11, R7, R243, 0x1, P0 ;  /* 0x000000f3070b7211 */ /* 0x000fe400000f0eff */
        /* <DEDUP_REMOVED lines=53> */
.L_x_537:
        /* <DEDUP_REMOVED lines=218> */
.L_x_539:
        /* <DEDUP_REMOVED lines=18> */
.L_x_540:
        /* <DEDUP_REMOVED lines=38> */
[----:B------:R-:W-:Y:S01]  /*9d40*/  IMAD R70, R69, c[0x0][0x3a0], RZ ;  /* 0x0000e80045467a24 */ /* 0x000fe200078e02ff */
[----:B------:R-:W-:Y:S01]  /*9d50*/  ISETP.GE.AND P2, PT, R228, c[0x0][0x220], PT ;  /* 0x00008800e4007a0c */ /* 0x000fe20003f46270 */
[----:B------:R-:W-:Y:S01]  /*9d60*/  IMAD.MOV.U32 R76, RZ, RZ, R74 ;  /* 0x000000ffff4c7224 */ /* 0x000fe200078e004a */
[----:B------:R-:W3:Y:S01]  /*9d70*/  LDS.128 R12, [R225+0x14000] ;  /* 0x01400000e10c7984 */ /* 0x000ee20000000c00 */
[----:B------:R-:W-:Y:S01]  /*9d80*/  IMAD.MOV.U32 R77, RZ, RZ, R71 ;  /* 0x000000ffff4d7224 */ /* 0x000fe200078e0047 */
[----:B------:R-:W-:Y:S01]  /*9d90*/  ISETP.GE.AND P1, PT, R227, c[0x0][0x220], PT ;  /* 0x00008800e3007a0c */ /* 0x000fe20003f26270 */
[C---:B------:R-:W-:Y:S01]  /*9da0*/  IMAD R70, R229.reuse, c[0x0][0x3a4], R70 ;  /* 0x0000e900e5467a24 */ /* 0x040fe200078e0246 */
[----:B------:R-:W4:Y:S01]  /*9db0*/  LDS.128 R8, [R225+0x16000] ;  /* 0x01600000e1087984 */ /* 0x000f220000000c00 */
[----:B------:R-:W-:Y:S01]  /*9dc0*/  IMAD.WIDE.U32 R76, R229, c[0x0][0x3a0], R76 ;  /* 0x0000e800e54c7a25 */ /* 0x000fe200078e004c */
[----:B------:R-:W-:-:S02]  /*9dd0*/  ISETP.GE.AND P0, PT, R226, c[0x0][0x220], PT ;  /* 0x00008800e2007a0c */ /* 0x000fc40003f06270 */
        /* <DEDUP_REMOVED lines=8> */
.L_x_542:
[----:B---34-:R-:W-:Y:S05]  /*9e60*/  BSYNC B0 ;  /* 0x0000000000007941 */ /* 0x018fea0003800000 */
.L_x_541:
        /* <DEDUP_REMOVED lines=21> */
.L_x_544:
[----:B------:R-:W-:Y:S05]  /*9fc0*/  BSYNC B0 ;  /* 0x0000000000007941 */ /* 0x000fea0003800000 */
.L_x_543:
        /* <DEDUP_REMOVED lines=17> */
[----:B-1----:R-:W-:Y:S01]  /*a0e0*/  IMAD.MOV.U32 R8, RZ, RZ, R6 ;  /* 0x000000ffff087224 */ /* 0x002fe200078e0006 */
        /* <DEDUP_REMOVED lines=9> */
[----:B------:R1:W-:Y:S04]  /*a180*/  @!P3 STG.E.128 [R10.64], R48 ;  /* 0x000000300a00b986 */ /* 0x0003e8000c101d04 */
[----:B------:R1:W-:Y:S04]  /*a190*/  @!P2 STG.E.128 [R10.64+0x80], R40 ;  /* 0x000080280a00a986 */ /* 0x0003e8000c101d04 */
[----:B------:R1:W-:Y:S04]  /*a1a0*/  @!P1 STG.E.128 [R10.64+0x100], R32 ;  /* 0x000100200a009986 */ /* 0x0003e8000c101d04 */
[----:B------:R1:W-:Y:S02]  /*a1b0*/  @!P0 STG.E.128 [R10.64+0x180], R24 ;  /* 0x000180180a008986 */ /* 0x0003e4000c101d04 */
.L_x_546:
[----:B------:R-:W-:Y:S05]  /*a1c0*/  BSYNC B0 ;  /* 0x0000000000007941 */ /* 0x000fea0003800000 */
.L_x_545:
[----:B------:R-:W-:Y:S05]  /*a1d0*/  @P4 BRA `(.L_x_519) ;  /* 0x0000012000004947 */ /* 0x000fea0003800000 */
[----:B------:R-:W-:Y:S01]  /*a1e0*/  IADD3 R4, P0, R229, 0x20, RZ ;  /* 0x00000020e5047810 */ /* 0x000fe20007f1e0ff */
[----:B-1----:R-:W-:Y:S01]  /*a1f0*/  IMAD.MOV.U32 R8, RZ, RZ, R6 ;  /* 0x000000ffff087224 */ /* 0x002fe200078e0006 */
[----:B------:R-:W-:Y:S01]  /*a200*/  ISETP.GE.AND P3, PT, R230, c[0x0][0x220], PT ;  /* 0x00008800e6007a0c */ /* 0x000fe20003f66270 */
[----:B------:R-:W-:Y:S01]  /*a210*/  IMAD.MOV.U32 R9, RZ, RZ, R5 ;  /* 0x000000ffff097224 */ /* 0x000fe200078e0005 */
        /* <DEDUP_REMOVED lines=14> */
.L_x_519:
[----:B------:R-:W-:Y:S05]  /*a300*/  BSYNC B1 ;  /* 0x0000000000017941 */ /* 0x000fea0003800000 */
.L_x_505:
        /* <DEDUP_REMOVED lines=12> */
.L_x_547:
[----:B------:R-:W-:Y:S05]  /*a3d0*/  EXIT ;  /* 0x000000000000794d */ /* 0x000fea0003800000 */
.L_x_549:
        /* <DEDUP_REMOVED lines=10> */
.L_x_1032:


//--------------------- .text._ZN5flash44flash_bwd_dq_dk_dv_loop_seqk_parallel_kernelI23Flash_bwd_kernel_traitsILi256ELi64ELi64ELi8ELi4ELi2ELi2ELb0ELb1EN7cutlass10bfloat16_tE19Flash_kernel_traitsILi256ELi64ELi64ELi8ES3_EELb1ELb1ELb0ELb0ELb0ELb1ELb0EEEvNS_16Flash_bwd_paramsE --------------------------
	.section	.text._ZN5flash44flash_bwd_dq_dk_dv_loop_seqk_parallel_kernelI23Flash_bwd_kernel_traitsILi256ELi64ELi64ELi8ELi4ELi2ELi2ELb0ELb1EN7cutlass10bfloat16_tE19Flash_kernel_traitsILi256ELi64ELi64ELi8ES3_EELb1ELb1ELb0ELb0ELb0ELb1ELb0EEEvNS_16Flash_bwd_paramsE,"ax",@progbits
	.sectioninfo	@"SHI_REGISTERS=255"
	.align	128
        .global         _ZN5flash44flash_bwd_dq_dk_dv_loop_seqk_parallel_kernelI23Flash_bwd_kernel_traitsILi256ELi64ELi64ELi8ELi4ELi2ELi2ELb0ELb1EN7cutlass10bfloat16_tE19Flash_kernel_traitsILi256ELi64ELi64ELi8ES3_EELb1ELb1ELb0ELb0ELb0ELb1ELb0EEEvNS_16Flash_bwd_paramsE
        .type           _ZN5flash44flash_bwd_dq_dk_dv_loop_seqk_parallel_kernelI23Flash_bwd_kernel_traitsILi256ELi64ELi64ELi8ELi4ELi2ELi2ELb0ELb1EN7cutlass10bfloat16_tE19Flash_kernel_traitsILi256ELi64ELi64ELi8ES3_EELb1ELb1ELb0ELb0ELb0ELb1ELb0EEEvNS_16Flash_bwd_paramsE,@function
        .size           _ZN5flash44flash_bwd_dq_dk_dv_loop_seqk_parallel_kernelI23Flash_bwd_kernel_traitsILi256ELi64ELi64ELi8ELi4ELi2ELi2ELb0ELb1EN7cutlass10bfloat16_tE19Flash_kernel_traitsILi256ELi64ELi64ELi8ES3_EELb1ELb1ELb0ELb0ELb0ELb1ELb0EEEvNS_16Flash_bwd_paramsE,(.L_x_1033 - _ZN5flash44flash_bwd_dq_dk_dv_loop_seqk_parallel_kernelI23Flash_bwd_kernel_traitsILi256ELi64ELi64ELi8ELi4ELi2ELi2ELb0ELb1EN7cutlass10bfloat16_tE19Flash_kernel_traitsILi256ELi64ELi64ELi8ES3_EELb1ELb1ELb0ELb0ELb0ELb1ELb0EEEvNS_16Flash_bwd_paramsE)
        .other          _ZN5flash44flash_bwd_dq_dk_dv_loop_seqk_parallel_kernelI23Flash_bwd_kernel_traitsILi256ELi64ELi64ELi8ELi4ELi2ELi2ELb0ELb1EN7cutlass10bfloat16_tE19Flash_kernel_traitsILi256ELi64ELi64ELi8ES3_EELb1ELb1ELb0ELb0ELb0ELb1ELb0EEEvNS_16Flash_bwd_paramsE,@"STO_CUDA_ENTRY STV_DEFAULT"
_ZN5flash44flash_bwd_dq_dk_dv_loop_seqk_parallel_kernelI23Flash_bwd_kernel_traitsILi256ELi64ELi64ELi8ELi4ELi2ELi2ELb0ELb1EN7cutlass10bfloat16_tE19Flash_kernel_traitsILi256ELi64ELi64ELi8ES3_EELb1ELb1ELb0ELb0ELb0ELb1ELb0EEEvNS_16Flash_bwd_paramsE:
.text._ZN5flash44flash_bwd_dq_dk_dv_loop_seqk_parallel_kernelI23Flash_bwd_kernel_traitsILi256ELi64ELi64ELi8ELi4ELi2ELi2ELb0ELb1EN7cutlass10bfloat16_tE19Flash_kernel_traitsILi256ELi64ELi64ELi8ES3_EELb1ELb1ELb0ELb0ELb0ELb1ELb0EEEvNS_16Flash_bwd_paramsE:
        /* <DEDUP_REMOVED lines=31> */
[----:B------:R-:W-:Y:S01]  /*01f0*/  LEA.HI R9, R4, R10, RZ, 0x3 ;  /* 0x0000000a04097211 */ /* 0x000fe200078f18ff */
[----:B------:R-:W-:Y:S01]  /*0200*/  USHF.L.U32 UR15, UR36, 0x7, URZ ;  /* 0x00000007240f7899 */ /* 0x000fe2000800063f */
[--C-:B------:R-:W-:Y:S01]  /*0210*/  SHF.R.S32.HI R0, RZ, 0x5, R2.reuse ;  /* 0x00000005ff007819 */ /* 0x100fe20000011402 */
[----:B---3--:R-:W-:Y:S01]  /*0220*/  UIMAD UR49, UR37, UR48, URZ ;  /* 0x00000030253172a4 */ /* 0x008fe2000f8e023f */
[----:B------:R-:W-:Y:S01]  /*0230*/  SHF.R.S32.HI R3, RZ, 0x1f, R2 ;  /* 0x0000001fff037819 */ /* 0x000fe20000011402 */
[----:B------:R-:W-:Y:S01]  /*0240*/  UIMAD UR58, UR7, UR6, UR58 ;  /* 0x00000006073a72a4 */ /* 0x000fe2000f8e023a */
[C---:B------:R-:W-:Y:S01]  /*0250*/  LOP3.LUT R8, R2.reuse, 0xffffffe0, RZ, 0xc0, !PT ;  /* 0xffffffe002087812 */ /* 0x040fe200078ec0ff */
[----:B------:R-:W-:Y:S01]  /*0260*/  USHF.R.S32.HI UR9, URZ, 0x1f, UR36 ;  /* 0x0000001f3f097899 */ /* 0x000fe20008011424 */
[-C--:B------:R-:W-:Y:S01]  /*0270*/  LEA.HI R3, R3, R0.reuse, RZ, 0x2 ;  /* 0x0000000003037211 */ /* 0x080fe200078f10ff */
[----:B------:R-:W-:Y:S01]  /*0280*/  UIMAD UR48, UR48, UR12, URZ ;  /* 0x0000000c303072a4 */ /* 0x000fe2000f8e023f */
[----:B------:R-:W-:Y:S01]  /*0290*/  LEA.HI R2, R2, R0, RZ, 0x1 ;  /* 0x0000000002027211 */ /* 0x000fe200078f08ff */
[----:B------:R-:W-:Y:S01]  /*02a0*/  IMAD.IADD R8, R10, 0x1, -R8 ;  /* 0x000000010a087824 */ /* 0x000fe200078e0a08 */
[----:B------:R-:W-:Y:S01]  /*02b0*/  LOP3.LUT R3, R3, 0xfffffffc, RZ, 0xc0, !PT ;  /* 0xfffffffc03037812 */ /* 0x000fe200078ec0ff */
[----:B------:R-:W-:Y:S01]  /*02c0*/  UIMAD UR6, UR36, UR13, UR37 ;  /* 0x0000000d240672a4 */ /* 0x000fe2000f8e0225 */
[----:B------:R-:W-:Y:S01]  /*02d0*/  LOP3.LUT R2, R2, 0xfffffffe, RZ, 0xc0, !PT ;  /* 0xfffffffe02027812 */ /* 0x000fe200078ec0ff */
[----:B------:R-:W-:Y:S01]  /*02e0*/  ULDC UR14, c[0x0][0x1c0] ;  /* 0x00007000000e7ab9 */ /* 0x000fe20000000800 */
[-C--:B------:R-:W-:Y:S01]  /*02f0*/  LEA.HI R5, R4, R10.reuse, RZ, 0x4 ;  /* 0x0000000a04057211 */ /* 0x080fe200078f20ff */
[----:B------:R-:W-:Y:S01]  /*0300*/  IMAD.IADD R245, R0, 0x1, -R3 ;  /* 0x0000000100f57824 */ /* 0x000fe200078e0a03 */
[-C--:B------:R-:W-:Y:S01]  /*0310*/  LEA.HI R244, R4, R10.reuse, RZ, 0x7 ;  /* 0x0000000a04f47211 */ /* 0x080fe200078f38ff */
[----:B------:R-:W-:Y:S01]  /*0320*/  IMAD.IADD R220, R0, 0x1, -R2 ;  /* 0x0000000100dc7824 */ /* 0x000fe200078e0a02 */
[CC--:B------:R-:W-:Y:S01]  /*0330*/  LEA.HI R12, R4.reuse, R10.reuse, RZ, 0x6 ;  /* 0x0000000a040c7211 */ /* 0x0c0fe200078f30ff */
[----:B------:R-:W-:Y:S01]  /*0340*/  ULDC UR11, c[0x0][0x1c0] ;  /* 0x00007000000b7ab9 */ /* 0x000fe20000000800 */
[----:B------:R-:W-:Y:S01]  /*0350*/  LEA.HI R4, R4, R10, RZ, 0x2 ;  /* 0x0000000a04047211 */ /* 0x000fe200078f10ff */
[----:B------:R-:W-:Y:S01]  /*0360*/  UIMAD UR55, UR8, UR36, URZ ;  /* 0x00000024083772a4 */ /* 0x000fe2000f8e023f */
[----:B------:R-:W-:Y:S01]  /*0370*/  SHF.R.S32.HI R3, RZ, 0x4, R5 ;  /* 0x00000004ff037819 */ /* 0x000fe20000011405 */
[----:B------:R-:W-:Y:S01]  /*0380*/  UIMAD UR7, UR36, UR11, UR37 ;  /* 0x0000000b240772a4 */ /* 0x000fe2000f8e0225 */
[--C-:B------:R-:W-:Y:S01]  /*0390*/  SHF.R.S32.HI R2, RZ, 0x2, R4.reuse ;  /* 0x00000002ff027819 */ /* 0x100fe20000011404 */
[----:B------:R-:W-:Y:S01]  /*03a0*/  @!UP5 UIMAD UR8, UR36, UR14, UR37 ;  /* 0x0000000e2408d2a4 */ /* 0x000fe2000f8e0225 */
[----:B------:R-:W-:Y:S01]  /*03b0*/  SHF.R.S32.HI R0, RZ, 0x1f, R4 ;  /* 0x0000001fff007819 */ /* 0x000fe20000011404 */
[----:B------:R-:W-:Y:S01]  /*03c0*/  USHF.L.U32 UR47, UR48, 0x6, URZ ;  /* 0x00000006302f7899 */ /* 0x000fe2000800063f */
[----:B------:R-:W-:Y:S01]  /*03d0*/  SHF.R.S32.HI R240, RZ, 0x3, R9 ;  /* 0x00000003fff07819 */ /* 0x000fe20000011409 */
[----:B------:R-:W-:Y:S01]  /*03e0*/  USHF.L.U32 UR46, UR6, 0x5, URZ ;  /* 0x00000005062e7899 */ /* 0x000fe2000800063f */
[----:B------:R-:W-:Y:S01]  /*03f0*/  LEA.HI R0, R0, R2, RZ, 0x3 ;  /* 0x0000000200007211 */ /* 0x000fe200078f18ff */
[----:B------:R-:W-:Y:S01]  /*0400*/  ULDC UR52, c[0x0][0x214] ;  /* 0x0000850000347ab9 */ /* 0x000fe20000000800 */
[----:B------:R-:W-:Y:S01]  /*0410*/  LOP3.LUT R6, R9, 0xfffffff8, RZ, 0xc0, !PT ;  /* 0xfffffff809067812 */ /* 0x000fe200078ec0ff */
[----:B------:R-:W-:Y:S01]  /*0420*/  IMAD.U32 R252, RZ, RZ, UR15 ;  /* 0x0000000ffffc7e24 */ /* 0x000fe2000f8e00ff */
[----:B------:R-:W-:Y:S01]  /*0430*/  LOP3.LUT R0, R0, 0xfffffff8, RZ, 0xc0, !PT ;  /* 0xfffffff800007812 */ /* 0x000fe200078ec0ff */
[----:B------:R-:W-:Y:S01]  /*0440*/  IMAD.U32 R251, RZ, RZ, UR9 ;  /* 0x00000009fffb7e24 */ /* 0x000fe2000f8e00ff */
[----:B------:R-:W-:Y:S01]  /*0450*/  LOP3.LUT R11, R4, 0x7ffffffc, RZ, 0xc0, !PT ;  /* 0x7ffffffc040b7812 */ /* 0x000fe200078ec0ff */
[----:B------:R-:W-:Y:S01]  /*0460*/  IMAD.IADD R6, R10, 0x1, -R6 ;  /* 0x000000010a067824 */ /* 0x000fe200078e0a06 */
[C---:B------:R-:W-:Y:S01]  /*0470*/  LOP3.LUT R7, R5.reuse, 0xfffffff0, RZ, 0xc0, !PT ;  /* 0xfffffff005077812 */ /* 0x040fe200078ec0ff */
[----:B------:R-:W-:Y:S01]  /*0480*/  ULDC UR59, c[0x0][0x1c8] ;  /* 0x00007200003b7ab9 */ /* 0x000fe20000000800 */
[----:B------:R-:W-:Y:S01]  /*0490*/  LEA.HI R4, R5, R3, RZ, 0x1 ;  /* 0x0000000305047211 */ /* 0x000fe200078f08ff */
[----:B------:R-:W-:Y:S01]  /*04a0*/  IMAD.IADD R5, R2, 0x1, -R0 ;  /* 0x0000000102057824 */ /* 0x000fe200078e0a00 */
[----:B------:R-:W-:Y:S01]  /*04b0*/  SHF.R.S32.HI R2, RZ, 0x1f, R8 ;  /* 0x0000001fff027819 */ /* 0x000fe20000011408 */
[----:B------:R-:W-:Y:S01]  /*04c0*/  IMAD.SHL.U32 R0, R240, 0x40, RZ ;  /* 0x00000040f0007824 */ /* 0x000fe200078e00ff */
[----:B------:R-:W-:Y:S01]  /*04d0*/  LOP3.LUT R4, R4, 0xfffffffe, RZ, 0xc0, !PT ;  /* 0xfffffffe04047812 */ /* 0x000fe200078ec0ff */
[----:B------:R-:W-:Y:S01]  /*04e0*/  IMAD.IADD R7, R10, 0x1, -R7 ;  /* 0x000000010a077824 */ /* 0x000fe200078e0a07 */
[----:B------:R-:W-:Y:S01]  /*04f0*/  LEA.HI R227, R2, R8, RZ, 0x2 ;  /* 0x0000000802e37211 */ /* 0x000fe200078f10ff */
[----:B------:R-:W-:Y:S01]  /*0500*/  IMAD.IADD R13, R10, 0x1, -R11 ;  /* 0x000000010a0d7824 */ /* 0x000fe200078e0a0b */
[----:B------:R-:W-:Y:S01]  /*0510*/  LOP3.LUT R0, R0, 0x1c0, RZ, 0xc0, !PT ;  /* 0x000001c000007812 */ /* 0x000fe200078ec0ff */
[----:B------:R-:W-:Y:S01]  /*0520*/  IMAD.SHL.U32 R246, R6, 0x8, RZ ;  /* 0x0000000806f67824 */ /* 0x000fe200078e00ff */
[----:B------:R-:W-:Y:S01]  /*0530*/  SHF.R.S32.HI R244, RZ, 0x7, R244 ;  /* 0x00000007fff47819 */ /* 0x000fe200000114f4 */
[----:B------:R-:W-:Y:S01]  /*0540*/  IMAD.IADD R10, R3, 0x1, -R4 ;  /* 0x00000001030a7824 */ /* 0x000fe200078e0a04 */
[----:B------:R-:W-:Y:S01]  /*0550*/  SHF.R.S32.HI R3, RZ, 0x1f, R7 ;  /* 0x0000001fff037819 */ /* 0x000fe20000011407 */
[----:B------:R-:W-:Y:S01]  /*0560*/  ULDC.U8 UR10, c[0x0][0x3d0] ;  /* 0x0000f400000a7ab9 */ /* 0x000fe20000000000 */
[----:B------:R-:W-:Y:S01]  /*0570*/  SHF.R.U32.HI R2, RZ, 0x3, R0 ;  /* 0x00000003ff027819 */ /* 0x000fe20000011600 */
[----:B------:R-:W-:Y:S01]  /*0580*/  IMAD.SHL.U32 R217, R10, 0x200, RZ ;  /* 0x000002000ad97824 */ /* 0x000fe200078e00ff */
[----:B------:R-:W-:Y:S01]  /*0590*/  LOP3.LUT R0, R0, 0x38, R246, 0xf8, !PT ;  /* 0x0000003800007812 */ /* 0x000fe200078ef8f6 */
[----:B------:R-:W-:Y:S01]  /*05a0*/  IMAD.SHL.U32 R250, R244, 0x20, RZ ;  /* 0x00000020f4fa7824 */ /* 0x000fe200078e00ff */
[----:B------:R-:W-:Y:S01]  /*05b0*/  LEA.HI R11, R3, R7, RZ, 0x3 ;  /* 0x00000007030b7211 */ /* 0x000fe200078f18ff */
[----:B------:R-:W-:Y:S01]  /*05c0*/  ULDC UR53, c[0x0][0x224] ;  /* 0x0000890000357ab9 */ /* 0x000fe20000000800 */
[----:B------:R-:W-:Y:S01]  /*05d0*/  LOP3.LUT R8, R0, R2, RZ, 0x3c, !PT ;  /* 0x0000000200087212 */ /* 0x000fe200078e3cff */
[----:B------:R-:W-:Y:S01]  /*05e0*/  IMAD.SHL.U32 R0, R6, 0x40, RZ ;  /* 0x0000004006007824 */ /* 0x000fe200078e00ff */
[----:B------:R-:W-:Y:S01]  /*05f0*/  LOP3.LUT R2, R11, 0xfffffff8, RZ, 0xc0, !PT ;  /* 0xfffffff80b027812 */ /* 0x000fe200078ec0ff */
[----:B------:R-:W-:Y:S01]  /*0600*/  @UP5 UIMAD UR57, UR36, UR52, URZ ;  /* 0x00000034243952a4 */ /* 0x000fe2000f8e023f */
[----:B------:R-:W-:Y:S01]  /*0610*/  LOP3.LUT R3, R5, 0x1, RZ, 0xc0, !PT ;  /* 0x0000000105037812 */ /* 0x000fe200078ec0ff */
[----:B------:R-:W-:Y:S01]  /*0620*/  ULDC.64 UR4, c[0x0][0x118] ;  /* 0x0000460000047ab9 */ /* 0x000fe20000000a00 */
[----:B------:R-:W-:Y:S01]  /*0630*/  LOP3.LUT R0, R0, 0x1c0, RZ, 0xc0, !PT ;  /* 0x000001c000007812 */ /* 0x000fe200078ec0ff */
[----:B------:R-:W-:Y:S01]  /*0640*/  IMAD.IADD R7, R7, 0x1, -R2 ;  /* 0x0000000107077824 */ /* 0x000fe200078e0a02 */
[----:B------:R-:W-:Y:S01]  /*0650*/  ISETP.NE.U32.AND P0, PT, R3, 0x1, PT ;  /* 0x000000010300780c */ /* 0x000fe20003f05070 */
[----:B------:R-:W-:Y:S01]  /*0660*/  IMAD.SHL.U32 R2, R220, 0x10, RZ ;  /* 0x00000010dc027824 */ /* 0x000fe200078e00ff */
[----:B------:R-:W-:Y:S01]  /*0670*/  LOP3.LUT R212, R0, 0x8, R9, 0xf8, !PT ;  /* 0x0000000800d47812 */ /* 0x000fe200078ef809 */
[----:B------:R-:W-:Y:S01]  /*0680*/  ULOP3.LUT UR59, UR37, UR59, URZ, 0x3c, !UPT ;  /* 0x0000003b253b7292 */ /* 0x000fe2000f8e3c3f */
[----:B------:R-:W-:Y:S01]  /*0690*/  LOP3.LUT P4, RZ, R6, 0x2, RZ, 0xc0, !PT ;  /* 0x0000000206ff7812 */ /* 0x000fe2000788c0ff */
[----:B------:R-:W-:Y:S01]  /*06a0*/  USHF.R.S32.HI UR60, URZ, 0x1f, UR37 ;  /* 0x0000001f3f3c7899 */ /* 0x000fe20008011425 */
[----:B------:R-:W-:Y:S01]  /*06b0*/  LOP3.LUT R4, R0, 0x10, R2, 0xf8, !PT ;  /* 0x0000001000047812 */ /* 0x000fe200078ef802 */
[----:B------:R-:W-:Y:S01]  /*06c0*/  IMAD R2, R244, 0x800, R217 ;  /* 0x00000800f4027824 */ /* 0x000fe200078e02d9 */
[----:B------:R-:W-:Y:S01]  /*06d0*/  SHF.R.U32.HI R0, RZ, 0x3, R0 ;  /* 0x00000003ff007819 */ /* 0x000fe20000011600 */
[----:B------:R-:W-:Y:S01]  /*06e0*/  UISETP.NE.AND UP6, UPT, UR10, URZ, UPT ;  /* 0x0000003f0a00728c */ /* 0x000fe2000bfc5270 */
[----:B------:R-:W-:Y:S01]  /*06f0*/  LOP3.LUT R3, R4, 0x8, R9, 0xf8, !PT ;  /* 0x0000000804037812 */ /* 0x000fe200078ef809 */
[----:B------:R-:W-:Y:S01]  /*0700*/  IMAD.SHL.U32 R4, R10, 0x20, RZ ;  /* 0x000000200a047824 */ /* 0x000fe200078e00ff */
[----:B------:R-:W-:Y:S01]  /*0710*/  LOP3.LUT R212, R212, R0, RZ, 0x3c, !PT ;  /* 0x00000000d4d47212 */ /* 0x000fe200078e3cff */
[----:B------:R-:W-:Y:S01]  /*0720*/  USHF.R.S32.HI UR61, URZ, 0x1f, UR37 ;  /* 0x0000001f3f3d7899 */ /* 0x000fe20008011425 */
[----:B------:R-:W-:Y:S01]  /*0730*/  LOP3.LUT R217, R217, R3, R0, 0xf6, !PT ;  /* 0x00000003d9d97212 */ /* 0x000fe200078ef600 */
[C---:B------:R-:W-:Y:S01]  /*0740*/  IMAD.SHL.U32 R3, R5.reuse, 0x40, RZ ;  /* 0x0000004005037824 */ /* 0x040fe200078e00ff */
[----:B------:R-:W-:Y:S01]  /*0750*/  SHF.R.S32.HI R0, RZ, 0x6, R12 ;  /* 0x00000006ff007819 */ /* 0x000fe2000001140c */
[----:B------:R-:W-:Y:S01]  /*0760*/  IMAD.IADD R212, R2, 0x1, R212 ;  /* 0x0000000102d47824 */ /* 0x000fe200078e02d4 */
[----:B------:R-:W-:Y:S01]  /*0770*/  LOP3.LUT P3, RZ, R6, 0x4, RZ, 0xc0, !PT ;  /* 0x0000000406ff7812 */ /* 0x000fe2000786c0ff */
[----:B------:R-:W-:Y:S01]  /*0780*/  UIMAD.WIDE.U32 UR42, UR38, UR44, URZ ;  /* 0x0000002c262a72a5 */ /* 0x000fe2000f8e003f */
[----:B------:R-:W-:Y:S01]  /*0790*/  SEL R234, R234, 0x10, !P0 ;  /* 0x00000010eaea7807 */ /* 0x000fe20004000000 */
[C---:B------:R-:W-:Y:S01]  /*07a0*/  IMAD R226, R0.reuse, 0x200, R8 ;  /* 0x0000020000e27824 */ /* 0x040fe200078e0208 */
[----:B------:R-:W-:Y:S01]  /*07b0*/  R2P PR, R5, 0x6 ;  /* 0x0000000605007804 */ /* 0x000fe20000000000 */
[----:B------:R-:W-:Y:S01]  /*07c0*/  IMAD.SHL.U32 R2, R0, 0x8, RZ ;  /* 0x0000000800027824 */ /* 0x000fe200078e00ff */
[----:B------:R-:W-:Y:S01]  /*07d0*/  LOP3.LUT R0, R3, 0x1c0, RZ, 0xc0, !PT ;  /* 0x000001c003007812 */ /* 0x000fe200078ec0ff */
[C---:B------:R-:W-:Y:S01]  /*07e0*/  IMAD.SHL.U32 R5, R7.reuse, 0x40, RZ ;  /* 0x0000004007057824 */ /* 0x040fe200078e00ff */
[----:B------:R-:W-:Y:S01]  /*07f0*/  LOP3.LUT P6, RZ, R7, 0x2, RZ, 0xc0, !PT ;  /* 0x0000000207ff7812 */ /* 0x000fe200078cc0ff */
[----:B------:R-:W-:Y:S01]  /*0800*/  IMAD.SHL.U32 R213, R212, 0x2, RZ ;  /* 0x00000002d4d57824 */ /* 0x000fe200078e00ff */
[----:B------:R-:W-:Y:S01]  /*0810*/  LOP3.LUT R2, R2, 0x18, RZ, 0xc0, !PT ;  /* 0x0000001802027812 */ /* 0x000fe200078ec0ff */
[----:B------:R-:W-:Y:S01]  /*0820*/  IMAD.SHL.U32 R226, R226, 0x2, RZ ;  /* 0x00000002e2e27824 */ /* 0x000fe200078e00ff */
[----:B------:R-:W-:Y:S01]  /*0830*/  SHF.R.U32.HI R3, RZ, 0x3, R0 ;  /* 0x00000003ff037819 */ /* 0x000fe20000011600 */
[----:B------:R-:W-:Y:S01]  /*0840*/  UIMAD UR54, UR39, UR44, URZ ;  /* 0x0000002c273672a4 */ /* 0x000fe2000f8e023f */
[----:B------:R-:W-:Y:S01]  /*0850*/  LOP3.LUT R8, R2, 0x20, R4, 0xf8, !PT ;  /* 0x0000002002087812 */ /* 0x000fe200078ef804 */
[----:B------:R-:W-:Y:S01]  /*0860*/  USHF.R.S32.HI UR56, URZ, 0x1f, UR49 ;  /* 0x0000001f3f387899 */ /* 0x000fe20008011431 */
[----:B------:R-:W-:Y:S01]  /*0870*/  LOP3.LUT R6, R3, R0, R2, 0x1e, !PT ;  /* 0x0000000003067212 */ /* 0x000fe200078e1e02 */
[----:B------:R-:W-:Y:S01]  /*0880*/  UIMAD UR53, UR7, UR53, URZ ;  /* 0x00000035073572a4 */ /* 0x000fe2000f8e023f */
[----:B------:R-:W-:Y:S01]  /*0890*/  LOP3.LUT R2, R0, 0x20, R250, 0xf8, !PT ;  /* 0x0000002000027812 */ /* 0x000fe200078ef8fa */
[----:B------:R-:W-:Y:S01]  /*08a0*/  IMAD.SHL.U32 R0, R13, 0x2, RZ ;  /* 0x000000020d007824 */ /* 0x000fe200078e00ff */
[----:B------:R-:W-:Y:S01]  /*08b0*/  LOP3.LUT P5, RZ, R7, 0x4, RZ, 0xc0, !PT ;  /* 0x0000000407ff7812 */ /* 0x000fe200078ac0ff */
[----:B------:R-:W-:Y:S01]  /*08c0*/  @!UP5 UIMAD UR52, UR8, UR52, URZ ;  /* 0x000000340834d2a4 */ /* 0x000fe2000f8e023f */
[----:B------:R-:W-:Y:S01]  /*08d0*/  LOP3.LUT R3, R2, R3, RZ, 0x3c, !PT ;  /* 0x0000000302037212 */ /* 0x000fe200078e3cff */
[--C-:B------:R-:W-:Y:S01]  /*08e0*/  IMAD R4, R245, 0x400, R0.reuse ;  /* 0x00000400f5047824 */ /* 0x100fe200078e0200 */
[----:B------:R-:W-:Y:S01]  /*08f0*/  SEL R216, R218, 0xffffffc0, !P3 ;  /* 0xffffffc0dad87807 */ /* 0x000fe20005800000 */
[----:B------:R-:W-:Y:S01]  /*0900*/  IMAD R2, R220, 0x400, R0 ;  /* 0x00000400dc027824 */ /* 0x000fe200078e0200 */
[----:B------:R-:W-:Y:S01]  /*0910*/  LOP3.LUT R0, R5, 0x1c0, RZ, 0xc0, !PT ;  /* 0x000001c005007812 */ /* 0x000fe200078ec0ff */
[----:B------:R-:W-:Y:S01]  /*0920*/  IMAD.IADD R232, R4, 0x1, R3 ;  /* 0x0000000104e87824 */ /* 0x000fe200078e0203 */
[----:B------:R-:W-:Y:S01]  /*0930*/  SEL R218, R218, 0xffffffc0, !P5 ;  /* 0xffffffc0dada7807 */ /* 0x000fe20006800000 */
[----:B------:R-:W-:Y:S01]  /*0940*/  IMAD.IADD R6, R2, 0x1, R6 ;  /* 0x0000000102067824 */ /* 0x000fe200078e0206 */
[--C-:B------:R-:W-:Y:S01]  /*0950*/  SHF.R.U32.HI R2, RZ, 0x3, R0.reuse ;  /* 0x00000003ff027819 */ /* 0x100fe20000011600 */
[----:B------:R-:W-:Y:S01]  /*0960*/  IMAD.SHL.U32 R4, R10, 0x8, RZ ;  /* 0x000000080a047824 */ /* 0x000fe200078e00ff */
[----:B------:R-:W-:Y:S01]  /*0970*/  SHF.R.S32.HI R227, RZ, 0x2, R227 ;  /* 0x00000002ffe37819 */ /* 0x000fe200000114e3 */
        /* <DEDUP_REMOVED lines=23> */
[C---:B------:R-:W-:Y:S01]  /*0af0*/  IADD3 R242, R241.reuse, 0x40, RZ ;  /* 0x00000040f1f27810 */ /* 0x040fe20007ffe0ff */
[----:B------:R-:W-:Y:S01]  /*0b00*/  IMAD.IADD R215, R214, 0x1, R222 ;  /* 0x00000001d6d77824 */ /* 0x000fe200078e02de */
[----:B------:R-:W-:Y:S01]  /*0b10*/  @P2 IADD3 R242, R241, -0x40, RZ ;  /* 0xffffffc0f1f22810 */ /* 0x000fe20007ffe0ff */
[----:B------:R-:W-:Y:S01]  /*0b20*/  IMAD.IADD R221, R218, 0x1, R220 ;  /* 0x00000001dadd7824 */ /* 0x000fe200078e02dc */
[----:B------:R-:W-:Y:S01]  /*0b30*/  USHF.R.S32.HI UR50, URZ, 0x1f, UR46 ;  /* 0x0000001f3f327899 */ /* 0x000fe2000801142e */
[----:B------:R-:W-:Y:S01]  /*0b40*/  IMAD R212, R212, 0x2, R216 ;  /* 0x00000002d4d47824 */ /* 0x000fe200078e02d8 */
[----:B------:R-:W-:Y:S01]  /*0b50*/  ULDC.U8 UR34, c[0x0][0x2d8] ;  /* 0x0000b60000227ab9 */ /* 0x000fe20000000000 */
[----:B------:R-:W-:-:S02]  /*0b60*/  IMAD.IADD R3, R216, 0x1, R2 ;  /* 0x00000001d8037824 */ /* 0x000fc400078e0202 */
[C---:B------:R-:W-:Y:S02]  /*0b70*/  IMAD R216, R217.reuse, 0x2, R216 ;  /* 0x00000002d9d87824 */ /* 0x040fe400078e02d8 */
[----:B------:R-:W-:Y:S02]  /*0b80*/  IMAD.IADD R219, R214, 0x1, R218 ;  /* 0x00000001d6db7824 */ /* 0x000fe400078e02da */
[----:B------:R-:W-:Y:S02]  /*0b90*/  IMAD.IADD R223, R222, 0x1, R220 ;  /* 0x00000001dedf7824 */ /* 0x000fe400078e02dc */
[----:B------:R-:W-:Y:S02]  /*0ba0*/  IMAD.SHL.U32 R217, R217, 0x2, RZ ;  /* 0x00000002d9d97824 */ /* 0x000fe400078e00ff */
[----:B------:R-:W-:Y:S02]  /*0bb0*/  IMAD.IADD R234, R234, 0x1, R233 ;  /* 0x00000001eaea7824 */ /* 0x000fe400078e02e9 */
[----:B------:R-:W-:-:S02]  /*0bc0*/  IMAD.IADD R218, R215, 0x1, R218 ;  /* 0x00000001d7da7824 */ /* 0x000fc400078e02da */
[----:B------:R-:W-:Y:S02]  /*0bd0*/  IMAD.IADD R222, R222, 0x1, R221 ;  /* 0x00000001dede7824 */ /* 0x000fe400078e02dd */
.L_x_578:
        /* <DEDUP_REMOVED lines=16> */
[----:B------:R-:W-:Y:S01]  /*0ce0*/  IMAD.U32 R5, RZ, RZ, UR7 ;  /* 0x00000007ff057e24 */ /* 0x000fe2000f8e00ff */
[----:B------:R-:W-:-:S02]  /*0cf0*/  UISETP.NE.AND UP4, UPT, UR13, URZ, UPT ;  /* 0x0000003f0d00728c */ /* 0x000fc4000bf85270 */
[----:B------:R-:W-:Y:S02]  /*0d00*/  @UP3 UIADD3 UR6, UP0, UR14, UR10, URZ ;  /* 0x0000000a0e063290 */ /* 0x000fe4000ff1e03f */
        /* <DEDUP_REMOVED lines=34> */
.L_x_550:
        /* <DEDUP_REMOVED lines=22> */
[----:B------:R-:W-:Y:S02]  /*1090*/  UIMAD UR9, UR41, UR10, URZ ;  /* 0x0000000a290972a4 */ /* 0x000fe4000f8e023f */
[----:B-1----:R-:W-:Y:S02]  /*10a0*/  UISETP.NE.AND UP0, UPT, UR35, -0x1, UPT ;  /* 0xffffffff2300788c */ /* 0x002fe4000bf05270 */
[----:B------:R-:W-:Y:S02]  /*10b0*/  UIADD3 UR8, UR31, 0x3f, URZ ;  /* 0x0000003f1f087890 */ /* 0x000fe4000fffe03f */
[----:B------:R-:W-:Y:S02]  /*10c0*/  UIMAD UR12, UR36, UR11, UR9 ;  /* 0x0000000b240c72a4 */ /* 0x000fe4000f8e0209 */
[----:B------:R-:W-:Y:S01]  /*10d0*/  USHF.R.S32.HI UR9, URZ, 0x1f, UR8 ;  /* 0x0000001f3f097899 */ /* 0x000fe20008011408 */
[----:B------:R-:W-:Y:S01]  /*10e0*/  PLOP3.LUT P1, PT, PT, PT, UP0, 0x80, 0x0 ;  /* 0x000000000000781c */ /* 0x000fe20003f2f008 */
[----:B------:R-:W-:-:S02]  /*10f0*/  ULDC.64 UR14, c[0x0][0x190] ;  /* 0x00006400000e7ab9 */ /* 0x000fc40000000a00 */
[----:B------:R-:W-:Y:S02]  /*1100*/  ULEA.HI UR11, UR9, UR8, URZ, 0x6 ;  /* 0x00000008090b7291 */ /* 0x000fe4000f8f303f */
[----:B------:R-:W-:Y:S02]  /*1110*/  UIMAD.WIDE.U32 UR6, UR36, UR10, URZ ;  /* 0x0000000a240672a5 */ /* 0x000fe4000f8e003f */
[----:B------:R-:W-:Y:S02]  /*1120*/  UISETP.NE.AND UP2, UPT, UR13, -0x1, UPT ;  /* 0xffffffff0d00788c */ /* 0x000fe4000bf45270 */
[----:B------:R-:W-:Y:S02]  /*1130*/  UIMAD.WIDE.U32 UR8, UR13, UR14, URZ ;  /* 0x0000000e0d0872a5 */ /* 0x000fe4000f8e003f */
[----:B------:R-:W-:Y:S02]  /*1140*/  @UP0 UIADD3 UR10, UR33, UR35, URZ ;  /* 0x00000023210a0290 */ /* 0x000fe4000fffe03f */
[----:B------:R-:W-:-:S02]  /*1150*/  ULDC.64 UR16, c[0x0][0x198] ;  /* 0x0000660000107ab9 */ /* 0x000fc40000000a00 */
[----:B------:R-:W-:Y:S02]  /*1160*/  UIADD3 UR28, UR7, UR12, URZ ;  /* 0x0000000c071c7290 */ /* 0x000fe4000fffe03f */
[----:B------:R-:W-:Y:S02]  /*1170*/  USEL UR40, UR6, UR8, !UP2 ;  /* 0x0000000806287287 */ /* 0x000fe4000d000000 */
[----:B------:R-:W-:Y:S02]  /*1180*/  @UP0 UIMAD.WIDE.U32 UR6, UR10, UR16, URZ ;  /* 0x000000100a0602a5 */ /* 0x000fe4000f8e003f */
[----:B------:R-:W-:Y:S02]  /*1190*/  ULOP3.LUT UR8, UR11, 0xffffffc0, URZ, 0xc0, !UPT ;  /* 0xffffffc00b087892 */ /* 0x000fe4000f8ec03f */
[----:B------:R-:W-:Y:S02]  /*11a0*/  @UP0 UIMAD UR30, UR10, UR17, UR7 ;  /* 0x000000110a1e02a4 */ /* 0x000fe4000f8e0207 */
[----:B------:R-:W-:-:S02]  /*11b0*/  UIMAD UR7, UR13, UR15, URZ ;  /* 0x0000000f0d0772a4 */ /* 0x000fc4000f8e023f */
[----:B------:R-:W-:Y:S02]  /*11c0*/  UIADD3 UR15, UR8, -0x40, URZ ;  /* 0xffffffc0080f7890 */ /* 0x000fe4000fffe03f */
        /* <DEDUP_REMOVED lines=17> */
.L_x_552:
        /* <DEDUP_REMOVED lines=18> */
.L_x_553:
        /* <DEDUP_REMOVED lines=8> */
[----:B------:R-:W-:Y:S02]  /*1480*/  USHF.R.S32.HI UR19, URZ, 0x1f, UR18 ;  /* 0x0000001f3f137899 */ /* 0x000fe40008011412 */
[----:B------:R-:W-:-:S02]  /*1490*/  @UP2 UMOV UR22, UR6 ;  /* 0x0000000600162c82 */ /* 0x000fc40008000000 */
        /* <DEDUP_REMOVED lines=8> */
[----:B------:R-:W-:Y:S01]  /*1520*/  UIMAD UR6, UR41, UR10, UR55 ;  /* 0x0000000a290672a4 */ /* 0x000fe2000f8e0237 */
[----:B------:R-:W2:Y:S03]  /*1530*/  S2UR UR10, SR_CTAID.X ;  /* 0x00000000000a79c3 */ /* 0x000ea60000002500 */
        /* <DEDUP_REMOVED lines=8> */
[----:B------:R-:W-:Y:S01]  /*15c0*/  ULDC.64 UR8, c[0x0][0x3d8] ;  /* 0x0000f60000087ab9 */ /* 0x000fe20000000a00 */
[----:B-1----:R-:W-:Y:S01]  /*15d0*/  IMAD.MOV R4, RZ, RZ, -R5 ;  /* 0x000000ffff047224 */ /* 0x002fe200078e0a05 */
[----:B--2---:R-:W-:-:S03]  /*15e0*/  UIMAD.WIDE.U32 UR6, UR10, UR8, URZ ;  /* 0x000000080a0672a5 */ /* 0x004fc6000f8e003f */
[----:B------:R-:W-:Y:S01]  /*15f0*/  IMAD R6, R4, R8, RZ ;  /* 0x0000000804067224 */ /* 0x000fe200078e02ff */
[----:B------:R-:W-:Y:S01]  /*1600*/  USEL UR14, UR6, URZ, UP6 ;  /* 0x0000003f060e7287 */ /* 0x000fe2000b000000 */
[----:B------:R-:W-:Y:S01]  /*1610*/  IMAD.MOV.U32 R4, RZ, RZ, RZ ;  /* 0x000000ffff047224 */ /* 0x000fe200078e00ff */
[----:B------:R-:W-:Y:S02]  /*1620*/  UIMAD UR9, UR10, UR9, UR7 ;  /* 0x000000090a0972a4 */ /* 0x000fe4000f8e0207 */
[----:B------:R-:W-:Y:S01]  /*1630*/  USHF.L.U64.HI UR6, UR36, 0x7, UR41 ;  /* 0x0000000724067899 */ /* 0x000fe20008010229 */
[----:B------:R-:W-:Y:S01]  /*1640*/  IMAD.HI.U32 R4, R5, R6, R4 ;  /* 0x0000000605047227 */ /* 0x000fe200078e0004 */
[----:B------:R-:W-:Y:S02]  /*1650*/  USHF.L.U32 UR10, UR36, 0x7, URZ ;  /* 0x00000007240a7899 */ /* 0x000fe4000800063f */
[----:B------:R-:W-:Y:S01]  /*1660*/  USEL UR7, UR6, URZ, UP1 ;  /* 0x0000003f06077287 */ /* 0x000fe20008800000 */
[----:B------:R-:W-:Y:S01]  /*1670*/  IMAD.MOV.U32 R5, RZ, RZ, R7 ;  /* 0x000000ffff057224 */ /* 0x000fe200078e0007 */
[----:B------:R-:W-:-:S03]  /*1680*/  USEL UR6, UR10, URZ, UP1 ;  /* 0x0000003f0a067287 */ /* 0x000fc60008800000 */
[----:B------:R-:W-:Y:S01]  /*1690*/  IMAD.HI.U32 R4, R4, R5, RZ ;  /* 0x0000000504047227 */ /* 0x000fe200078e00ff */
[----:B------:R-:W-:Y:S02]  /*16a0*/  UIADD3 UR6, UP1, UR15, UR6, URZ ;  /* 0x000000060f067290 */ /* 0x000fe4000ff3e03f */
[----:B------:R-:W-:Y:S01]  /*16b0*/  ULDC UR10, c[0x0][0x234] ;  /* 0x00008d00000a7ab9 */ /* 0x000fe20000000800 */
[----:B------:R-:W-:Y:S01]  /*16c0*/  IMAD.MOV R6, RZ, RZ, -R4 ;  /* 0x000000ffff067224 */ /* 0x000fe200078e0a04 */
[----:B------:R-:W-:Y:S02]  /*16d0*/  UIADD3.X UR8, UR24, UR7, URZ, UP1, !UPT ;  /* 0x0000000718087290 */ /* 0x000fe40008ffe43f */
[----:B------:R-:W-:Y:S01]  /*16e0*/  UIMAD UR7, UR39, UR6, URZ ;  /* 0x00000006270772a4 */ /* 0x000fe2000f8e023f */
[----:B------:R-:W-:-:S03]  /*16f0*/  IMAD R5, R8, R6, R5 ;  /* 0x0000000608057224 */ /* 0x000fc600078e0205 */
[----:B------:R-:W-:Y:S02]  /*1700*/  UIMAD UR8, UR38, UR8, UR7 ;  /* 0x00000008260872a4 */ /* 0x000fe4000f8e0207 */
[----:B------:R-:W-:Y:S01]  /*1710*/  ISETP.GT.U32.AND P0, PT, R8, R5, PT ;  /* 0x000000050800720c */ /* 0x000fe20003f04070 */
[----:B------:R-:W-:-:S04]  /*1720*/  @UP5 USEL UR7, UR57, UR13, !UP2 ;  /* 0x0000000d39075287 */ /* 0x000fc8000d000000 */
[----:B------:R-:W-:Y:S02]  /*1730*/  @UP5 UIMAD UR12, UR37, UR10, UR7 ;  /* 0x0000000a250c52a4 */ /* 0x000fe4000f8e0207 */
[----:B------:R-:W-:Y:S02]  /*1740*/  UIMAD.WIDE.U32 UR6, UR38, UR6, URZ ;  /* 0x00000006260672a5 */ /* 0x000fe4000f8e003f */
[----:B------:R-:W-:Y:S02]  /*1750*/  USEL UR10, UR9, URZ, UP6 ;  /* 0x0000003f090a7287 */ /* 0x000fe4000b000000 */
[----:B------:R-:W-:Y:S02]  /*1760*/  UIADD3 UR9, UR7, UR8, URZ ;  /* 0x0000000807097290 */ /* 0x000fe4000fffe03f */
[----:B------:R-:W-:Y:S01]  /*1770*/  @!P0 IMAD.IADD R5, R5, 0x1, -R8 ;  /* 0x0000000105058824 */ /* 0x000fe200078e0a08 */
[----:B------:R-:W-:Y:S01]  /*1780*/  @!P0 IADD3 R4, R4, 0x1, RZ ;  /* 0x0000000104048810 */ /* 0x000fe20007ffe0ff */
[----:B------:R-:W-:Y:S01]  /*1790*/  @!UP5 UMOV UR12, UR52 ;  /* 0x00000034000cdc82 */ /* 0x000fe20008000000 */
[----:B------:R-:W-:-:S02]  /*17a0*/  ISETP.LE.AND P0, PT, RZ, UR59, PT ;  /* 0x0000003bff007c0c */ /* 0x000fc4000bf03270 */
        /* <DEDUP_REMOVED lines=12> */
.L_x_554:
[----:B------:R-:W-:Y:S02]  /*1870*/  UMOV UR8, UR53 ;  /* 0x0000003500087c82 */ /* 0x000fe40008000000 */
.L_x_555:
[----:B------:R-:W-:Y:S01]  /*1880*/  UIADD3 UR6, UP4, UP3, UR6, UR47, UR49 ;  /* 0x0000002f06067290 */ /* 0x000fe2000fb9e031 */
[----:B------:R-:W-:Y:S01]  /*1890*/  SHF.R.S32.HI R25, RZ, 0x1f, R240 ;  /* 0x0000001fff197819 */ /* 0x000fe200000114f0 */
[----:B------:R-:W1:Y:S01]  /*18a0*/  S2R R24, SR_TID.X ;  /* 0x0000000000187919 */ /* 0x000e620000002100 */
[----:B------:R-:W-:Y:S01]  /*18b0*/  IADD3 R5, P0, R240, UR15, RZ ;  /* 0x0000000ff0057c10 */ /* 0x000fe2000ff1e0ff */
[----:B------:R-:W-:Y:S01]  /*18c0*/  UIADD3 UR20, UP2, UP1, UR14, UR6, UR16 ;  /* 0x000000060e147290 */ /* 0x000fe2000f95e010 */
[--C-:B------:R-:W-:Y:S01]  /*18d0*/  SHF.R.S32.HI R247, RZ, 0x1f, R246.reuse ;  /* 0x0000001ffff77819 */ /* 0x100fe200000114f6 */
[----:B------:R-:W-:Y:S01]  /*18e0*/  UIADD3.X UR6, UR9, UR51, UR56, UP4, UP3 ;  /* 0x0000003309067290 */ /* 0x000fe2000a7e6438 */
[----:B------:R-:W-:Y:S01]  /*18f0*/  IADD3.X R9, R25, UR24, RZ, P0, !PT ;  /* 0x0000001819097c10 */ /* 0x000fe200087fe4ff */
[----:B------:R-:W-:Y:S01]  /*1900*/  UIADD3 UR13, UR15, UR12, URZ ;  /* 0x0000000c0f0d7290 */ /* 0x000fe2000fffe03f */
[----:B------:R-:W-:Y:S01]  /*1910*/  IMAD.U32 R11, RZ, RZ, UR37 ;  /* 0x00000025ff0b7e24 */ /* 0x000fe2000f8e00ff */
[----:B------:R-:W-:Y:S01]  /*1920*/  UIADD3.X UR17, UR10, UR6, UR11, UP2, UP1 ;  /* 0x000000060a117290 */ /* 0x000fe200097e240b */
[----:B------:R-:W-:Y:S01]  /*1930*/  IMAD.WIDE.U32 R6, R5, c[0x0][0x190], R246 ;  /* 0x0000640005067a25 */ /* 0x000fe200078e00f6 */
[----:B------:R-:W-:Y:S01]  /*1940*/  BSSY B1, `(.L_x_551) ;  /* 0x000077a000017945 */ /* 0x000fe20003800000 */
[----:B------:R-:W-:-:S02]  /*1950*/  ULDC.64 UR6, c[0x0][0x1a8] ;  /* 0x00006a0000067ab9 */ /* 0x000fc40000000a00 */
[----:B------:R-:W-:Y:S01]  /*1960*/  UIMAD UR6, UR60, UR6, URZ ;  /* 0x000000063c0672a4 */ /* 0x000fe2000f8e023f */
[----:B------:R-:W-:Y:S01]  /*1970*/  IMAD R9, R9, c[0x0][0x190], RZ ;  /* 0x0000640009097a24 */ /* 0x000fe200078e02ff */
[----:B------:R-:W-:Y:S01]  /*1980*/  IADD3 R8, P0, R6, UR40, RZ ;  /* 0x0000002806087c10 */ /* 0x000fe2000ff1e0ff */
[----:B------:R-:W-:Y:S02]  /*1990*/  ULDC UR40, c[0x0][0x2e8] ;  /* 0x0000ba0000287ab9 */ /* 0x000fe40000000800 */
[----:B------:R-:W-:Y:S01]  /*19a0*/  UIMAD UR16, UR37, UR7, UR6 ;  /* 0x00000007251072a4 */ /* 0x000fe2000f8e0206 */
[----:B------:R-:W-:Y:S02]  /*19b0*/  IMAD R5, R5, c[0x0][0x194], R9 ;  /* 0x0000650005057a24 */ /* 0x000fe400078e0209 */
[----:B------:R-:W-:Y:S02]  /*19c0*/  ULDC.64 UR6, c[0x0][0x378] ;  /* 0x0000de0000067ab9 */ /* 0x000fe40000000a00 */
[----:B------:R-:W-:Y:S01]  /*19d0*/  UIMAD UR6, UR60, UR6, URZ ;  /* 0x000000063c0672a4 */ /* 0x000fe2000f8e023f */
[----:B------:R-:W-:Y:S01]  /*19e0*/  IADD3.X R9, R7, UR28, R5, P0, !PT ;  /* 0x0000001c07097c10 */ /* 0x000fe200087fe405 */
[----:B------:R-:W-:Y:S01]  /*19f0*/  IMAD.U32 R5, RZ, RZ, UR15 ;  /* 0x0000000fff057e24 */ /* 0x000fe2000f8e00ff */
[----:B------:R-:W-:Y:S01]  /*1a00*/  IADD3 R6, P0, R246, UR22, RZ ;  /* 0x00000016f6067c10 */ /* 0x000fe2000ff1e0ff */
[----:B------:R-:W-:-:S02]  /*1a10*/  UIMAD UR14, UR37, UR7, UR6 ;  /* 0x00000007250e72a4 */ /* 0x000fc4000f8e0206 */
[----:B------:R-:W-:Y:S01]  /*1a20*/  IMAD.WIDE.U32 R8, R11, c[0x0][0x1a8], R8 ;  /* 0x00006a000b087a25 */ /* 0x000fe200078e0008 */
[----:B------:R-:W-:Y:S01]  /*1a30*/  ULDC.64 UR6, c[0x0][0x370] ;  /* 0x0000dc0000067ab9 */ /* 0x000fe20000000a00 */
[----:B------:R-:W-:Y:S01]  /*1a40*/  IADD3.X R7, R247, UR23, RZ, P0, !PT ;  /* 0x00000017f7077c10 */ /* 0x000fe200087fe4ff */
[----:B------:R-:W-:Y:S02]  /*1a50*/  UIMAD UR6, UR24, UR6, URZ ;  /* 0x00000006180672a4 */ /* 0x000fe4000f8e023f */
[----:B------:R-:W-:Y:S01]  /*1a60*/  LEA R230, P2, R8, c[0x0][0x160], 0x1 ;  /* 0x0000580008e67a11 */ /* 0x000fe200078408ff */
[----:B------:R-:W-:Y:S01]  /*1a70*/  UMOV UR24, 0x4 ;  /* 0x0000000400187882 */ /* 0x000fe20000000000 */
[----:B------:R-:W-:Y:S01]  /*1a80*/  IMAD.WIDE.U32 R6, R5, c[0x0][0x370], R6 ;  /* 0x0000dc0005067a25 */ /* 0x000fe200078e0006 */
[----:B------:R-:W-:Y:S01]  /*1a90*/  UIMAD UR11, UR15, UR7, UR6 ;  /* 0x000000070f0b72a4 */ /* 0x000fe2000f8e0206 */
[----:B-1----:R-:W-:Y:S01]  /*1aa0*/  SHF.R.S32.HI R5, RZ, 0x1f, R24 ;  /* 0x0000001fff057819 */ /* 0x002fe20000011418 */
[----:B------:R-:W-:-:S02]  /*1ab0*/  UIADD3 UR6, UR15, UR8, URZ ;  /* 0x000000080f067290 */ /* 0x000fc4000fffe03f */
[----:B------:R-:W-:Y:S01]  /*1ac0*/  ULDC.64 UR22, c[0x0][0x200] ;  /* 0x0000800000167ab9 */ /* 0x000fe20000000a00 */
[----:B------:R-:W-:Y:S01]  /*1ad0*/  LEA.HI R5, R5, R24, RZ, 0x5 ;  /* 0x0000001805057211 */ /* 0x000fe200078f28ff */
[----:B------:R-:W-:Y:S01]  /*1ae0*/  ULDC.64 UR8, c[0x0][0x3c8] ;  /* 0x0000f20000087ab9 */ /* 0x000fe20000000a00 */
[----:B------:R-:W-:Y:S01]  /*1af0*/  IADD3 R7, R7, UR11, RZ ;  /* 0x0000000b07077c10 */ /* 0x000fe2000fffe0ff */
[----:B------:R-:W-:Y:S01]  /*1b00*/  UIMAD.WIDE UR6, UR6, UR24, UR8 ;  /* 0x00000018060672a5 */ /* 0x000fe2000f8e0208 */
[----:B------:R-:W-:Y:S01]  /*1b10*/  LOP3.LUT R10, R5, 0xffffffe0, RZ, 0xc0, !PT ;  /* 0xffffffe0050a7812 */ /* 0x000fe200078ec0ff */
[----:B------:R-:W-:Y:S01]  /*1b20*/  UIADD3 UR8, UR29, -0x1, URZ ;  /* 0xffffffff1d087890 */ /* 0x000fe2000fffe03f */
[----:B------:R-:W-:Y:S01]  /*1b30*/  SHF.R.S32.HI R5, RZ, 0x5, R5 ;  /* 0x00000005ff057819 */ /* 0x000fe20000011405 */
[----:B------:R-:W-:Y:S01]  /*1b40*/  IMAD.WIDE.U32 R6, R11, c[0x0][0x378], R6 ;  /* 0x0000de000b067a25 */ /* 0x000fe200078e0006 */
[----:B------:R-:W-:Y:S02]  /*1b50*/  IADD3 R11, R9, UR16, RZ ;  /* 0x00000010090b7c10 */ /* 0x000fe4000fffe0ff */
[----:B------:R-:W-:Y:S01]  /*1b60*/  UMOV UR10, UR6 ;  /* 0x00000006000a7c82 */ /* 0x000fe20008000000 */
[----:B------:R-:W-:Y:S01]  /*1b70*/  IMAD.IADD R24, R24, 0x1, -R10 ;  /* 0x0000000118187824 */ /* 0x000fe200078e0a0a */
[----:B------:R-:W-:Y:S01]  /*1b80*/  UIADD3 UR6, -UR21, UR31, UR18 ;  /* 0x0000001f15067290 */ /* 0x000fe2000fffe112 */
[----:B------:R-:W-:Y:S01]  /*1b90*/  LEA.HI.X R231, R8, c[0x0][0x164], R11, 0x1, P2 ;  /* 0x0000590008e77a11 */ /* 0x000fe200010f0c0b */
[----:B------:R-:W-:Y:S01]  /*1ba0*/  IMAD R9, R25, c[0x0][0x370], RZ ;  /* 0x0000dc0019097a24 */ /* 0x000fe200078e02ff */
[----:B------:R-:W-:Y:S01]  /*1bb0*/  IADD3 R7, R7, UR14, RZ ;  /* 0x0000000e07077c10 */ /* 0x000fe2000fffe0ff */
[----:B------:R-:W-:Y:S01]  /*1bc0*/  UIADD3 UR6, UR6, -UR40, URZ ;  /* 0x8000002806067290 */ /* 0x000fe2000fffe03f */
[----:B------:R-:W-:Y:S01]  /*1bd0*/  IMAD R5, R5, UR48, R24 ;  /* 0x0000003005057c24 */ /* 0x000fe2000f8e0218 */
[----:B------:R-:W-:Y:S01]  /*1be0*/  UMOV UR9, UR7 ;  /* 0x0000000700097c82 */ /* 0x000fe20008000000 */
[C---:B------:R-:W-:Y:S01]  /*1bf0*/  IMAD R9, R240.reuse, c[0x0][0x374], R9 ;  /* 0x0000dd00f0097a24 */ /* 0x040fe200078e0209 */
[----:B------:R-:W-:Y:S01]  /*1c00*/  USHF.R.S32.HI UR12, URZ, 0x1f, UR6 ;  /* 0x0000001f3f0c7899 */ /* 0x000fe20008011406 */
[----:B------:R-:W-:Y:S01]  /*1c10*/  IMAD.WIDE.U32 R6, R240, c[0x0][0x370], R6 ;  /* 0x0000dc00f0067a25 */ /* 0x000fe200078e0006 */
[----:B------:R-:W-:-:S02]  /*1c20*/  IADD3 R10, P0, R5, UR20, RZ ;  /* 0x00000014050a7c10 */ /* 0x000fc4000ff1e0ff */
[----:B------:R-:W-:Y:S02]  /*1c30*/  ULEA.HI UR12, UR12, UR6, URZ, 0x6 ;  /* 0x000000060c0c7291 */ /* 0x000fe4000f8f303f */
[----:B------:R-:W-:Y:S01]  /*1c40*/  LEA.HI.X.SX32 R8, R5, UR17, 0x1, P0 ;  /* 0x0000001105087c11 */ /* 0x000fe200080f0eff */
[----:B------:R-:W-:Y:S01]  /*1c50*/  IMAD.IADD R5, R7, 0x1, R9 ;  /* 0x0000000107057824 */ /* 0x000fe200078e0209 */
[----:B------:R-:W-:Y:S01]  /*1c60*/  USHF.R.S32.HI UR12, URZ, 0x6, UR12 ;  /* 0x000000063f0c7899 */ /* 0x000fe2000801140c */
[----:B------:R-:W-:Y:S01]  /*1c70*/  LEA R224, P2, R10, c[0x0][0x350], 0x2 ;  /* 0x0000d4000ae07a11 */ /* 0x000fe200078410ff */
[----:B------:R-:W-:Y:S01]  /*1c80*/  UIMAD.WIDE UR6, UR13, UR24, UR22 ;  /* 0x000000180d0672a5 */ /* 0x000fe2000f8e0216 */
[----:B------:R-:W-:Y:S01]  /*1c90*/  LEA R228, P3, R6, c[0x0][0x330], 0x1 ;  /* 0x0000cc0006e47a11 */ /* 0x000fe200078608ff */
[----:B------:R-:W-:Y:S01]  /*1ca0*/  UISETP.LT.AND UP1, UPT, URZ, UR12, UPT ;  /* 0x0000000c3f00728c */ /* 0x000fe2000bf21270 */
[----:B------:R-:W-:Y:S02]  /*1cb0*/  LEA.HI.X R225, R10, c[0x0][0x354], R8, 0x2, P2 ;  /* 0x0000d5000ae17a11 */ /* 0x000fe400010f1408 */
[----:B------:R-:W-:Y:S01]  /*1cc0*/  LEA.HI.X R229, R6, c[0x0][0x334], R5, 0x1, P3 ;  /* 0x0000cd0006e57a11 */ /* 0x000fe200018f0c05 */
[----:B------:R-:W-:-:S04]  /*1cd0*/  USEL UR12, URZ, UR12, !UP1 ;  /* 0x0000000c3f0c7287 */ /* 0x000fc8000c800000 */
[----:B------:R-:W-:-:S06]  /*1ce0*/  UISETP.GT.AND UP1, UPT, UR29, UR12, UPT ;  /* 0x0000000c1d00728c */ /* 0x000fcc000bf24270 */
        /* <DEDUP_REMOVED lines=20> */
.L_x_557:
        /* <DEDUP_REMOVED lines=18> */
.L_x_558:
        /* <DEDUP_REMOVED lines=30> */
.L_x_560:
[----:B------:R-:W-:Y:S05]  /*2130*/  BSYNC B0 ;  /* 0x0000000000007941 */ /* 0x000fea0003800000 */
.L_x_559:
        /* <DEDUP_REMOVED lines=17> */
.L_x_562:
[----:B------:R-:W-:Y:S05]  /*2250*/  BSYNC B0 ;  /* 0x0000000000007941 */ /* 0x000fea0003800000 */
.L_x_561:
        /* <DEDUP_REMOVED lines=27> */
.L_x_564:
[----:B------:R-:W-:Y:S05]  /*2410*/  BSYNC B0 ;  /* 0x0000000000007941 */ /* 0x000fea0003800000 */
.L_x_563:
        /* <DEDUP_REMOVED lines=15> */
.L_x_556:
[----:B------:R-:W-:Y:S01]  /*2510*/  ULDC.64 UR14, c[0x0][0x1a0] ;  /* 0x00006800000e7ab9 */ /* 0x000fe20000000a00 */
[----:B------:R-:W-:Y:S01]  /*2520*/  IADD3 R5, R240, 0x20, RZ ;  /* 0x00000020f0057810 */ /* 0x000fe20007ffe0ff */
[----:B------:R-:W-:Y:S01]  /*2530*/  UIMAD UR11, UR19, UR14, URZ ;  /* 0x0000000e130b72a4 */ /* 0x000fe2000f8e023f */
[----:B------:R-:W-:Y:S01]  /*2540*/  MOV R12, 0x40 ;  /* 0x00000040000c7802 */ /* 0x000fe20000000f00 */
[----:B------:R-:W-:Y:S01]  /*2550*/  UIMAD UR13, UR32, -0x40, UR21 ;  /* 0xffffffc0200d78a4 */ /* 0x000fe2000f8e0215 */
[----:B------:R-:W-:Y:S01]  /*2560*/  IMAD.U32 R6, RZ, RZ, UR18 ;  /* 0x00000012ff067e24 */ /* 0x000fe2000f8e00ff */
[----:B------:R-:W-:-:S02]  /*2570*/  UIMAD UR15, UR18, UR15, UR11 ;  /* 0x0000000f120f72a4 */ /* 0x000fc4000f8e020b */
[----:B------:R-:W-:Y:S01]  /*2580*/  UIMAD UR11, UR8, -0x40, UR31 ;  /* 0xffffffc0080b78a4 */ /* 0x000fe2000f8e021f */
[C---:B------:R-:W-:Y:S01]  /*2590*/  IMAD.WIDE.U32 R16, R12.reuse, c[0x0][0x370], RZ ;  /* 0x0000dc000c107a25 */ /* 0x040fe200078e00ff */
[----:B------:R-:W-:Y:S01]  /*25a0*/  ULDC.64 UR16, c[0x0][0x198] ;  /* 0x0000660000107ab9 */ /* 0x000fe20000000a00 */
[C---:B------:R-:W-:Y:S01]  /*25b0*/  ISETP.GE.AND P0, PT, R5.reuse, UR13, PT ;  /* 0x0000000d05007c0c */ /* 0x040fe2000bf06270 */
[----:B------:R-:W-:Y:S01]  /*25c0*/  UIMAD UR16, UR19, UR16, URZ ;  /* 0x00000010131072a4 */ /* 0x000fe2000f8e023f */
[----:B------:R-:W-:Y:S01]  /*25d0*/  IMAD R20, R12, c[0x0][0x374], RZ ;  /* 0x0000dd000c147a24 */ /* 0x000fe200078e02ff */
[----:B------:R-:W-:Y:S01]  /*25e0*/  ISETP.GE.AND P2, PT, R5, UR11, PT ;  /* 0x0000000b05007c0c */ /* 0x000fe2000bf46270 */
[----:B------:R-:W-:Y:S01]  /*25f0*/  IMAD R5, R15, c[0x0][0x1b0], RZ ;  /* 0x00006c000f057a24 */ /* 0x000fe200078e02ff */
[----:B------:R-:W-:Y:S01]  /*2600*/  UIMAD UR17, UR18, UR17, UR16 ;  /* 0x00000011121172a4 */ /* 0x000fe2000f8e0210 */
[----:B------:R-:W-:-:S04]  /*2610*/  IMAD.WIDE.U32 R8, R6, c[0x0][0x198], R246 ;  /* 0x0000660006087a25 */ /* 0x000fc800078e00f6 */
[----:B------:R-:W-:Y:S01]  /*2620*/  IMAD R13, R4, c[0x0][0x1b4], R5 ;  /* 0x00006d00040d7a24 */ /* 0x000fe200078e0205 */
[----:B------:R-:W-:Y:S01]  /*2630*/  IADD3 R8, P3, R8, UR27, RZ ;  /* 0x0000001b08087c10 */ /* 0x000fe2000ff7e0ff */
[----:B------:R-:W-:Y:S02]  /*2640*/  IMAD R5, R15, c[0x0][0x1b8], RZ ;  /* 0x00006e000f057a24 */ /* 0x000fe400078e02ff */
[----:B------:R-:W-:Y:S02]  /*2650*/  IMAD.WIDE.U32 R6, R6, c[0x0][0x1a0], R246 ;  /* 0x0000680006067a25 */ /* 0x000fe400078e00f6 */
[----:B------:R-:W-:Y:S02]  /*2660*/  @!P2 IADD3 R14, P4, R228, R16, RZ ;  /* 0x00000010e40ea210 */ /* 0x000fe40007f9e0ff */
[----:B------:R-:W-:Y:S01]  /*2670*/  IMAD.U32 R11, RZ, RZ, UR17 ;  /* 0x00000011ff0b7e24 */ /* 0x000fe2000f8e00ff */
[----:B------:R-:W-:Y:S01]  /*2680*/  IADD3 R10, P1, R6, UR25, RZ ;  /* 0x00000019060a7c10 */ /* 0x000fe2000ff3e0ff */
[----:B------:R-:W-:Y:S01]  /*2690*/  IMAD.U32 R6, RZ, RZ, UR15 ;  /* 0x0000000fff067e24 */ /* 0x000fe2000f8e00ff */
[----:B------:R-:W-:Y:S01]  /*26a0*/  @!P2 IADD3.X R15, R229, R17, R20, P4, !PT ;  /* 0x00000011e50fa210 */ /* 0x000fe200027fe414 */
[----:B------:R-:W-:Y:S01]  /*26b0*/  IMAD.WIDE.U32 R18, R12, c[0x0][0x190], RZ ;  /* 0x000064000c127a25 */ /* 0x000fe200078e00ff */
[----:B------:R-:W-:-:S02]  /*26c0*/  PLOP3.LUT P4, PT, PT, PT, UP6, 0x80, 0x0 ;  /* 0x000000000000781c */ /* 0x000fc40003f8f068 */
[----:B------:R-:W-:Y:S02]  /*26d0*/  IADD3.X R9, R9, UR30, R11, P3, !PT ;  /* 0x0000001e09097c10 */ /* 0x000fe40009ffe40b */
[----:B------:R-:W-:Y:S02]  /*26e0*/  IADD3.X R11, R7, UR26, R6, P1, !PT ;  /* 0x0000001a070b7c10 */ /* 0x000fe40008ffe406 */
[----:B------:R-:W-:Y:S01]  /*26f0*/  ISETP.GE.AND P1, PT, R240, UR13, PT ;  /* 0x0000000df0007c0c */ /* 0x000fe2000bf26270 */
[----:B------:R-:W-:-:S04]  /*2700*/  IMAD.WIDE.U32 R6, R4, c[0x0][0x1b0], R8 ;  /* 0x00006c0004067a25 */ /* 0x000fc800078e0008 */
[----:B------:R-:W-:Y:S01]  /*2710*/  IMAD R8, R12, c[0x0][0x194], RZ ;  /* 0x000065000c087a24 */ /* 0x000fe200078e02ff */
[----:B------:R-:W-:Y:S01]  /*2720*/  @!P2 IADD3 R12, P3, R230, R18, RZ ;  /* 0x00000012e60ca210 */ /* 0x000fe20007f7e0ff */
[----:B------:R-:W-:Y:S01]  /*2730*/  @!P0 IMAD.MOV.U32 R16, RZ, RZ, R6 ;  /* 0x000000ffff108224 */ /* 0x000fe200078e0006 */
[----:B------:R-:W-:Y:S02]  /*2740*/  IADD3 R7, R7, R13, RZ ;  /* 0x0000000d07077210 */ /* 0x000fe40007ffe0ff */
[----:B------:R-:W-:Y:S01]  /*2750*/  @!P2 IADD3.X R13, R231, R19, R8, P3, !PT ;  /* 0x00000013e70da210 */ /* 0x000fe20001ffe408 */
[----:B------:R-:W-:Y:S01]  /*2760*/  IMAD R19, R4, c[0x0][0x1bc], R5 ;  /* 0x00006f0004137a24 */ /* 0x000fe200078e0205 */
[----:B------:R-:W-:Y:S01]  /*2770*/  @!P0 IADD3 R20, P3, R240, 0x20, RZ ;  /* 0x00000020f0148810 */ /* 0x000fe20007f7e0ff */
[----:B------:R-:W-:Y:S01]  /*2780*/  IMAD.WIDE.U32 R4, R4, c[0x0][0x1b8], R10 ;  /* 0x00006e0004047a25 */ /* 0x000fe200078e000a */
[C---:B------:R-:W-:Y:S02]  /*2790*/  @!P0 IADD3 R18, P5, R240.reuse, 0x20, RZ ;  /* 0x00000020f0128810 */ /* 0x040fe40007fbe0ff */
[----:B------:R-:W-:Y:S01]  /*27a0*/  @!P0 MOV R17, R7 ;  /* 0x0000000700118202 */ /* 0x000fe20000000f00 */
[--C-:B------:R-:W-:Y:S01]  /*27b0*/  @!P0 IMAD.X R8, RZ, RZ, R25.reuse, P3 ;  /* 0x000000ffff088224 */ /* 0x100fe200018e0619 */
[----:B------:R-:W-:Y:S01]  /*27c0*/  ISETP.GE.AND P3, PT, R240, UR11, PT ;  /* 0x0000000bf0007c0c */ /* 0x000fe2000bf66270 */
[----:B------:R-:W-:Y:S01]  /*27d0*/  @P4 BAR.SYNC.DEFER_BLOCKING 0x0 ;  /* 0x0000000000004b1d */ /* 0x000fe20000010000 */
[----:B------:R-:W-:Y:S01]  /*27e0*/  @!P1 IMAD R9, R25, c[0x0][0x198], RZ ;  /* 0x0000660019099a24 */ /* 0x000fe200078e02ff */
[----:B------:R-:W-:Y:S01]  /*27f0*/  IADD3 R5, R5, R19, RZ ;  /* 0x0000001305057210 */ /* 0x000fe20007ffe0ff */
[----:B------:R-:W-:-:S02]  /*2800*/  @!P0 IMAD.X R11, RZ, RZ, R25, P5 ;  /* 0x000000ffff0b8224 */ /* 0x000fc400028e0619 */
[----:B------:R-:W-:Y:S02]  /*2810*/  @!P1 IMAD R19, R240, c[0x0][0x19c], R9 ;  /* 0x00006700f0139a24 */ /* 0x000fe400078e0209 */
[----:B------:R-:W-:Y:S01]  /*2820*/  @!P0 IMAD R10, R8, c[0x0][0x198], RZ ;  /* 0x00006600080a8a24 */ /* 0x000fe200078e02ff */
[----:B------:R-:W-:Y:S01]  /*2830*/  @!P0 MOV R8, R4 ;  /* 0x0000000400088202 */ /* 0x000fe20000000f00 */
[----:B------:R-:W-:-:S04]  /*2840*/  @!P1 IMAD.WIDE.U32 R6, R240, c[0x0][0x198], R6 ;  /* 0x00006600f0069a25 */ /* 0x000fc800078e0006 */
[----:B------:R-:W-:Y:S01]  /*2850*/  @!P0 IMAD R11, R11, c[0x0][0x1a0], RZ ;  /* 0x000068000b0b8a24 */ /* 0x000fe200078e02ff */
[----:B------:R-:W-:Y:S01]  /*2860*/  @!P1 IADD3 R7, R7, R19, RZ ;  /* 0x0000001307079210 */ /* 0x000fe20007ffe0ff */
[----:B------:R-:W-:Y:S01]  /*2870*/  @!P0 IMAD R23, R20, c[0x0][0x19c], R10 ;  /* 0x0000670014178a24 */ /* 0x000fe200078e020a */
[----:B------:R-:W-:Y:S01]  /*2880*/  @!P1 LEA R10, P5, R6, c[0x0][0x168], 0x1 ;  /* 0x00005a00060a9a11 */ /* 0x000fe200078a08ff */
[----:B------:R-:W-:Y:S02]  /*2890*/  @!P0 IMAD R22, R18, c[0x0][0x1a4], R11 ;  /* 0x0000690012168a24 */ /* 0x000fe400078e020b */
[----:B------:R-:W-:Y:S01]  /*28a0*/  @!P0 IMAD.MOV.U32 R9, RZ, RZ, R5 ;  /* 0x000000ffff098224 */ /* 0x000fe200078e0005 */
[----:B------:R-:W-:Y:S01]  /*28b0*/  @!P1 LEA.HI.X R11, R6, c[0x0][0x16c], R7, 0x1, P5 ;  /* 0x00005b00060b9a11 */ /* 0x000fe200028f0c07 */
[----:B------:R-:W-:Y:S01]  /*28c0*/  @!P0 IMAD.WIDE.U32 R20, R20, c[0x0][0x198], R16 ;  /* 0x0000660014148a25 */ /* 0x000fe200078e0010 */
[----:B------:R1:W-:Y:S03]  /*28d0*/  @P3 STS.128 [R226+0x8000], RZ ;  /* 0x008000ffe2003388 */ /* 0x0003e60000000c00 */
[----:B------:R-:W-:-:S02]  /*28e0*/  @!P1 IMAD R6, R25, c[0x0][0x1a0], RZ ;  /* 0x0000680019069a24 */ /* 0x000fc400078e02ff */
[----:B------:R-:W-:Y:S01]  /*28f0*/  @!P0 IMAD.WIDE.U32 R18, R18, c[0x0][0x1a0], R8 ;  /* 0x0000680012128a25 */ /* 0x000fe200078e0008 */
[----:B------:R1:W-:Y:S01]  /*2900*/  @P3 STS.128 [R226+0xa000], RZ ;  /* 0x00a000ffe2003388 */ /* 0x0003e20000000c00 */
[----:B------:R-:W-:Y:S02]  /*2910*/  @!P0 LEA R8, P6, R20, c[0x0][0x168], 0x1 ;  /* 0x00005a0014088a11 */ /* 0x000fe400078c08ff */
[C---:B------:R-:W-:Y:S01]  /*2920*/  @!P1 IMAD R6, R240.reuse, c[0x0][0x1a4], R6 ;  /* 0x00006900f0069a24 */ /* 0x040fe200078e0206 */
[----:B------:R1:W-:Y:S01]  /*2930*/  @P3 STS.128 [R226+0xc000], RZ ;  /* 0x00c000ffe2003388 */ /* 0x0003e20000000c00 */
[----:B------:R-:W-:Y:S01]  /*2940*/  @!P1 IMAD.WIDE.U32 R16, R240, c[0x0][0x1a0], R4 ;  /* 0x00006800f0109a25 */ /* 0x000fe200078e0004 */
[----:B------:R-:W-:Y:S02]  /*2950*/  @!P0 LEA R4, P4, R18, c[0x0][0x170], 0x1 ;  /* 0x00005c0012048a11 */ /* 0x000fe400078808ff */
[----:B------:R1:W-:Y:S01]  /*2960*/  @P3 STS.128 [R226+0xe000], RZ ;  /* 0x00e000ffe2003388 */ /* 0x0003e20000000c00 */
[----:B------:R-:W-:Y:S01]  /*2970*/  @!P0 IMAD.IADD R7, R21, 0x1, R23 ;  /* 0x0000000115078824 */ /* 0x000fe200078e0217 */
[----:B------:R-:W-:Y:S01]  /*2980*/  @!P1 IADD3 R5, R17, R6, RZ ;  /* 0x0000000611059210 */ /* 0x000fe20007ffe0ff */
[----:B------:R-:W-:Y:S01]  /*2990*/  @!P0 IMAD.IADD R17, R19, 0x1, R22 ;  /* 0x0000000113118824 */ /* 0x000fe200078e0216 */
[----:B------:R-:W-:Y:S01]  /*29a0*/  @!PT LDS RZ, [RZ] ;  /* 0x00000000fffff984 */ /* 0x000fe20000000800 */
[----:B------:R-:W-:Y:S01]  /*29b0*/  @!PT LDS RZ, [RZ] ;  /* 0x00000000fffff984 */ /* 0x000fe20000000800 */
[----:B------:R-:W-:Y:S01]  /*29c0*/  @!PT LDS RZ, [RZ] ;  /* 0x00000000fffff984 */ /* 0x000fe20000000800 */
[----:B------:R1:W-:Y:S01]  /*29d0*/  @!P3 LDGSTS.E.BYPASS.LTC128B.128 [R226+0x8000], [R228.64] ;  /* 0x08000000e4e2bfae */ /* 0x0003e2000b901d44 */
[----:B------:R-:W-:-:S02]  /*29e0*/  @!P1 LEA R6, P5, R16, c[0x0][0x170], 0x1 ;  /* 0x00005c0010069a11 */ /* 0x000fc400078a08ff */
[----:B------:R-:W-:Y:S01]  /*29f0*/  @!P0 LEA.HI.X R9, R20, c[0x0][0x16c], R7, 0x1, P6 ;  /* 0x00005b0014098a11 */ /* 0x000fe200030f0c07 */
[----:B------:R1:W-:Y:S01]  /*2a00*/  @!P3 LDGSTS.E.BYPASS.LTC128B.128 [R226+0xa000], [R228.64+0x80] ;  /* 0x0a000080e4e2bfae */ /* 0x0003e2000b901d44 */
[----:B------:R-:W-:Y:S02]  /*2a10*/  @!P1 LEA.HI.X R7, R16, c[0x0][0x174], R5, 0x1, P5 ;  /* 0x00005d0010079a11 */ /* 0x000fe400028f0c05 */
[----:B------:R-:W-:Y:S01]  /*2a20*/  @!P0 LEA.HI.X R5, R18, c[0x0][0x174], R17, 0x1, P4 ;  /* 0x00005d0012058a11 */ /* 0x000fe200020f0c11 */
        /* <DEDUP_REMOVED lines=66> */
[----:B--2---:R-:W-:Y:S01]  /*2e50*/  MOV R8, c[0x0][0x308] ;  /* 0x0000c20000087a02 */ /* 0x004fe20000000f00 */
[----:B------:R-:W-:-:S02]  /*2e60*/  IMAD.MOV.U32 R9, RZ, RZ, c[0x0][0x30c] ;  /* 0x0000c300ff097624 */ /* 0x000fc400078e00ff */
        /* <DEDUP_REMOVED lines=14> */
[----:B------:R-:W0:Y:S04]  /*2f50*/  LDGDEPBAR ;  /* 0x00000000000079af */ /* 0x000e280000000000 */
[----:B---3--:R3:W4:Y:S04]  /*2f60*/  LDG.E.64 R6, [R8.64+0x8] ;  /* 0x0000080408067981 */ /* 0x008728000c1e1b00 */
[----:B---3--:R-:W3:Y:S01]  /*2f70*/  LDG.E.64 R8, [R8.64] ;  /* 0x0000000408087981 */ /* 0x008ee2000c1e1b00 */
[----:B--2---:R-:W-:Y:S01]  /*2f80*/  IADD3 R4, R227, 0x8, RZ ;  /* 0x00000008e3047810 */ /* 0x004fe20007ffe0ff */
[----:B------:R-:W-:Y:S01]  /*2f90*/  IMAD.MOV.U32 R236, RZ, RZ, 0x7f800000 ;  /* 0x7f800000ffec7424 */ /* 0x000fe200078e00ff */
[----:B------:R-:W-:-:S02]  /*2fa0*/  MOV R237, 0x7f800000 ;  /* 0x7f80000000ed7802 */ /* 0x000fc40000000f00 */
[----:B------:R-:W-:Y:S02]  /*2fb0*/  ISETP.GE.AND P0, PT, R4, UR11, PT ;  /* 0x0000000b04007c0c */ /* 0x000fe4000bf06270 */
[----:B------:R-:W-:Y:S01]  /*2fc0*/  MOV R4, 0x4 ;  /* 0x0000000400047802 */ /* 0x000fe20000000f00 */
[----:B------:R-:W-:-:S04]  /*2fd0*/  IMAD.MOV.U32 R248, RZ, RZ, c[0x0][0x22c] ;  /* 0x00008b00fff87624 */ /* 0x000fc800078e00ff */
[----:B------:R-:W-:-:S04]  /*2fe0*/  IMAD.WIDE R4, R227, R4, UR6 ;  /* 0x00000006e3047e25 */ /* 0x000fc8000f8e0204 */
[----:B------:R-:W-:Y:S01]  /*2ff0*/  IMAD R248, R248, c[0x0][0x1c0], RZ ;  /* 0x00007000f8f87a24 */ /* 0x000fe200078e02ff */
[----:B------:R2:W5:Y:S04]  /*3000*/  @!P1 LDG.E R236, [R4.64] ;  /* 0x0000000404ec9981 */ /* 0x000568000c1e1900 */
[----:B------:R2:W5:Y:S01]  /*3010*/  @!P0 LDG.E R237, [R4.64+0x20] ;  /* 0x0000200404ed8981 */ /* 0x000562000c1e1900 */
        /* <DEDUP_REMOVED lines=24> */
[----:B--2---:R-:W-:Y:S01]  /*31a0*/  SHF.R.S32.HI R4, RZ, 0x1f, R24 ;  /* 0x0000001fff047819 */ /* 0x004fe20000011418 */
        /* <DEDUP_REMOVED lines=42> */
[----:B------:R-:W-:Y:S01]  /*3450*/  UIADD3 UR17, UR17, -UR21, URZ ;  /* 0x8000001511117290 */ /* 0x000fe2000fffe03f */
[----:B----4-:R-:W-:Y:S02]  /*3460*/  IADD3 R238, P1, P0, R6, UR46, R24 ;  /* 0x0000002e06ee7c10 */ /* 0x010fe4000f83e018 */
[----:B------:R-:W-:Y:S02]  /*3470*/  CS2R R24, SRZ ;  /* 0x0000000000187805 */ /* 0x000fe4000001ff00 */
[----:B------:R-:W-:Y:S01]  /*3480*/  IADD3.X R243, R7, UR50, R4, P1, P0 ;  /* 0x0000003207f37c10 */ /* 0x000fe20008fe0404 */
[----:B------:R-:W-:Y:S01]  /*3490*/  IMAD.WIDE.U32 R238, R238, -0x2daee0ad, RZ ;  /* 0xd2511f53eeee7825 */ /* 0x000fe200078e00ff */
[----:B---3--:R-:W2:Y:S08]  /*34a0*/  R2UR UR14, R9 ;  /* 0x00000000090e73c2 */ /* 0x008eb000000e0000 */
[----:B------:R-:W3:Y:S01]  /*34b0*/  R2UR UR15, R8 ;  /* 0x00000000080f73c2 */ /* 0x000ee200000e0000 */
[----:B--2---:R-:W-:-:S02]  /*34c0*/  UIADD3 UR29, UR14, -0x4498517b, URZ ;  /* 0xbb67ae850e1d7890 */ /* 0x004fc4000fffe03f */
[----:B------:R-:W-:Y:S02]  /*34d0*/  UIADD3 UR27, UR14, 0x76cf5d0a, URZ ;  /* 0x76cf5d0a0e1b7890 */ /* 0x000fe4000fffe03f */
[----:B------:R-:W-:Y:S02]  /*34e0*/  UIADD3 UR25, UR14, 0x32370b8f, URZ ;  /* 0x32370b8f0e197890 */ /* 0x000fe4000fffe03f */
[----:B------:R-:W-:Y:S02]  /*34f0*/  UIADD3 UR23, UR14, -0x126145ec, URZ ;  /* 0xed9eba140e177890 */ /* 0x000fe4000fffe03f */
[----:B---3--:R-:W-:Y:S02]  /*3500*/  UIADD3 UR30, UR15, -0x61c88647, URZ ;  /* 0x9e3779b90f1e7890 */ /* 0x008fe4000fffe03f */
[----:B------:R-:W-:Y:S02]  /*3510*/  UIADD3 UR28, UR15, 0x3c6ef372, URZ ;  /* 0x3c6ef3720f1c7890 */ /* 0x000fe4000fffe03f */
[----:B------:R-:W-:-:S02]  /*3520*/  UIADD3 UR26, UR15, -0x255992d5, URZ ;  /* 0xdaa66d2b0f1a7890 */ /* 0x000fc4000fffe03f */
[----:B------:R-:W-:Y:S02]  /*3530*/  UIADD3 UR24, UR15, 0x78dde6e4, URZ ;  /* 0x78dde6e40f187890 */ /* 0x000fe4000fffe03f */
[----:B------:R-:W-:Y:S02]  /*3540*/  UIADD3 UR22, UR15, 0x1715609d, URZ ;  /* 0x1715609d0f167890 */ /* 0x000fe4000fffe03f */
[----:B------:R-:W-:Y:S02]  /*3550*/  UIADD3 UR20, UR14, -0x56f99767, URZ ;  /* 0xa90668990e147890 */ /* 0x000fe4000fffe03f */
[----:B------:R-:W-:Y:S02]  /*3560*/  UIADD3 UR19, UR15, -0x4ab325aa, URZ ;  /* 0xb54cda560f137890 */ /* 0x000fe4000fffe03f */
[----:B-1----:R-:W-:Y:S02]  /*3570*/  UIADD3 UR18, UR14, 0x646e171e, URZ ;  /* 0x646e171e0e127890 */ /* 0x002fe4000fffe03f */
.L_x_568:
[----:B------:R-:W0:Y:S01]  /*3580*/  LDGDEPBAR ;  /* 0x00000000000079af */ /* 0x000e220000000000 */
[----:B------:R-:W-:Y:S01]  /*3590*/  USHF.L.U32 UR11, UR8, 0x6, URZ ;  /* 0x00000006080b7899 */ /* 0x000fe2000800063f */
[C---:B-----5:R-:W-:Y:S01]  /*35a0*/  FSETP.NEU.FTZ.AND P0, PT, R236.reuse, -INF , PT ;  /* 0xff800000ec00780b */ /* 0x060fe20003f1d000 */
[----:B------:R-:W-:Y:S02]  /*35b0*/  UISETP.GT.AND UP1, UPT, UR8, UR12, UPT ;  /* 0x0000000c0800728c */ /* 0x000fe4000bf24270 */
[----:B------:R-:W-:Y:S02]  /*35c0*/  UISETP.GE.AND UP0, UPT, UR11, UR17, UPT ;  /* 0x000000110b00728c */ /* 0x000fe4000bf06270 */
[----:B------:R-:W-:Y:S02]  /*35d0*/  IMAD.U32 R112, RZ, RZ, UR11 ;  /* 0x0000000bff707e24 */ /* 0x000fe4000f8e00ff */
        /* <DEDUP_REMOVED lines=13> */
[----:B------:R-:W-:Y:S03]  /*36b0*/  LDSM.16.M88.4 R108, [R3+0x10000] ;  /* 0x01000000036c783b */ /* 0x000fe60000000200 */
[C---:B------:R-:W-:Y:S08]  /*36c0*/  HMMA.16816.F32.BF16 R8, R16.reuse, R10, RZ ;  /* 0x0000000a1008723c */ /* 0x040ff000000418ff */
[C---:B--2---:R-:W-:Y:S08]  /*36d0*/  HMMA.16816.F32.BF16 R12, R16.reuse, R84, RZ ;  /* 0x00000054100c723c */ /* 0x044ff000000418ff */
[----:B------:R-:W-:Y:S01]  /*36e0*/  HMMA.16816.F32.BF16 R16, R16, R86, RZ ;  /* 0x000000561010723c */ /* 0x000fe200000418ff */
[----:B------:R-:W1:Y:S07]  /*36f0*/  LDSM.16.M88.4 R84, [R212+0x10800] ;  /* 0x01080000d454783b */ /* 0x000e6e0000000200 */
[C---:B---3--:R-:W-:Y:S08]  /*3700*/  HMMA.16816.F32.BF16 R4, R88.reuse, R92, R4 ;  /* 0x0000005c5804723c */ /* 0x048ff00000041804 */
[C---:B------:R-:W-:Y:S01]  /*3710*/  HMMA.16816.F32.BF16 R8, R88.reuse, R94, R8 ;  /* 0x0000005e5808723c */ /* 0x040fe20000041808 */
[----:B------:R-:W2:Y:S07]  /*3720*/  LDSM.16.M88.4 R92, [R218] ;  /* 0x00000000da5c783b */ /* 0x000eae0000000200 */
[C---:B----4-:R-:W-:Y:S08]  /*3730*/  HMMA.16816.F32.BF16 R12, R88.reuse, R96, R12 ;  /* 0x00000060580c723c */ /* 0x050ff0000004180c */
        /* <DEDUP_REMOVED lines=10> */
[C---:B--2---:R-:W-:Y:S08]  /*37e0*/  HMMA.16816.F32.BF16 R4, R92.reuse, R108, R4 ;  /* 0x0000006c5c04723c */ /* 0x044ff00000041804 */
[C---:B------:R-:W-:Y:S01]  /*37f0*/  HMMA.16816.F32.BF16 R8, R92.reuse, R110, R8 ;  /* 0x0000006e5c08723c */ /* 0x040fe20000041808 */
[----:B------:R-:W2:Y:S07]  /*3800*/  LDSM.16.M88.4 R108, [R2+0x12000] ;  /* 0x01200000026c783b */ /* 0x000eae0000000200 */
[C---:B---3--:R-:W-:Y:S08]  /*3810*/  HMMA.16816.F32.BF16 R12, R92.reuse, R88, R12 ;  /* 0x000000585c0c723c */ /* 0x048ff0000004180c */
[----:B------:R-:W-:Y:S01]  /*3820*/  HMMA.16816.F32.BF16 R16, R92, R90, R16 ;  /* 0x0000005a5c10723c */ /* 0x000fe20000041810 */
[----:B------:R-:W3:Y:S06]  /*3830*/  LDSM.16.M88.4 R88, [R2+0x12800] ;  /* 0x012800000258783b */ /* 0x000eec0000000200 */
        /* <DEDUP_REMOVED lines=67> */
[C---:B---3--:R-:W-:Y:S01]  /*3c70*/  HMMA.16816.F32.BF16 R12, R96.reuse, R88, R12 ;  /* 0x00000058600c723c */ /* 0x048fe2000004180c */
[----:B------:R-:W3:Y:S07]  /*3c80*/  @!P4 S2R R88, SR_TID.X ;  /* 0x000000000058c919 */ /* 0x000eee0000002100 */
        /* <DEDUP_REMOVED lines=8> */
[----:B------:R-:W-:Y:S04]  /*3d10*/  IMAD R97, R97, 0x2, R244 ;  /* 0x0000000261617824 */ /* 0x000fe800078e02f4 */
[C---:B-1----:R-:W-:Y:S07]  /*3d20*/  HMMA.16816.F32.BF16 R12, R100.reuse, R84, R12 ;  /* 0x00000054640c723c */ /* 0x042fee000004180c */
[----:B---3--:R-:W-:Y:S01]  /*3d30*/  @!P4 IMAD.SHL.U32 R85, R88, 0x2, RZ ;  /* 0x000000025855c824 */ /* 0x008fe200078e00ff */
[----:B------:R-:W-:Y:S01]  /*3d40*/  HMMA.16816.F32.BF16 R16, R100, R86, R16 ;  /* 0x000000566410723c */ /* 0x000fe20000041810 */
[----:B------:R-:W-:Y:S03]  /*3d50*/  IMAD.U32 R84, RZ, RZ, UR31 ;  /* 0x0000001fff547e24 */ /* 0x000fe6000f8e00ff */
[----:B------:R-:W-:Y:S01]  /*3d60*/  @!P4 LOP3.LUT R85, R250, 0x6, R85, 0xf8, !PT ;  /* 0x00000006fa55c812 */ /* 0x000fe200078ef855 */
[----:B------:R-:W-:Y:S01]  /*3d70*/  IMAD.U32 R88, RZ, RZ, UR32 ;  /* 0x00000020ff587e24 */ /* 0x000fe2000f8e00ff */
[----:B------:R-:W-:Y:S01]  /*3d80*/  @!P4 IADD3 R84, -R84, 0x1, R227 ;  /* 0x000000015454c810 */ /* 0x000fe20007ffe1e3 */
[----:B------:R-:W-:Y:S01]  /*3d90*/  IMAD.U32 R86, RZ, RZ, UR8 ;  /* 0x00000008ff567e24 */ /* 0x000fe2000f8e00ff */
[C---:B--2---:R-:W-:Y:S05]  /*3da0*/  HMMA.16816.F32.BF16 R4, R92.reuse, R108, R4 ;  /* 0x0000006c5c04723c */ /* 0x044fea0000041804 */
[----:B------:R-:W-:Y:S01]  /*3db0*/  @!P4 IADD3 R84, R112, UR21, R84 ;  /* 0x000000157054cc10 */ /* 0x000fe2000fffe054 */
[----:B------:R-:W-:Y:S02]  /*3dc0*/  @!P4 IMAD R88, R88, 0x40, R85 ;  /* 0x000000405858c824 */ /* 0x000fe400078e0255 */
[C---:B------:R-:W-:Y:S04]  /*3dd0*/  HMMA.16816.F32.BF16 R8, R92.reuse, R110, R8 ;  /* 0x0000006e5c08723c */ /* 0x040fe80000041808 */
[----:B------:R-:W-:Y:S01]  /*3de0*/  @!P4 IMNMX R89, R84, UR21, PT ;  /* 0x000000155459cc17 */ /* 0x000fe2000b800200 */
[----:B------:R-:W-:Y:S01]  /*3df0*/  IMAD R100, R86, 0x4, R245 ;  /* 0x0000000456647824 */ /* 0x000fe200078e02f5 */
[C---:B------:R-:W-:Y:S02]  /*3e00*/  @!P4 IADD3 R91, R88.reuse, 0x1, RZ ;  /* 0x00000001585bc810 */ /* 0x040fe40007ffe0ff */
[-C--:B------:R-:W-:Y:S01]  /*3e10*/  @!P4 ISETP.GE.AND P1, PT, R88, R89.reuse, PT ;  /* 0x000000595800c20c */ /* 0x080fe20003f26270 */
[----:B------:R-:W-:Y:S07]  /*3e20*/  IMAD.WIDE.U32 R100, R100, -0x326172a9, RZ ;  /* 0xcd9e8d5764647825 */ /* 0x000fee00078e00ff */
[----:B------:R-:W-:Y:S02]  /*3e30*/  @!P4 FSEL R4, R4, -INF , !P1 ;  /* 0xff8000000404c808 */ /* 0x000fe40004800000 */
[-C--:B------:R-:W-:Y:S03]  /*3e40*/  @!P4 ISETP.GE.AND P1, PT, R91, R89.reuse, PT ;  /* 0x000000595b00c20c */ /* 0x080fe60003f26270 */
[--C-:B------:R-:W-:Y:S01]  /*3e50*/  FFMA.FTZ R85, R4, c[0x0][0x23c], -R90.reuse ;  /* 0x00008f0004557a23 */ /* 0x100fe2000001085a */
[----:B------:R-:W-:Y:S02]  /*3e60*/  @!P4 IADD3 R4, R84, 0x8, RZ ;  /* 0x000000085404c810 */ /* 0x000fe40007ffe0ff */
[----:B------:R-:W-:Y:S01]  /*3e70*/  @!P4 FSEL R5, R5, -INF , !P1 ;  /* 0xff8000000505c808 */ /* 0x000fe20004800000 */
[----:B------:R1:W-:Y:S01]  /*3e80*/  MUFU.EX2 R131, R85 ;  /* 0x0000005500837308 */ /* 0x0003e20000000800 */
[----:B------:R-:W-:Y:S03]  /*3e90*/  @!P4 IMNMX R4, R4, UR21, PT ;  /* 0x000000150404cc17 */ /* 0x000fe6000b800200 */
[--C-:B------:R-:W-:Y:S01]  /*3ea0*/  FFMA.FTZ R96, R5, c[0x0][0x23c], -R90.reuse ;  /* 0x00008f0005607a23 */ /* 0x100fe2000001085a */
[-C--:B------:R-:W-:Y:S02]  /*3eb0*/  @!P4 ISETP.GE.AND P1, PT, R88, R4.reuse, PT ;  /* 0x000000045800c20c */ /* 0x080fe40003f26270 */
[----:B------:R-:W-:Y:S02]  /*3ec0*/  FSEL R5, R98, RZ, P0 ;  /* 0x000000ff62057208 */ /* 0x000fe40000000000 */
[----:B------:R-:W-:Y:S01]  /*3ed0*/  @!P4 FSEL R6, R6, -INF , !P1 ;  /* 0xff8000000606c808 */ /* 0x000fe20004800000 */
[----:B------:R2:W3:Y:S01]  /*3ee0*/  MUFU.EX2 R130, R96 ;  /* 0x0000006000827308 */ /* 0x0004e20000000800 */
[-C--:B------:R-:W-:Y:S02]  /*3ef0*/  @!P4 ISETP.GE.AND P0, PT, R91, R4.reuse, PT ;  /* 0x000000045b00c20c */ /* 0x080fe40003f06270 */
[----:B------:R-:W-:Y:S01]  /*3f00*/  @!P4 IADD3 R91, R88, 0x8, RZ ;  /* 0x00000008585bc810 */ /* 0x000fe20007ffe0ff */
[----:B------:R-:W-:Y:S01]  /*3f10*/  FFMA.FTZ R6, R6, c[0x0][0x23c], -R5 ;  /* 0x00008f0006067a23 */ /* 0x000fe20000010805 */
        /* <DEDUP_REMOVED lines=473> */
.L_x_566:
[----:B------:R-:W-:Y:S01]  /*5cb0*/  LDSM.16.M88.4 R128, [R220] ;  /* 0x00000000dc80783b */ /* 0x000fe20000000200 */
[----:B------:R-:W-:Y:S04]  /*5cc0*/  @UP1 UIADD3 UR13, UP0, UR6, -0x100, URZ ;  /* 0xffffff00060d1890 */ /* 0x000fe8000ff1e03f */
        /* <DEDUP_REMOVED lines=11> */
[----:B------:R-:W1:Y:S05]  /*5d80*/  LDSM.16.MT88.4 R204, [R0+0x10800] ;  /* 0x0108000000cc783b */ /* 0x000e6a0000004200 */
[----:B------:R-:W1:Y:S02]  /*5d90*/  LDSM.16.M88.4 R208, [R223+0x1000] ;  /* 0x00100000dfd0783b */ /* 0x000e640000000200 */
        /* <DEDUP_REMOVED lines=35> */
[----:B------:R-:W-:Y:S07]  /*5fd0*/  LDSM.16.MT88.4 R208, [R0+0x13000] ;  /* 0x0130000000d0783b */ /* 0x000fee0000004200 */
        /* <DEDUP_REMOVED lines=37> */
[----:B------:R-:W-:Y:S01]  /*6230*/  IMAD.MOV.U32 R200, RZ, RZ, 0x4 ;  /* 0x00000004ffc87424 */ /* 0x000fe200078e00ff */
[-C--:B------:R-:W-:Y:S04]  /*6240*/  HMMA.16816.F32.BF16 R108, R204, R202.reuse, R108 ;  /* 0x000000cacc6c723c */ /* 0x080fe8000004186c */
[----:B------:R-:W-:Y:S04]  /*6250*/  @P3 IMAD.WIDE R200, R227, R200, UR6 ;  /* 0x00000006e3c83e25 */ /* 0x000fe8000f8e02c8 */
[C---:B------:R-:W-:Y:S01]  /*6260*/  HMMA.16816.F32.BF16 R112, R196.reuse, R202, R112 ;  /* 0x000000cac470723c */ /* 0x040fe20000041870 */
[----:B------:R1:W5:Y:S05]  /*6270*/  @P3 LDG.E R236, [R200.64] ;  /* 0x00000004c8ec3981 */ /* 0x00036a000c1e1900 */
[----:B------:R1:W5:Y:S01]  /*6280*/  @P3 LDG.E R237, [R200.64+0x20] ;  /* 0x00002004c8ed3981 */ /* 0x000362000c1e1900 */
[C---:B------:R-:W-:Y:S01]  /*6290*/  IMAD.SHL.U32 R202, R248.reuse, 0x8, RZ ;  /* 0x00000008f8ca7824 */ /* 0x040fe200078e00ff */
[-C--:B--2---:R-:W-:Y:S03]  /*62a0*/  HMMA.16816.F32.BF16 R116, R196, R208.reuse, R116 ;  /* 0x000000d0c474723c */ /* 0x084fe60000041874 */
[----:B------:R2:W-:Y:S01]  /*62b0*/  RED.E.ADD.F32.FTZ.RN.STRONG.GPU [R224.64], R4 ;  /* 0x00000004e000798e */ /* 0x0005e2000c10e784 */
[----:B------:R-:W-:Y:S04]  /*62c0*/  IMAD.SHL.U32 R203, R248, 0x10, RZ ;  /* 0x00000010f8cb7824 */ /* 0x000fe800078e00ff */
[C---:B------:R-:W-:Y:S08]  /*62d0*/  HMMA.16816.F32.BF16 R120, R204.reuse, R208, R120 ;  /* 0x000000d0cc78723c */ /* 0x040ff00000041878 */
[-C--:B------:R-:W-:Y:S04]  /*62e0*/  HMMA.16816.F32.BF16 R124, R204, R210.reuse, R124 ;  /* 0x000000d2cc7c723c */ /* 0x080fe8000004187c */
[CC--:B-1----:R-:W-:Y:S04]  /*62f0*/  LEA R200, P0, R202.reuse, R224.reuse, 0x2 ;  /* 0x000000e0cac87211 */ /* 0x0c2fe800078010ff */
[----:B------:R-:W-:Y:S04]  /*6300*/  HMMA.16816.F32.BF16 R128, R196, R210, R128 ;  /* 0x000000d2c480723c */ /* 0x000fe80000041880 */
[-C--:B------:R-:W-:Y:S01]  /*6310*/  LEA.HI.X.SX32 R201, R202, R225.reuse, 0x2, P0 ;  /* 0x000000e1cac97211 */ /* 0x080fe200000f16ff */
[C---:B------:R-:W-:Y:S02]  /*6320*/  IMAD.SHL.U32 R205, R248.reuse, 0x20, RZ ;  /* 0x00000020f8cd7824 */ /* 0x040fe400078e00ff */
[CC--:B------:R-:W-:Y:S01]  /*6330*/  LEA R196, P1, R203.reuse, R224.reuse, 0x2 ;  /* 0x000000e0cbc47211 */ /* 0x0c0fe200078210ff */
[C---:B------:R-:W-:Y:S01]  /*6340*/  IMAD R199, R248.reuse, 0x18, RZ ;  /* 0x00000018f8c77824 */ /* 0x040fe200078e02ff */
[----:B------:R1:W-:Y:S03]  /*6350*/  RED.E.ADD.F32.FTZ.RN.STRONG.GPU [R200.64], R5 ;  /* 0x00000005c800798e */ /* 0x0003e6000c10e784 */
[-C--:B------:R-:W-:Y:S01]  /*6360*/  LEA.HI.X.SX32 R197, R203, R225.reuse, 0x2, P1 ;  /* 0x000000e1cbc57211 */ /* 0x080fe200008f16ff */
[C---:B------:R-:W-:Y:S01]  /*6370*/  IMAD R206, R248.reuse, 0x28, RZ ;  /* 0x00000028f8ce7824 */ /* 0x040fe200078e02ff */
[-C--:B--2---:R-:W-:Y:S01]  /*6380*/  LEA R4, P0, R199, R224.reuse, 0x2 ;  /* 0x000000e0c7047211 */ /* 0x084fe200078010ff */
[----:B------:R-:W-:Y:S01]  /*6390*/  IMAD R204, R248, 0x30, RZ ;  /* 0x00000030f8cc7824 */ /* 0x000fe200078e02ff */
[-C--:B------:R-:W-:Y:S01]  /*63a0*/  LEA R198, P1, R205, R224.reuse, 0x2 ;  /* 0x000000e0cdc67211 */ /* 0x080fe200078210ff */
        /* <DEDUP_REMOVED lines=308> */
.L_x_567:
        /* <DEDUP_REMOVED lines=9> */
[----:B------:R-:W-:Y:S01]  /*7780*/  FMUL.FTZ R12, R63, c[0x0][0x2dc] ;  /* 0x0000b7003f0c7a20 */ /* 0x000fe20000410000 */
        /* <DEDUP_REMOVED lines=226> */
[----:B-1----:R-:W-:Y:S01]  /*85b0*/  FMUL.FTZ R5, R77, c[0x0][0x2dc] ;  /* 0x0000b7004d057a20 */ /* 0x002fe20000410000 */
        /* <DEDUP_REMOVED lines=46> */
.L_x_569:
        /* <DEDUP_REMOVED lines=19> */
.L_x_570:
        /* <DEDUP_REMOVED lines=52> */
.L_x_572:
[----:B--23--:R-:W-:Y:S05]  /*8d10*/  BSYNC B0 ;  /* 0x0000000000007941 */ /* 0x00cfea0003800000 */
.L_x_571:
        /* <DEDUP_REMOVED lines=17> */
.L_x_574:
[----:B------:R-:W-:Y:S05]  /*8e30*/  BSYNC B0 ;  /* 0x0000000000007941 */ /* 0x000fea0003800000 */
.L_x_573:
        /* <DEDUP_REMOVED lines=27> */
.L_x_576:
[----:B------:R-:W-:Y:S05]  /*8ff0*/  BSYNC B0 ;  /* 0x0000000000007941 */ /* 0x000fea0003800000 */
.L_x_575:
        /* <DEDUP_REMOVED lines=14> */
.L_x_565:
[----:B------:R-:W-:Y:S05]  /*90e0*/  BSYNC B1 ;  /* 0x0000000000017941 */ /* 0x000fea0003800000 */
.L_x_551:
        /* <DEDUP_REMOVED lines=11> */
.L_x_577:
[----:B------:R-:W-:Y:S05]  /*91a0*/  EXIT ;  /* 0x000000000000794d */ /* 0x000fea0003800000 */
.L_x_579:
        /* <DEDUP_REMOVED lines=13> */
.L_x_1033:


//--------------------- .text._ZN5flash44flash_bwd_dq_dk_dv_loop_seqk_parallel_kernelI23Flash_bwd_kernel_traitsILi256ELi64ELi64ELi8ELi4ELi2ELi2ELb0ELb1EN7cutlass10bfloat16_tE19Flash_kernel_traitsILi256ELi64ELi64ELi8ES3_EELb0ELb1ELb0ELb0ELb0ELb1ELb1EEEvNS_16Flash_bwd_paramsE --------------------------
	.section	.text._ZN5flash44flash_bwd_dq_dk_dv_loop_seqk_parallel_kernelI23Flash_bwd_kernel_traitsILi256ELi64ELi64ELi8ELi4ELi2ELi2ELb0ELb1EN7cutlass10bfloat16_tE19Flash_kernel_traitsILi256ELi64ELi64ELi8ES3_EELb0ELb1ELb0ELb0ELb0ELb1ELb1EEEvNS_16Flash_bwd_paramsE,"ax",@progbits
	.sectioninfo	@"SHI_REGISTERS=255"
	.align	128
        .global         _ZN5flash44flash_bwd_dq_dk_dv_loop_seqk_parallel_kernelI23Flash_bwd_kernel_traitsILi256ELi64ELi64ELi8ELi4ELi2ELi2ELb0ELb1EN7cutlass10bfloat16_tE19Flash_kernel_traitsILi256ELi64ELi64ELi8ES3_EELb0ELb1ELb0ELb0ELb0ELb1ELb1EEEvNS_16Flash_bwd_paramsE
        .type           _ZN5flash44flash_bwd_dq_dk_dv_loop_seqk_parallel_kernelI23Flash_bwd_kernel_traitsILi256ELi64ELi64ELi8ELi4ELi2ELi2ELb0ELb1EN7cutlass10bfloat16_tE19Flash_kernel_traitsILi256ELi64ELi64ELi8ES3_EELb0ELb1ELb0ELb0ELb0ELb1ELb1EEEvNS_16Flash_bwd_paramsE,@function
        .size           _ZN5flash44flash_bwd_dq_dk_dv_loop_seqk_parallel_kernelI23Flash_bwd_kernel_traitsILi256ELi64ELi64ELi8ELi4ELi2ELi2ELb0ELb1EN7cutlass10bfloat16_tE19Flash_kernel_traitsILi256ELi64ELi64ELi8ES3_EELb0ELb1ELb0ELb0ELb0ELb1ELb1EEEvNS_16Flash_bwd_paramsE,(.L_x_1034 - _ZN5flash44flash_bwd_dq_dk_dv_loop_seqk_parallel_kernelI23Flash_bwd_kernel_traitsILi256ELi64ELi64ELi8ELi4ELi2ELi2ELb0ELb1EN7cutlass10bfloat16_tE19Flash_kernel_traitsILi256ELi64ELi64ELi8ES3_EELb0ELb1ELb0ELb0ELb0ELb1ELb1EEEvNS_16Flash_bwd_paramsE)
        .other          _ZN5flash44flash_bwd_dq_dk_dv_loop_seqk_parallel_kernelI23Flash_bwd_kernel_traitsILi256ELi64ELi64ELi8ELi4ELi2ELi2ELb0ELb1EN7cutlass10bfloat16_tE19Flash_kernel_traitsILi256ELi64ELi64ELi8ES3_EELb0ELb1ELb0ELb0ELb0ELb1ELb1EEEvNS_16Flash_bwd_paramsE,@"STO_CUDA_ENTRY STV_DEFAULT"
_ZN5flash44flash_bwd_dq_dk_dv_loop_seqk_parallel_kernelI23Flash_bwd_kernel_traitsILi256ELi64ELi64ELi8ELi4ELi2ELi2ELb0ELb1EN7cutlass10bfloat16_tE19Flash_kernel_traitsILi256ELi64ELi64ELi8ES3_EELb0ELb1ELb0ELb0ELb0ELb1ELb1EEEvNS_16Flash_bwd_paramsE:
.text._ZN5flash44flash_bwd_dq_dk_dv_loop_seqk_parallel_kernelI23Flash_bwd_kernel_traitsILi256ELi64ELi64ELi8ELi4ELi2ELi2ELb0ELb1EN7cutlass10bfloat16_tE19Flash_kernel_traitsILi256ELi64ELi64ELi8ES3_EELb0ELb1ELb0ELb0ELb0ELb1ELb1EEEvNS_16Flash_bwd_paramsE:
        /* <DEDUP_REMOVED lines=187> */
.L_x_608:
        /* <DEDUP_REMOVED lines=53> */
.L_x_580:
        /* <DEDUP_REMOVED lines=59> */
.L_x_582:
        /* <DEDUP_REMOVED lines=18> */
.L_x_583:
        /* <DEDUP_REMOVED lines=68> */
.L_x_584:
[----:B------:R-:W-:Y:S02]  /*1810*/  UMOV UR8, UR48 ;  /* 0x0000003000087c82 */ /* 0x000fe40008000000 */
.L_x_585:
        /* <DEDUP_REMOVED lines=95> */
.L_x_587:
        /* <DEDUP_REMOVED lines=18> */
.L_x_588:
        /* <DEDUP_REMOVED lines=30> */
.L_x_590:
[----:B------:R-:W-:Y:S05]  /*2110*/  BSYNC B0 ;  /* 0x0000000000007941 */ /* 0x000fea0003800000 */
.L_x_589:
        /* <DEDUP_REMOVED lines=17> */
.L_x_592:
[----:B------:R-:W-:Y:S05]  /*2230*/  BSYNC B0 ;  /* 0x0000000000007941 */ /* 0x000fea0003800000 */
.L_x_591:
        /* <DEDUP_REMOVED lines=27> */
.L_x_594:
[----:B------:R-:W-:Y:S05]  /*23f0*/  BSYNC B0 ;  /* 0x0000000000007941 */ /* 0x000fea0003800000 */
.L_x_593:
        /* <DEDUP_REMOVED lines=15> */
.L_x_586:
        /* <DEDUP_REMOVED lines=249> */
.L_x_598:
[----:B------:R-:W0:Y:S01]  /*3480*/  LDGDEPBAR ;  /* 0x00000000000079af */ /* 0x000e220000000000 */
[----:B------:R-:W-:Y:S01]  /*3490*/  USHF.L.U32 UR11, UR6, 0x6, URZ ;  /* 0x00000006060b7899 */ /* 0x000fe2000800063f */
[----:B-----5:R-:W-:Y:S03]  /*34a0*/  FSETP.NEU.FTZ.AND P1, PT, R239, -INF , PT ;  /* 0xff800000ef00780b */ /* 0x020fe60003f3d000 */
[----:B------:R-:W-:Y:S04]  /*34b0*/  UISETP.GE.AND UP0, UPT, UR11, UR15, UPT ;  /* 0x0000000f0b00728c */ /* 0x000fe8000bf06270 */
[----:B------:R-:W-:Y:S06]  /*34c0*/  UISETP.LT.AND UP0, UPT, UR14, UR16, UP0 ;  /* 0x000000100e00728c */ /* 0x000fec0008701270 */
[----:B------:R-:W-:Y:S01]  /*34d0*/  PLOP3.LUT P0, PT, PT, PT, UP0, 0x80, 0x0 ;  /* 0x000000000000781c */ /* 0x000fe20003f0f008 */
[----:B------:R-:W-:Y:S06]  /*34e0*/  UISETP.GT.AND UP0, UPT, UR6, UR12, UPT ;  /* 0x0000000c0600728c */ /* 0x000fec000bf04270 */
        /* <DEDUP_REMOVED lines=104> */
[C---:B--2---:R-:W-:Y:S08]  /*3b70*/  HMMA.16816.F32.BF16 R12, R92.reuse, R88, R12 ;  /* 0x000000585c0c723c */ /* 0x044ff0000004180c */
[----:B------:R-:W-:Y:S08]  /*3b80*/  HMMA.16816.F32.BF16 R16, R92, R90, R16 ;  /* 0x0000005a5c10723c */ /* 0x000ff00000041810 */
[C---:B----4-:R-:W-:Y:S08]  /*3b90*/  HMMA.16816.F32.BF16 R4, R100.reuse, R104, R4 ;  /* 0x000000686404723c */ /* 0x050ff00000041804 */
[C---:B------:R-:W-:Y:S08]  /*3ba0*/  HMMA.16816.F32.BF16 R8, R100.reuse, R106, R8 ;  /* 0x0000006a6408723c */ /* 0x040ff00000041808 */
[C---:B-1----:R-:W-:Y:S08]  /*3bb0*/  HMMA.16816.F32.BF16 R12, R100.reuse, R84, R12 ;  /* 0x00000054640c723c */ /* 0x042ff0000004180c */
[----:B------:R-:W-:Y:S01]  /*3bc0*/  HMMA.16816.F32.BF16 R16, R100, R86, R16 ;  /* 0x000000566410723c */ /* 0x000fe20000041810 */
[----:B------:R-:W1:Y:S07]  /*3bd0*/  LDSM.16.M88.4 R84, [R216+0x16800] ;  /* 0x01680000d854783b */ /* 0x000e6e0000000200 */
[C---:B------:R-:W-:Y:S08]  /*3be0*/  HMMA.16816.F32.BF16 R4, R108.reuse, R112, R4 ;  /* 0x000000706c04723c */ /* 0x040ff00000041804 */
[C---:B------:R-:W-:Y:S11]  /*3bf0*/  HMMA.16816.F32.BF16 R8, R108.reuse, R114, R8 ;  /* 0x000000726c08723c */ /* 0x040ff60000041808 */
[----:B------:R-:W-:Y:S05]  /*3c00*/  @!UPT UIADD3 URZ, URZ, URZ, URZ ;  /* 0x0000003f3f3ff290 */ /* 0x000fea000fffe03f */
[----:B------:R-:W-:Y:S02]  /*3c10*/  FMUL.FTZ R7, R7, c[0x0][0x2ec] ;  /* 0x0000bb0007077a20 */ /* 0x000fe40000410000 */
[----:B------:R-:W-:Y:S02]  /*3c20*/  FMUL.FTZ R4, R4, c[0x0][0x2ec] ;  /* 0x0000bb0004047a20 */ /* 0x000fe40000410000 */
[----:B------:R2:W-:Y:S01]  /*3c30*/  MUFU.TANH R130, R7 ;  /* 0x0000000700827308 */ /* 0x0005e20000002400 */
[----:B------:R-:W-:Y:S02]  /*3c40*/  FMUL.FTZ R6, R6, c[0x0][0x2ec] ;  /* 0x0000bb0006067a20 */ /* 0x000fe40000410000 */
[----:B------:R-:W-:Y:S01]  /*3c50*/  FMUL.FTZ R5, R5, c[0x0][0x2ec] ;  /* 0x0000bb0005057a20 */ /* 0x000fe20000410000 */
[C---:B-1----:R-:W-:Y:S03]  /*3c60*/  HMMA.16816.F32.BF16 R12, R108.reuse, R84, R12 ;  /* 0x000000546c0c723c */ /* 0x042fe6000004180c */
[----:B------:R-:W-:Y:S03]  /*3c70*/  FMUL.FTZ R8, R8, c[0x0][0x2ec] ;  /* 0x0000bb0008087a20 */ /* 0x000fe60000410000 */
[----:B------:R1:W3:Y:S01]  /*3c80*/  MUFU.TANH R123, R4 ;  /* 0x00000004007b7308 */ /* 0x0002e20000002400 */
[----:B------:R-:W-:Y:S01]  /*3c90*/  FMUL.FTZ R10, R10, c[0x0][0x2ec] ;  /* 0x0000bb000a0a7a20 */ /* 0x000fe20000410000 */
[----:B------:R-:W-:Y:S04]  /*3ca0*/  HMMA.16816.F32.BF16 R16, R108, R86, R16 ;  /* 0x000000566c10723c */ /* 0x000fe80000041810 */
[----:B------:R-:W-:Y:S02]  /*3cb0*/  FMUL.FTZ R9, R9, c[0x0][0x2ec] ;  /* 0x0000bb0009097a20 */ /* 0x000fe40000410000 */
[----:B------:R-:W-:Y:S02]  /*3cc0*/  FMUL.FTZ R11, R11, c[0x0][0x2ec] ;  /* 0x0000bb000b0b7a20 */ /* 0x000fe40000410000 */
[----:B------:R4:W-:Y:S01]  /*3cd0*/  MUFU.TANH R120, R8 ;  /* 0x0000000800787308 */ /* 0x0009e20000002400 */
[----:B--2---:R-:W-:Y:S07]  /*3ce0*/  @!P0 IADD3 R7, R246, UR11, RZ ;  /* 0x0000000bf6078c10 */ /* 0x004fee000fffe0ff */
[----:B------:R-:W-:Y:S02]  /*3cf0*/  FMUL.FTZ R12, R12, c[0x0][0x2ec] ;  /* 0x0000bb000c0c7a20 */ /* 0x000fe40000410000 */
[----:B------:R2:W-:Y:S01]  /*3d00*/  MUFU.TANH R131, R6 ;  /* 0x0000000600837308 */ /* 0x0005e20000002400 */
[----:B------:R-:W-:Y:S02]  /*3d10*/  FMUL.FTZ R13, R13, c[0x0][0x2ec] ;  /* 0x0000bb000d0d7a20 */ /* 0x000fe40000410000 */
[----:B------:R-:W-:Y:S01]  /*3d20*/  FMUL.FTZ R14, R14, c[0x0][0x2ec] ;  /* 0x0000bb000e0e7a20 */ /* 0x000fe20000410000 */
[----:B-1----:R-:W-:Y:S01]  /*3d30*/  MOV R4, UR21 ;  /* 0x0000001500047c02 */ /* 0x002fe20008000f00 */
[----:B------:R-:W-:Y:S02]  /*3d40*/  FMUL.FTZ R15, R15, c[0x0][0x2ec] ;  /* 0x0000bb000f0f7a20 */ /* 0x000fe40000410000 */
[----:B------:R-:W-:Y:S01]  /*3d50*/  FMUL.FTZ R16, R16, c[0x0][0x2ec] ;  /* 0x0000bb0010107a20 */ /* 0x000fe20000410000 */
[----:B------:R-:W-:Y:S01]  /*3d60*/  @!P0 LEA R4, R4, R247, 0x6 ;  /* 0x000000f704048211 */ /* 0x000fe200078e30ff */
[----:B------:R-:W-:Y:S01]  /*3d70*/  FMUL.FTZ R17, R17, c[0x0][0x2ec] ;  /* 0x0000bb0011117a20 */ /* 0x000fe20000410000 */
[----:B------:R3:W1:Y:S01]  /*3d80*/  MUFU.TANH R121, R5 ;  /* 0x0000000500797308 */ /* 0x0006620000002400 */
[----:B------:R-:W-:Y:S02]  /*3d90*/  FMUL.FTZ R18, R18, c[0x0][0x2ec] ;  /* 0x0000bb0012127a20 */ /* 0x000fe40000410000 */
[----:B------:R-:W-:Y:S01]  /*3da0*/  FMUL.FTZ R19, R19, c[0x0][0x2ec] ;  /* 0x0000bb0013137a20 */ /* 0x000fe20000410000 */
[C---:B----4-:R-:W-:Y:S02]  /*3db0*/  @!P0 IMNMX R8, R7.reuse, UR16, PT ;  /* 0x0000001007088c17 */ /* 0x050fe4000b800200 */
[----:B------:R-:W-:Y:S02]  /*3dc0*/  @!P0 IADD3 R7, R7, 0x8, RZ ;  /* 0x0000000807078810 */ /* 0x000fe40007ffe0ff */
[-C--:B------:R-:W-:Y:S02]  /*3dd0*/  @!P0 ISETP.GE.AND P2, PT, R4, R8.reuse, PT ;  /* 0x000000080400820c */ /* 0x080fe40003f46270 */
[----:B------:R4:W-:Y:S01]  /*3de0*/  MUFU.TANH R129, R10 ;  /* 0x0000000a00817308 */ /* 0x0009e20000002400 */
[----:B------:R-:W-:Y:S01]  /*3df0*/  @!P0 IMNMX R7, R7, UR16, PT ;  /* 0x0000001007078c17 */ /* 0x000fe2000b800200 */
[----:B--2---:R-:W-:Y:S05]  /*3e00*/  FMUL.FTZ R6, R239, 1.4426950216293334961 ;  /* 0x3fb8aa3bef067820 */ /* 0x004fea0000410000 */
[----:B------:R-:W-:Y:S03]  /*3e10*/  FSEL R6, R6, RZ, P1 ;  /* 0x000000ff06067208 */ /* 0x000fe60000800000 */
[----:B------:R2:W1:Y:S01]  /*3e20*/  MUFU.TANH R119, R9 ;  /* 0x0000000900777308 */ /* 0x0004620000002400 */
[----:B---3--:R-:W-:Y:S02]  /*3e30*/  MOV R5, R123 ;  /* 0x0000007b00057202 */ /* 0x008fe40000000f00 */
[----:B------:R-:W-:Y:S02]  /*3e40*/  @!P0 FSEL R5, R123, -INF , !P2 ;  /* 0xff8000007b058808 */ /* 0x000fe40005000000 */
[C---:B------:R-:W-:Y:S05]  /*3e50*/  @!P0 ISETP.GE.AND P2, PT, R4.reuse, R7, PT ;  /* 0x000000070400820c */ /* 0x040fea0003f46270 */
[----:B------:R3:W-:Y:S01]  /*3e60*/  MUFU.TANH R122, R12 ;  /* 0x0000000c007a7308 */ /* 0x0007e20000002400 */
[----:B----4-:R-:W-:Y:S04]  /*3e70*/  @!P0 IADD3 R10, R4, 0x1, RZ ;  /* 0x00000001040a8810 */ /* 0x010fe80007ffe0ff */
[----:B------:R-:W-:Y:S05]  /*3e80*/  @!P0 ISETP.GE.AND P1, PT, R10, R8, PT ;  /* 0x000000080a00820c */ /* 0x000fea0003f26270 */
[----:B------:R4:W4:Y:S01]  /*3e90*/  MUFU.TANH R128, R11 ;  /* 0x0000000b00807308 */ /* 0x0009220000002400 */
[--C-:B--2---:R-:W-:Y:S01]  /*3ea0*/  FFMA.FTZ R9, R5, c[0x0][0x23c], -R6.reuse ;  /* 0x00008f0005097a23 */ /* 0x104fe20000010806 */
[----:B-1----:R-:W-:Y:S02]  /*3eb0*/  MOV R5, R121 ;  /* 0x0000007900057202 */ /* 0x002fe40000000f00 */
[----:B------:R-:W-:Y:S02]  /*3ec0*/  @!P0 FSEL R5, R121, -INF , !P1 ;  /* 0xff80000079058808 */ /* 0x000fe40004800000 */
[C---:B------:R-:W-:Y:S04]  /*3ed0*/  FSETP.NEU.FTZ.AND P1, PT, R240.reuse, -INF , PT ;  /* 0xff800000f000780b */ /* 0x040fe80003f3d000 */
[----:B------:R1:W-:Y:S01]  /*3ee0*/  MUFU.EX2 R203, R9 ;  /* 0x0000000900cb7308 */ /* 0x0003e20000000800 */
[--C-:B---3--:R-:W-:Y:S09]  /*3ef0*/  FFMA.FTZ R12, R5, c[0x0][0x23c], -R6.reuse ;  /* 0x00008f00050c7a23 */ /* 0x108ff20000010806 */
[----:B------:R2:W-:Y:S01]  /*3f00*/  MUFU.EX2 R201, R12 ;  /* 0x0000000c00c97308 */ /* 0x0005e20000000800 */
[----:B----4-:R-:W-:Y:S05]  /*3f10*/  FMUL.FTZ R11, R240, 1.4426950216293334961 ;  /* 0x3fb8aa3bf00b7820 */ /* 0x010fea0000410000 */
[----:B------:R-:W-:Y:S04]  /*3f20*/  FSEL R5, R11, RZ, P1 ;  /* 0x000000ff0b057208 */ /* 0x000fe80000800000 */
[----:B------:R-:W3:Y:S01]  /*3f30*/  MUFU.TANH R118, R13 ;  /* 0x0000000d00767308 */ /* 0x000ee20000002400 */
[----:B------:R-:W-:Y:S02]  /*3f40*/  @!P0 ISETP.GE.AND P1, PT, R10, R7, PT ;  /* 0x000000070a00820c */ /* 0x000fe40003f26270 */
[----:B------:R-:W-:Y:S02]  /*3f50*/  @!P0 IADD3 R11, R4, 0x8, RZ ;  /* 0x00000008040b8810 */ /* 0x000fe40007ffe0ff */
[----:B-1----:R-:W-:Y:S02]  /*3f60*/  MOV R9, R131 ;  /* 0x0000008300097202 */ /* 0x002fe40000000f00 */
[----:B------:R-:W-:Y:S03]  /*3f70*/  @!P0 FSEL R9, R131, -INF , !P2 ;  /* 0xff80000083098808 */ /* 0x000fe60005000000 */
[----:B------:R-:W1:Y:S02]  /*3f80*/  MUFU.TANH R127, R14 ;  /* 0x0000000e007f7308 */ /* 0x000e640000002400 */
[--C-:B------:R-:W-:Y:S01]  /*3f90*/  FFMA.FTZ R10, R9, c[0x0][0x23c], -R5.reuse ;  /* 0x00008f00090a7a23 */ /* 0x100fe20000010805 */
[----:B------:R-:W-:Y:S02]  /*3fa0*/  MOV R9, R130 ;  /* 0x0000008200097202 */ /* 0x000fe40000000f00 */
[----:B------:R-:W-:Y:S02]  /*3fb0*/  @!P0 FSEL R9, R130, -INF , !P1 ;  /* 0xff80000082098808 */ /* 0x000fe40004800000 */
[----:B------:R-:W-:Y:S03]  /*3fc0*/  @!P0 ISETP.GE.AND P1, PT, R11, R8, PT ;  /* 0x000000080b00820c */ /* 0x000fe60003f26270 */
[--C-:B--2---:R-:W-:Y:S01]  /*3fd0*/  FFMA.FTZ R12, R9, c[0x0][0x23c], -R5.reuse ;  /* 0x00008f00090c7a23 */ /* 0x104fe20000010805 */
[----:B------:R2:W-:Y:S01]  /*3fe0*/  MUFU.EX2 R211, R10 ;  /* 0x0000000a00d37308 */ /* 0x0005e20000000800 */
[----:B------:R-:W-:Y:S02]  /*3ff0*/  MOV R9, R120 ;  /* 0x0000007800097202 */ /* 0x000fe40000000f00 */
[----:B------:R-:W-:Y:S07]  /*4000*/  @!P0 FSEL R9, R120, -INF , !P1 ;  /* 0xff80000078098808 */ /* 0x000fee0004800000 */
[----:B------:R4:W-:Y:S10]  /*4010*/  MUFU.EX2 R209, R12 ;  /* 0x0000000c00d17308 */ /* 0x0009f40000000800 */
[----:B------:R-:W1:Y:S01]  /*4020*/  MUFU.TANH R126, R15 ;  /* 0x0000000f007e7308 */ /* 0x000e620000002400 */
[----:B--2---:R-:W-:Y:S04]  /*4030*/  @!P0 IADD3 R10, R4, 0x9, RZ ;  /* 0x00000009040a8810 */ /* 0x004fe80007ffe0ff */
[C---:B------:R-:W-:Y:S05]  /*4040*/  @!P0 ISETP.GE.AND P1, PT, R10.reuse, R8, PT ;  /* 0x000000080a00820c */ /* 0x040fea0003f26270 */
[----:B------:R-:W2:Y:S01]  /*4050*/  MUFU.TANH R117, R16 ;  /* 0x0000001000757308 */ /* 0x000ea20000002400 */
[--C-:B----4-:R-:W-:Y:S01]  /*4060*/  FFMA.FTZ R12, R9, c[0x0][0x23c], -R6.reuse ;  /* 0x00008f00090c7a23 */ /* 0x110fe20000010806 */
[----:B------:R-:W-:Y:S02]  /*4070*/  MOV R9, R119 ;  /* 0x0000007700097202 */ /* 0x000fe40000000f00 */
[----:B------:R-:W-:Y:S02]  /*4080*/  @!P0 FSEL R9, R119, -INF , !P1 ;  /* 0xff80000077098808 */ /* 0x000fe40004800000 */
[----:B------:R-:W-:Y:S04]  /*4090*/  @!P0 ISETP.GE.AND P1, PT, R11, R7, PT ;  /* 0x000000070b00820c */ /* 0x000fe80003f26270 */
[----:B------:R4:W-:Y:S01]  /*40a0*/  MUFU.EX2 R200, R12 ;  /* 0x0000000c00c87308 */ /* 0x0009e20000000800 */
[--C-:B------:R-:W-:Y:S01]  /*40b0*/  FFMA.FTZ R11, R9, c[0x0][0x23c], -R6.reuse ;  /* 0x00008f00090b7a23 */ /* 0x100fe20000010806 */
[----:B------:R-:W-:Y:S02]  /*40c0*/  MOV R9, R129 ;  /* 0x0000008100097202 */ /* 0x000fe40000000f00 */
[----:B------:R-:W-:Y:S02]  /*40d0*/  @!P0 FSEL R9, R129, -INF , !P1 ;  /* 0xff80000081098808 */ /* 0x000fe40004800000 */
[-C--:B------:R-:W-:Y:S04]  /*40e0*/  @!P0 ISETP.GE.AND P1, PT, R10, R7.reuse, PT ;  /* 0x000000070a00820c */ /* 0x080fe80003f26270 */
[----:B------:R1:W-:Y:S01]  /*40f0*/  MUFU.EX2 R198, R11 ;  /* 0x0000000b00c67308 */ /* 0x0003e20000000800 */
[--C-:B------:R-:W-:Y:S01]  /*4100*/  FFMA.FTZ R10, R9, c[0x0][0x23c], -R5.reuse ;  /* 0x00008f00090a7a23 */ /* 0x100fe20000010805 */
[----:B------:R-:W-:Y:S02]  /*4110*/  MOV R9, R128 ;  /* 0x0000008000097202 */ /* 0x000fe40000000f00 */
[----:B------:R-:W-:Y:S06]  /*4120*/  @!P0 FSEL R9, R128, -INF , !P1 ;  /* 0xff80000080098808 */ /* 0x000fec0004800000 */
[----:B------:R2:W-:Y:S01]  /*4130*/  MUFU.EX2 R208, R10 ;  /* 0x0000000a00d07308 */ /* 0x0005e20000000800 */
[--C-:B----4-:R-:W-:Y:S01]  /*4140*/  FFMA.FTZ R12, R9, c[0x0][0x23c], -R5.reuse ;  /* 0x00008f00090c7a23 */ /* 0x110fe20000010805 */
[----:B------:R-:W-:Y:S08]  /*4150*/  MOV R9, R122 ;  /* 0x0000007a00097202 */ /* 0x000ff00000000f00 */
[----:B------:R4:W-:Y:S01]  /*4160*/  MUFU.EX2 R206, R12 ;  /* 0x0000000c00ce7308 */ /* 0x0009e20000000800 */
[----:B-1----:R-:W-:Y:S04]  /*4170*/  @!P0 IADD3 R11, R4, 0x10, RZ ;  /* 0x00000010040b8810 */ /* 0x002fe80007ffe0ff */
[-C--:B------:R-:W-:Y:S05]  /*4180*/  @!P0 ISETP.GE.AND P1, PT, R11, R8.reuse, PT ;  /* 0x000000080b00820c */ /* 0x080fea0003f26270 */
[----:B------:R-:W1:Y:S01]  /*4190*/  MUFU.TANH R116, R17 ;  /* 0x0000001100747308 */ /* 0x000e620000002400 */
[----:B------:R-:W-:Y:S02]  /*41a0*/  @!P0 FSEL R9, R122, -INF , !P1 ;  /* 0xff8000007a098808 */ /* 0x000fe40004800000 */
[----:B--2---:R-:W-:Y:S04]  /*41b0*/  @!P0 IADD3 R10, R4, 0x11, RZ ;  /* 0x00000011040a8810 */ /* 0x004fe80007ffe0ff */
[----:B------:R-:W-:Y:S03]  /*41c0*/  @!P0 ISETP.GE.AND P1, PT, R10, R8, PT ;  /* 0x000000080a00820c */ /* 0x000fe60003f26270 */
[----:B------:R-:W2:Y:S01]  /*41d0*/  MUFU.TANH R125, R18 ;  /* 0x00000012007d7308 */ /* 0x000ea20000002400 */
[--C-:B----4-:R-:W-:Y:S01]  /*41e0*/  FFMA.FTZ R12, R9, c[0x0][0x23c], -R6.reuse ;  /* 0x00008f00090c7a23 */ /* 0x110fe20000010806 */
[----:B---3--:R-:W-:Y:S02]  /*41f0*/  MOV R9, R118 ;  /* 0x0000007600097202 */ /* 0x008fe40000000f00 */
[----:B------:R-:W-:Y:S02]  /*4200*/  @!P0 FSEL R9, R118, -INF , !P1 ;  /* 0xff80000076098808 */ /* 0x000fe40004800000 */
[----:B------:R-:W-:Y:S04]  /*4210*/  @!P0 ISETP.GE.AND P1, PT, R11, R7, PT ;  /* 0x000000070b00820c */ /* 0x000fe80003f26270 */
[----:B------:R3:W-:Y:S01]  /*4220*/  MUFU.EX2 R202, R12 ;  /* 0x0000000c00ca7308 */ /* 0x0007e20000000800 */
[--C-:B------:R-:W-:Y:S01]  /*4230*/  FFMA.FTZ R11, R9, c[0x0][0x23c], -R6.reuse ;  /* 0x00008f00090b7a23 */ /* 0x100fe20000010806 */
[----:B------:R-:W-:Y:S02]  /*4240*/  MOV R9, R127 ;  /* 0x0000007f00097202 */ /* 0x000fe40000000f00 */
[----:B------:R-:W-:Y:S02]  /*4250*/  @!P0 FSEL R9, R127, -INF , !P1 ;  /* 0xff8000007f098808 */ /* 0x000fe40004800000 */
[----:B------:R-:W-:Y:S04]  /*4260*/  @!P0 ISETP.GE.AND P1, PT, R10, R7, PT ;  /* 0x000000070a00820c */ /* 0x000fe80003f26270 */
[----:B------:R4:W1:Y:S01]  /*4270*/  MUFU.EX2 R199, R11 ;  /* 0x0000000b00c77308 */ /* 0x0008620000000800 */
[--C-:B------:R-:W-:Y:S01]  /*4280*/  FFMA.FTZ R10, R9, c[0x0][0x23c], -R5.reuse ;  /* 0x00008f00090a7a23 */ /* 0x100fe20000010805 */
[----:B------:R-:W-:Y:S02]  /*4290*/  MOV R9, R126 ;  /* 0x0000007e00097202 */ /* 0x000fe40000000f00 */
[----:B------:R-:W-:Y:S06]  /*42a0*/  @!P0 FSEL R9, R126, -INF , !P1 ;  /* 0xff8000007e098808 */ /* 0x000fec0004800000 */
[----:B------:R1:W-:Y:S01]  /*42b0*/  MUFU.EX2 R210, R10 ;  /* 0x0000000a00d27308 */ /* 0x0003e20000000800 */
[--C-:B---3--:R-:W-:Y:S01]  /*42c0*/  FFMA.FTZ R12, R9, c[0x0][0x23c], -R5.reuse ;  /* 0x00008f00090c7a23 */ /* 0x108fe20000010805 */
[----:B------:R-:W-:Y:S08]  /*42d0*/  MOV R9, R117 ;  /* 0x0000007500097202 */ /* 0x000ff00000000f00 */
[----:B------:R-:W3:Y:S01]  /*42e0*/  MUFU.TANH R124, R19 ;  /* 0x00000013007c7308 */ /* 0x000ee20000002400 */
[C---:B----4-:R-:W-:Y:S04]  /*42f0*/  @!P0 IADD3 R11, R4.reuse, 0x18, RZ ;  /* 0x00000018040b8810 */ /* 0x050fe80007ffe0ff */
[----:B------:R-:W-:Y:S05]  /*4300*/  @!P0 ISETP.GE.AND P1, PT, R11, R8, PT ;  /* 0x000000080b00820c */ /* 0x000fea0003f26270 */
[----:B------:R-:W4:Y:S01]  /*4310*/  MUFU.EX2 R207, R12 ;  /* 0x0000000c00cf7308 */ /* 0x000f220000000800 */
[----:B------:R-:W-:Y:S02]  /*4320*/  @!P0 FSEL R9, R117, -INF , !P1 ;  /* 0xff80000075098808 */ /* 0x000fe40004800000 */
[----:B-1----:R-:W-:Y:S02]  /*4330*/  @!P0 IADD3 R10, R4, 0x19, RZ ;  /* 0x00000019040a8810 */ /* 0x002fe40007ffe0ff */
[----:B------:R-:W-:Y:S02]  /*4340*/  MOV R4, R116 ;  /* 0x0000007400047202 */ /* 0x000fe40000000f00 */
[----:B------:R-:W-:Y:S01]  /*4350*/  @!P0 ISETP.GE.AND P1, PT, R10, R8, PT ;  /* 0x000000080a00820c */ /* 0x000fe20003f26270 */
[--C-:B------:R-:W-:Y:S03]  /*4360*/  FFMA.FTZ R8, R9, c[0x0][0x23c], -R6.reuse ;  /* 0x00008f0009087a23 */ /* 0x100fe60000010806 */
[----:B------:R-:W-:Y:S01]  /*4370*/  @!P0 FSEL R4, R116, -INF , !P1 ;  /* 0xff80000074048808 */ /* 0x000fe20004800000 */
[----:B------:R1:W-:Y:S01]  /*4380*/  MUFU.EX2 R197, R8 ;  /* 0x0000000800c57308 */ /* 0x0003e20000000800 */
[----:B------:R-:W-:Y:S03]  /*4390*/  @!P0 ISETP.GE.AND P1, PT, R11, R7, PT ;  /* 0x000000070b00820c */ /* 0x000fe60003f26270 */
[----:B------:R-:W-:Y:S01]  /*43a0*/  FFMA.FTZ R6, R4, c[0x0][0x23c], -R6 ;  /* 0x00008f0004067a23 */ /* 0x000fe20000010806 */
[----:B--2---:R-:W-:Y:S02]  /*43b0*/  MOV R4, R125 ;  /* 0x0000007d00047202 */ /* 0x004fe40000000f00 */
[----:B------:R-:W-:Y:S02]  /*43c0*/  @!P0 FSEL R4, R125, -INF , !P1 ;  /* 0xff8000007d048808 */ /* 0x000fe40004800000 */
[----:B------:R-:W-:Y:S01]  /*43d0*/  @!P0 ISETP.GE.AND P1, PT, R10, R7, PT ;  /* 0x000000070a00820c */ /* 0x000fe20003f26270 */
[----:B------:R2:W2:Y:S01]  /*43e0*/  MUFU.EX2 R196, R6 ;  /* 0x0000000600c47308 */ /* 0x0004a20000000800 */
[----:B------:R-:W-:Y:S02]  /*43f0*/  F2FP.BF16.PACK_AB R7, R199, R202 ;  /* 0x000000cac707723e */ /* 0x000fe400000010ff */
[----:B-1----:R-:W-:Y:S01]  /*4400*/  F2FP.BF16.PACK_AB R8, R206, R208 ;  /* 0x000000d0ce08723e */ /* 0x002fe200000010ff */
[--C-:B--2---:R-:W-:Y:S01]  /*4410*/  FFMA.FTZ R6, R4, c[0x0][0x23c], -R5.reuse ;  /* 0x00008f0004067a23 */ /* 0x104fe20000010805 */
[----:B---3--:R-:W-:Y:S02]  /*4420*/  MOV R4, R124 ;  /* 0x0000007c00047202 */ /* 0x008fe40000000f00 */
[----:B------:R-:W-:Y:S03]  /*4430*/  @!P0 FSEL R4, R124, -INF , !P1 ;  /* 0xff8000007c048808 */ /* 0x000fe60004800000 */
[----:B------:R1:W-:Y:S01]  /*4440*/  MUFU.EX2 R205, R6 ;  /* 0x0000000600cd7308 */ /* 0x0003e20000000800 */
[----:B------:R-:W-:Y:S01]  /*4450*/  IADD3 R114, P0, R242, UR10, RZ ;  /* 0x0000000af2727c10 */ /* 0x000fe2000ff1e0ff */
[----:B------:R-:W-:Y:S01]  /*4460*/  FFMA.FTZ R5, R4, c[0x0][0x23c], -R5 ;  /* 0x00008f0004057a23 */ /* 0x000fe20000010805 */
[----:B------:R-:W-:Y:S02]  /*4470*/  F2FP.BF16.PACK_AB R4, R198, R200 ;  /* 0x000000c8c604723e */ /* 0x000fe400000010ff */
[----:B------:R-:W-:Y:S02]  /*4480*/  IADD3.X R115, R241, UR9, RZ, P0, !PT ;  /* 0x00000009f1737c10 */ /* 0x000fe400087fe4ff */
[C---:B------:R-:W-:Y:S03]  /*4490*/  LEA R228, P0, R252.reuse, R228, 0x2 ;  /* 0x000000e4fce47211 */ /* 0x040fe600078010ff */
[----:B------:R2:W2:Y:S01]  /*44a0*/  MUFU.EX2 R204, R5 ;  /* 0x0000000500cc7308 */ /* 0x0004a20000000800 */
[----:B------:R-:W3:Y:S01]  /*44b0*/  LDG.E R113, [R114.64] ;  /* 0x0000000472717981 */ /* 0x000ee2000c1e1900 */
[----:B------:R-:W-:Y:S05]  /*44c0*/  LEA.HI.X.SX32 R229, R252, R229, 0x2, P0 ;  /* 0x000000e5fce57211 */ /* 0x000fea00000f16ff */
[----:B------:R-:W3:Y:S01]  /*44d0*/  LDG.E R112, [R114.64+0x20] ;  /* 0x0000200472707981 */ /* 0x000ee2000c1e1900 */
[----:B-1----:R-:W-:Y:S05]  /*44e0*/  F2FP.BF16.PACK_AB R6, R201, R203 ;  /* 0x000000cbc906723e */ /* 0x002fea00000010ff */
[----:B------:R4:W-:Y:S01]  /*44f0*/  STS [R231+0x22000], R6 ;  /* 0x02200006e7007388 */ /* 0x0009e20000000800 */
[----:B--2---:R-:W-:Y:S05]  /*4500*/  F2FP.BF16.PACK_AB R5, R209, R211 ;  /* 0x000000d3d105723e */ /* 0x004fea00000010ff */
[----:B------:R1:W-:Y:S06]  /*4510*/  STS [R231+0x22400], R5 ;  /* 0x02240005e7007388 */ /* 0x0003ec0000000800 */
[----:B------:R2:W-:Y:S06]  /*4520*/  STS [R238+0x22000], R4 ;  /* 0x02200004ee007388 */ /* 0x0005ec0000000800 */
[----:B------:R-:W-:Y:S01]  /*4530*/  STS [R238+0x22400], R8 ;  /* 0x02240008ee007388 */ /* 0x000fe20000000800 */
[----:B----4-:R-:W-:Y:S05]  /*4540*/  F2FP.BF16.PACK_AB R6, R207, R210 ;  /* 0x000000d2cf06723e */ /* 0x010fea00000010ff */
[----:B------:R-:W-:Y:S06]  /*4550*/  STS [R236+0x22000], R7 ;  /* 0x02200007ec007388 */ /* 0x000fec0000000800 */
[----:B------:R-:W-:Y:S01]  /*4560*/  STS [R236+0x22400], R6 ;  /* 0x02240006ec007388 */ /* 0x000fe20000000800 */
[----:B-1----:R-:W-:Y:S05]  /*4570*/  F2FP.BF16.PACK_AB R5, R196, R197 ;  /* 0x000000c5c405723e */ /* 0x002fea00000010ff */
[----:B------:R-:W-:Y:S01]  /*4580*/  STS [R237+0x22000], R5 ;  /* 0x02200005ed007388 */ /* 0x000fe20000000800 */
[----:B--2---:R-:W-:Y:S05]  /*4590*/  F2FP.BF16.PACK_AB R4, R204, R205 ;  /* 0x000000cdcc04723e */ /* 0x004fea00000010ff */
[----:B------:R-:W-:Y:S06]  /*45a0*/  STS [R237+0x22400], R4 ;  /* 0x02240004ed007388 */ /* 0x000fec0000000800 */
[----:B------:R-:W-:Y:S06]  /*45b0*/  LDSM.16.M88.4 R16, [R218+0x8000] ;  /* 0x00800000da10783b */ /* 0x000fec0000000200 */
[----:B------:R-:W1:Y:S06]  /*45c0*/  LDSM.16.M88.4 R8, [R2+0x18000] ;  /* 0x018000000208783b */ /* 0x000e6c0000000200 */
[----:B------:R-:W2:Y:S06]  /*45d0*/  LDSM.16.M88.4 R84, [R2+0x18800] ;  /* 0x018800000254783b */ /* 0x000eac0000000200 */
[----:B------:R-:W-:Y:S06]  /*45e0*/  LDSM.16.M88.4 R88, [R219+0x8000] ;  /* 0x00800000db58783b */ /* 0x000fec0000000200 */
[----:B------:R-:W4:Y:S06]  /*45f0*/  LDSM.16.M88.4 R92, [R3+0x18000] ;  /* 0x01800000035c783b */ /* 0x000f2c0000000200 */
[----:B------:R-:W4:Y:S06]  /*4600*/  LDSM.16.M88.4 R96, [R3+0x18800] ;  /* 0x018800000360783b */ /* 0x000f2c0000000200 */
[----:B------:R-:W-:Y:S06]  /*4610*/  LDSM.16.M88.4 R100, [R223+0x8000] ;  /* 0x00800000df64783b */ /* 0x000fec0000000200 */
[----:B------:R-:W4:Y:S01]  /*4620*/  LDSM.16.M88.4 R104, [R217+0x18000] ;  /* 0x01800000d968783b */ /* 0x000f220000000200 */
[C---:B-1----:R-:W-:Y:S05]  /*4630*/  HMMA.16816.F32.BF16 R4, R16.reuse, R8, RZ ;  /* 0x000000081004723c */ /* 0x042fea00000418ff */
[----:B------:R-:W-:Y:S03]  /*4640*/  LDSM.16.M88.4 R108, [R216+0x18000] ;  /* 0x01800000d86c783b */ /* 0x000fe60000000200 */
[C---:B------:R-:W-:Y:S08]  /*4650*/  HMMA.16816.F32.BF16 R8, R16.reuse, R10, RZ ;  /* 0x0000000a1008723c */ /* 0x040ff000000418ff */
[C---:B--2---:R-:W-:Y:S08]  /*4660*/  HMMA.16816.F32.BF16 R12, R16.reuse, R84, RZ ;  /* 0x00000054100c723c */ /* 0x044ff000000418ff */
[----:B------:R-:W-:Y:S01]  /*4670*/  HMMA.16816.F32.BF16 R16, R16, R86, RZ ;  /* 0x000000561010723c */ /* 0x000fe200000418ff */
[----:B------:R-:W1:Y:S07]  /*4680*/  LDSM.16.M88.4 R84, [R217+0x18800] ;  /* 0x01880000d954783b */ /* 0x000e6e0000000200 */
[C---:B----4-:R-:W-:Y:S08]  /*4690*/  HMMA.16816.F32.BF16 R4, R88.reuse, R92, R4 ;  /* 0x0000005c5804723c */ /* 0x050ff00000041804 */
[C---:B------:R-:W-:Y:S01]  /*46a0*/  HMMA.16816.F32.BF16 R8, R88.reuse, R94, R8 ;  /* 0x0000005e5808723c */ /* 0x040fe20000041808 */
[----:B------:R-:W2:Y:S07]  /*46b0*/  LDSM.16.M88.4 R92, [R222+0x8000] ;  /* 0x00800000de5c783b */ /* 0x000eae0000000200 */
        /* <DEDUP_REMOVED lines=14> */
[C---:B----4-:R-:W-:Y:S08]  /*47a0*/  HMMA.16816.F32.BF16 R12, R92.reuse, R88, R12 ;  /* 0x000000585c0c723c */ /* 0x050ff0000004180c */
[----:B------:R-:W-:Y:S01]  /*47b0*/  HMMA.16816.F32.BF16 R16, R92, R90, R16 ;  /* 0x0000005a5c10723c */ /* 0x000fe20000041810 */
[----:B------:R-:W4:Y:S06]  /*47c0*/  LDSM.16.M88.4 R88, [R3+0x1a800] ;  /* 0x01a800000358783b */ /* 0x000f2c0000000200 */
        /* <DEDUP_REMOVED lines=15> */
[C---:B---3--:R-:W-:Y:S08]  /*48c0*/  HMMA.16816.F32.BF16 R4, R92.reuse, R104, R4 ;  /* 0x000000685c04723c */ /* 0x048ff00000041804 */
        /* <DEDUP_REMOVED lines=53> */
[----:B------:R-:W4:Y:S07]  /*4c20*/  LDSM.16.M88.4 R88, [R216+0x1e800] ;  /* 0x01e80000d858783b */ /* 0x000f2e0000000200 */
[C---:B---3--:R-:W-:Y:S08]  /*4c30*/  HMMA.16816.F32.BF16 R4, R100.reuse, R104, R4 ;  /* 0x000000686404723c */ /* 0x048ff00000041804 */
[C---:B------:R-:W-:Y:S08]  /*4c40*/  HMMA.16816.F32.BF16 R8, R100.reuse, R106, R8 ;  /* 0x0000006a6408723c */ /* 0x040ff00000041808 */
[C---:B-1----:R-:W-:Y:S08]  /*4c50*/  HMMA.16816.F32.BF16 R12, R100.reuse, R84, R12 ;  /* 0x00000054640c723c */ /* 0x042ff0000004180c */
[----:B------:R-:W-:Y:S08]  /*4c60*/  HMMA.16816.F32.BF16 R16, R100, R86, R16 ;  /* 0x000000566410723c */ /* 0x000ff00000041810 */
[C---:B--2---:R-:W-:Y:S08]  /*4c70*/  HMMA.16816.F32.BF16 R4, R92.reuse, R108, R4 ;  /* 0x0000006c5c04723c */ /* 0x044ff00000041804 */
[C---:B------:R-:W-:Y:S08]  /*4c80*/  HMMA.16816.F32.BF16 R8, R92.reuse, R110, R8 ;  /* 0x0000006e5c08723c */ /* 0x040ff00000041808 */
[C---:B----4-:R-:W-:Y:S08]  /*4c90*/  HMMA.16816.F32.BF16 R12, R92.reuse, R88, R12 ;  /* 0x000000585c0c723c */ /* 0x050ff0000004180c */
[----:B------:R-:W-:Y:S04]  /*4ca0*/  HMMA.16816.F32.BF16 R16, R92, R90, R16 ;  /* 0x0000005a5c10723c */ /* 0x000fe80000041810 */
[C---:B------:R-:W-:Y:S02]  /*4cb0*/  FADD.FTZ R4, -R113.reuse, R4 ;  /* 0x0000000471047221 */ /* 0x040fe40000010100 */
[----:B------:R-:W-:Y:S02]  /*4cc0*/  FADD.FTZ R5, -R113, R5 ;  /* 0x0000000571057221 */ /* 0x000fe40000010100 */
[----:B------:R-:W-:Y:S04]  /*4cd0*/  FMUL.FTZ R84, R203, R4 ;  /* 0x00000004cb547220 */ /* 0x000fe80000410000 */
[----:B------:R-:W-:Y:S02]  /*4ce0*/  FMUL.FTZ R85, R201, R5 ;  /* 0x00000005c9557220 */ /* 0x000fe40000410000 */
[----:B------:R-:W-:Y:S02]  /*4cf0*/  FFMA.FTZ R4, -R123, R123, 1 ;  /* 0x3f8000007b047423 */ /* 0x000fe4000001017b */
[----:B------:R-:W-:Y:S02]  /*4d00*/  FFMA.FTZ R5, -R121, R121, 1 ;  /* 0x3f80000079057423 */ /* 0x000fe40000010179 */
[----:B------:R-:W-:Y:S02]  /*4d10*/  FADD.FTZ R86, -R113, R8 ;  /* 0x0000000871567221 */ /* 0x000fe40000010100 */
[----:B------:R-:W-:Y:S02]  /*4d20*/  FMUL.FTZ R8, R4, c[0x0][0x2ec] ;  /* 0x0000bb0004087a20 */ /* 0x000fe40000410000 */
[----:B------:R-:W-:Y:S02]  /*4d30*/  FMUL.FTZ R4, R5, c[0x0][0x2ec] ;  /* 0x0000bb0005047a20 */ /* 0x000fe40000410000 */
[----:B------:R-:W-:Y:S02]  /*4d40*/  FMUL.FTZ R8, R84, R8 ;  /* 0x0000000854087220 */ /* 0x000fe40000410000 */
[----:B------:R-:W-:Y:S02]  /*4d50*/  FMUL.FTZ R4, R85, R4 ;  /* 0x0000000455047220 */ /* 0x000fe40000410000 */
[----:B------:R-:W-:Y:S02]  /*4d60*/  FADD.FTZ R9, -R113, R9 ;  /* 0x0000000971097221 */ /* 0x000fe40000010100 */
[----:B------:R-:W-:Y:S01]  /*4d70*/  FFMA.FTZ R5, -R120, R120, 1 ;  /* 0x3f80000078057423 */ /* 0x000fe20000010178 */
[----:B------:R-:W-:Y:S01]  /*4d80*/  F2FP.BF16.PACK_AB R4, R4, R8 ;  /* 0x000000080404723e */ /* 0x000fe200000010ff */
[----:B------:R-:W-:Y:S02]  /*4d90*/  FMUL.FTZ R87, R198, R9 ;  /* 0x00000009c6577220 */ /* 0x000fe40000410000 */
[----:B------:R-:W-:Y:S02]  /*4da0*/  FFMA.FTZ R9, -R119, R119, 1 ;  /* 0x3f80000077097423 */ /* 0x000fe40000010177 */
[----:B------:R1:W-:Y:S01]  /*4db0*/  STS [R231+0x20000], R4 ;  /* 0x02000004e7007388 */ /* 0x0003e20000000800 */
[C---:B------:R-:W-:Y:S02]  /*4dc0*/  FADD.FTZ R16, -R113.reuse, R16 ;  /* 0x0000001071107221 */ /* 0x040fe40000010100 */
[----:B------:R-:W-:Y:S02]  /*4dd0*/  FADD.FTZ R12, -R113, R12 ;  /* 0x0000000c710c7221 */ /* 0x000fe40000010100 */
[----:B------:R-:W-:Y:S02]  /*4de0*/  FMUL.FTZ R86, R200, R86 ;  /* 0x00000056c8567220 */ /* 0x000fe40000410000 */
[----:B------:R-:W-:Y:S02]  /*4df0*/  FMUL.FTZ R5, R5, c[0x0][0x2ec] ;  /* 0x0000bb0005057a20 */ /* 0x000fe40000410000 */
[----:B------:R-:W-:Y:S02]  /*4e00*/  FMUL.FTZ R9, R9, c[0x0][0x2ec] ;  /* 0x0000bb0009097a20 */ /* 0x000fe40000410000 */
[----:B------:R-:W-:Y:S02]  /*4e10*/  FMUL.FTZ R84, R197, R16 ;  /* 0x00000010c5547220 */ /* 0x000fe40000410000 */
[----:B------:R-:W-:Y:S02]  /*4e20*/  FADD.FTZ R85, -R113, R17 ;  /* 0x0000001171557221 */ /* 0x000fe40000010100 */
[----:B------:R-:W-:Y:S02]  /*4e30*/  FMUL.FTZ R17, R202, R12 ;  /* 0x0000000cca117220 */ /* 0x000fe40000410000 */
[----:B------:R-:W-:Y:S02]  /*4e40*/  FFMA.FTZ R12, -R117, R117, 1 ;  /* 0x3f800000750c7423 */ /* 0x000fe40000010175 */
[----:B------:R-:W-:Y:S02]  /*4e50*/  FFMA.FTZ R16, -R116, R116, 1 ;  /* 0x3f80000074107423 */ /* 0x000fe40000010174 */
[----:B------:R-:W-:Y:S02]  /*4e60*/  FMUL.FTZ R5, R86, R5 ;  /* 0x0000000556057220 */ /* 0x000fe40000410000 */
[----:B------:R-:W-:Y:S02]  /*4e70*/  FMUL.FTZ R9, R87, R9 ;  /* 0x0000000957097220 */ /* 0x000fe40000410000 */
[----:B------:R-:W-:Y:S02]  /*4e80*/  FMUL.FTZ R85, R196, R85 ;  /* 0x00000055c4557220 */ /* 0x000fe40000410000 */
[----:B------:R-:W-:Y:S01]  /*4e90*/  FMUL.FTZ R12, R12, c[0x0][0x2ec] ;  /* 0x0000bb000c0c7a20 */ /* 0x000fe20000410000 */
[----:B------:R-:W-:Y:S01]  /*4ea0*/  F2FP.BF16.PACK_AB R9, R9, R5 ;  /* 0x000000050909723e */ /* 0x000fe200000010ff */
[----:B------:R-:W-:Y:S02]  /*4eb0*/  FMUL.FTZ R16, R16, c[0x0][0x2ec] ;  /* 0x0000bb0010107a20 */ /* 0x000fe40000410000 */
[----:B------:R-:W-:Y:S02]  /*4ec0*/  FMUL.FTZ R12, R84, R12 ;  /* 0x0000000c540c7220 */ /* 0x000fe40000410000 */
[----:B------:R-:W-:Y:S02]  /*4ed0*/  FMUL.FTZ R5, R85, R16 ;  /* 0x0000001055057220 */ /* 0x000fe40000410000 */
[C---:B-1----:R-:W-:Y:S02]  /*4ee0*/  FADD.FTZ R4, -R112.reuse, R7 ;  /* 0x0000000770047221 */ /* 0x042fe40000010100 */
[----:B------:R-:W-:Y:S01]  /*4ef0*/  FADD.FTZ R6, -R112, R6 ;  /* 0x0000000670067221 */ /* 0x000fe20000010100 */
[----:B------:R-:W-:Y:S01]  /*4f00*/  F2FP.BF16.PACK_AB R7, R5, R12 ;  /* 0x0000000c0507723e */ /* 0x000fe200000010ff */
[----:B------:R-:W-:Y:S02]  /*4f10*/  FMUL.FTZ R12, R209, R4 ;  /* 0x00000004d10c7220 */ /* 0x000fe40000410000 */
[----:B------:R-:W-:Y:S02]  /*4f20*/  FFMA.FTZ R4, -R131, R131, 1 ;  /* 0x3f80000083047423 */ /* 0x000fe40000010183 */
[----:B------:R-:W-:Y:S02]  /*4f30*/  FFMA.FTZ R5, -R130, R130, 1 ;  /* 0x3f80000082057423 */ /* 0x000fe40000010182 */
[----:B------:R-:W-:Y:S02]  /*4f40*/  FADD.FTZ R13, -R113, R13 ;  /* 0x0000000d710d7221 */ /* 0x000fe40000010100 */
[----:B------:R-:W-:Y:S02]  /*4f50*/  FADD.FTZ R16, -R112, R10 ;  /* 0x0000000a70107221 */ /* 0x000fe40000010100 */
[----:B------:R-:W-:Y:S02]  /*4f60*/  FMUL.FTZ R6, R211, R6 ;  /* 0x00000006d3067220 */ /* 0x000fe40000410000 */
[----:B------:R-:W-:Y:S02]  /*4f70*/  FMUL.FTZ R10, R4, c[0x0][0x2ec] ;  /* 0x0000bb00040a7a20 */ /* 0x000fe40000410000 */
[----:B------:R-:W-:Y:S02]  /*4f80*/  FMUL.FTZ R4, R5, c[0x0][0x2ec] ;  /* 0x0000bb0005047a20 */ /* 0x000fe40000410000 */
[----:B------:R-:W-:Y:S02]  /*4f90*/  FMUL.FTZ R88, R199, R13 ;  /* 0x0000000dc7587220 */ /* 0x000fe40000410000 */
[----:B------:R-:W-:Y:S02]  /*4fa0*/  FFMA.FTZ R8, -R118, R118, 1 ;  /* 0x3f80000076087423 */ /* 0x000fe40000010176 */
[----:B------:R-:W-:Y:S02]  /*4fb0*/  FFMA.FTZ R13, -R122, R122, 1 ;  /* 0x3f8000007a0d7423 */ /* 0x000fe4000001017a */
[----:B------:R-:W-:Y:S02]  /*4fc0*/  FMUL.FTZ R10, R6, R10 ;  /* 0x0000000a060a7220 */ /* 0x000fe40000410000 */
[----:B------:R-:W-:Y:S02]  /*4fd0*/  FMUL.FTZ R4, R12, R4 ;  /* 0x000000040c047220 */ /* 0x000fe40000410000 */
[----:B------:R-:W-:Y:S02]  /*4fe0*/  FMUL.FTZ R8, R8, c[0x0][0x2ec] ;  /* 0x0000bb0008087a20 */ /* 0x000fe40000410000 */
[----:B------:R-:W-:Y:S01]  /*4ff0*/  FMUL.FTZ R13, R13, c[0x0][0x2ec] ;  /* 0x0000bb000d0d7a20 */ /* 0x000fe20000410000 */
[----:B------:R-:W-:Y:S01]  /*5000*/  F2FP.BF16.PACK_AB R4, R4, R10 ;  /* 0x0000000a0404723e */ /* 0x000fe200000010ff */
[----:B------:R-:W-:Y:S02]  /*5010*/  FMUL.FTZ R8, R88, R8 ;  /* 0x0000000858087220 */ /* 0x000fe40000410000 */
[----:B------:R-:W-:Y:S02]  /*5020*/  FMUL.FTZ R13, R17, R13 ;  /* 0x0000000d110d7220 */ /* 0x000fe40000410000 */
[----:B------:R-:W-:Y:S01]  /*5030*/  FFMA.FTZ R5, -R129, R129, 1 ;  /* 0x3f80000081057423 */ /* 0x000fe20000010181 */
[----:B------:R1:W-:Y:S01]  /*5040*/  STS [R231+0x20400], R4 ;  /* 0x02040004e7007388 */ /* 0x0003e20000000800 */
[----:B------:R-:W-:Y:S01]  /*5050*/  FFMA.FTZ R6, -R128, R128, 1 ;  /* 0x3f80000080067423 */ /* 0x000fe20000010180 */
[----:B------:R-:W-:Y:S01]  /*5060*/  F2FP.BF16.PACK_AB R8, R8, R13 ;  /* 0x0000000d0808723e */ /* 0x000fe200000010ff */
[----:B------:R-:W-:Y:S02]  /*5070*/  FADD.FTZ R13, -R112, R11 ;  /* 0x0000000b700d7221 */ /* 0x000fe40000010100 */
[----:B------:R-:W-:Y:S01]  /*5080*/  FMUL.FTZ R11, R208, R16 ;  /* 0x00000010d00b7220 */ /* 0x000fe20000410000 */
[----:B------:R-:W-:Y:S01]  /*5090*/  STS [R238+0x20000], R9 ;  /* 0x02000009ee007388 */ /* 0x000fe20000000800 */
[----:B------:R-:W-:Y:S02]  /*50a0*/  FMUL.FTZ R5, R5, c[0x0][0x2ec] ;  /* 0x0000bb0005057a20 */ /* 0x000fe40000410000 */
[----:B------:R-:W-:Y:S02]  /*50b0*/  FMUL.FTZ R13, R206, R13 ;  /* 0x0000000dce0d7220 */ /* 0x000fe40000410000 */
[----:B------:R-:W-:Y:S02]  /*50c0*/  FMUL.FTZ R6, R6, c[0x0][0x2ec] ;  /* 0x0000bb0006067a20 */ /* 0x000fe40000410000 */
[C---:B------:R-:W-:Y:S02]  /*50d0*/  FADD.FTZ R14, -R112.reuse, R14 ;  /* 0x0000000e700e7221 */ /* 0x040fe40000010100 */
[----:B------:R-:W-:Y:S02]  /*50e0*/  FADD.FTZ R15, -R112, R15 ;  /* 0x0000000f700f7221 */ /* 0x000fe40000010100 */
[----:B------:R-:W-:Y:S02]  /*50f0*/  FMUL.FTZ R5, R11, R5 ;  /* 0x000000050b057220 */ /* 0x000fe40000410000 */
[----:B------:R-:W-:Y:S02]  /*5100*/  FFMA.FTZ R11, -R127, R127, 1 ;  /* 0x3f8000007f0b7423 */ /* 0x000fe4000001017f */
[----:B------:R-:W-:Y:S02]  /*5110*/  FFMA.FTZ R10, -R126, R126, 1 ;  /* 0x3f8000007e0a7423 */ /* 0x000fe4000001017e */
[----:B------:R-:W-:Y:S02]  /*5120*/  FMUL.FTZ R6, R13, R6 ;  /* 0x000000060d067220 */ /* 0x000fe40000410000 */
[----:B------:R-:W-:Y:S02]  /*5130*/  FMUL.FTZ R16, R210, R14 ;  /* 0x0000000ed2107220 */ /* 0x000fe40000410000 */
[----:B------:R-:W-:Y:S01]  /*5140*/  FMUL.FTZ R17, R207, R15 ;  /* 0x0000000fcf117220 */ /* 0x000fe20000410000 */
[----:B------:R-:W-:Y:S01]  /*5150*/  F2FP.BF16.PACK_AB R6, R6, R5 ;  /* 0x000000050606723e */ /* 0x000fe200000010ff */
[----:B------:R-:W-:Y:S02]  /*5160*/  FMUL.FTZ R11, R11, c[0x0][0x2ec] ;  /* 0x0000bb000b0b7a20 */ /* 0x000fe40000410000 */
[----:B------:R-:W-:Y:S02]  /*5170*/  FMUL.FTZ R10, R10, c[0x0][0x2ec] ;  /* 0x0000bb000a0a7a20 */ /* 0x000fe40000410000 */
[C---:B------:R-:W-:Y:S01]  /*5180*/  FADD.FTZ R18, -R112.reuse, R18 ;  /* 0x0000001270127221 */ /* 0x040fe20000010100 */
[----:B------:R-:W-:Y:S01]  /*5190*/  STS [R238+0x20400], R6 ;  /* 0x02040006ee007388 */ /* 0x000fe20000000800 */
[----:B------:R-:W-:Y:S02]  /*51a0*/  FADD.FTZ R19, -R112, R19 ;  /* 0x0000001370137221 */ /* 0x000fe40000010100 */
[----:B------:R-:W-:Y:S02]  /*51b0*/  FFMA.FTZ R13, -R125, R125, 1 ;  /* 0x3f8000007d0d7423 */ /* 0x000fe4000001017d */
[----:B------:R-:W-:Y:S01]  /*51c0*/  FFMA.FTZ R12, -R124, R124, 1 ;  /* 0x3f8000007c0c7423 */ /* 0x000fe2000001017c */
[----:B------:R-:W-:Y:S01]  /*51d0*/  STS [R236+0x20000], R8 ;  /* 0x02000008ec007388 */ /* 0x000fe20000000800 */
[----:B------:R-:W-:Y:S02]  /*51e0*/  FMUL.FTZ R11, R16, R11 ;  /* 0x0000000b100b7220 */ /* 0x000fe40000410000 */
[----:B------:R-:W-:Y:S02]  /*51f0*/  FMUL.FTZ R10, R17, R10 ;  /* 0x0000000a110a7220 */ /* 0x000fe40000410000 */
[----:B------:R-:W-:Y:S02]  /*5200*/  FMUL.FTZ R14, R205, R18 ;  /* 0x00000012cd0e7220 */ /* 0x000fe40000410000 */
[----:B------:R-:W-:Y:S01]  /*5210*/  FMUL.FTZ R15, R204, R19 ;  /* 0x00000013cc0f7220 */ /* 0x000fe20000410000 */
[----:B------:R-:W-:Y:S01]  /*5220*/  F2FP.BF16.PACK_AB R5, R10, R11 ;  /* 0x0000000b0a05723e */ /* 0x000fe200000010ff */
[----:B------:R-:W-:Y:S02]  /*5230*/  FMUL.FTZ R13, R13, c[0x0][0x2ec] ;  /* 0x0000bb000d0d7a20 */ /* 0x000fe40000410000 */
[----:B------:R-:W-:Y:S02]  /*5240*/  FMUL.FTZ R12, R12, c[0x0][0x2ec] ;  /* 0x0000bb000c0c7a20 */ /* 0x000fe40000410000 */
[----:B------:R-:W-:Y:S01]  /*5250*/  FMUL.FTZ R13, R14, R13 ;  /* 0x0000000d0e0d7220 */ /* 0x000fe20000410000 */
[----:B------:R-:W-:Y:S01]  /*5260*/  STS [R236+0x20400], R5 ;  /* 0x02040005ec007388 */ /* 0x000fe20000000800 */
[----:B------:R-:W-:Y:S05]  /*5270*/  FMUL.FTZ R12, R15, R12 ;  /* 0x0000000c0f0c7220 */ /* 0x000fea0000410000 */
[----:B-1----:R-:W-:Y:S01]  /*5280*/  F2FP.BF16.PACK_AB R4, R12, R13 ;  /* 0x0000000d0c04723e */ /* 0x002fe200000010ff */
        /* <DEDUP_REMOVED lines=114> */
.L_x_596:
        /* <DEDUP_REMOVED lines=420> */
.L_x_597:
        /* <DEDUP_REMOVED lines=218> */
.L_x_599:
        /* <DEDUP_REMOVED lines=18> */
.L_x_600:
        /* <DEDUP_REMOVED lines=52> */
.L_x_602:
[----:B--23--:R-:W-:Y:S05]  /*85f0*/  BSYNC B0 ;  /* 0x0000000000007941 */ /* 0x00cfea0003800000 */
.L_x_601:
        /* <DEDUP_REMOVED lines=17> */
.L_x_604:
[----:B------:R-:W-:Y:S05]  /*8710*/  BSYNC B0 ;  /* 0x0000000000007941 */ /* 0x000fea0003800000 */
.L_x_603:
        /* <DEDUP_REMOVED lines=27> */
.L_x_606:
[----:B------:R-:W-:Y:S05]  /*88d0*/  BSYNC B0 ;  /* 0x0000000000007941 */ /* 0x000fea0003800000 */
.L_x_605:
        /* <DEDUP_REMOVED lines=14> */
.L_x_595:
[----:B------:R-:W-:Y:S05]  /*89c0*/  BSYNC B1 ;  /* 0x0000000000017941 */ /* 0x000fea0003800000 */
.L_x_581:
        /* <DEDUP_REMOVED lines=11> */
.L_x_607:
[----:B------:R-:W-:Y:S05]  /*8a80*/  EXIT ;  /* 0x000000000000794d */ /* 0x000fea0003800000 */
.L_x_609:
        /* <DEDUP_REMOVED lines=15> */
.L_x_1034:


//--------------------- .text._ZN5flash44flash_bwd_dq_dk_dv_loop_seqk_parallel_kernelI23Flash_bwd_kernel_traitsILi256ELi64ELi64ELi8ELi4ELi2ELi2ELb0ELb1EN7cutlass10bfloat16_tE19Flash_kernel_traitsILi256ELi64ELi64ELi8ES3_EELb1ELb1ELb0ELb1ELb0ELb0ELb0EEEvNS_16Flash_bwd_paramsE --------------------------
	.section	.text._ZN5flash44flash_bwd_dq_dk_dv_loop_seqk_parallel_kernelI23Flash_bwd_kernel_traitsILi256ELi64ELi64ELi8ELi4ELi2ELi2ELb0ELb1EN7cutlass10bfloat16_tE19Flash_kernel_traitsILi256ELi64ELi64ELi8ES3_EELb1ELb1ELb0ELb1ELb0ELb0ELb0EEEvNS_16Flash_bwd_paramsE,"ax",@progbits
	.sectioninfo	@"SHI_REGISTERS=255"
	.align	128
        .global         _ZN5flash44flash_bwd_dq_dk_dv_loop_seqk_parallel_kernelI23Flash_bwd_kernel_traitsILi256ELi64ELi64ELi8ELi4ELi2ELi2ELb0ELb1EN7cutlass10bfloat16_tE19Flash_kernel_traitsILi256ELi64ELi64ELi8ES3_EELb1ELb1ELb0ELb1ELb0ELb0ELb0EEEvNS_16Flash_bwd_paramsE
        .type           _ZN5flash44flash_bwd_dq_dk_dv_loop_seqk_parallel_kernelI23Flash_bwd_kernel_traitsILi256ELi64ELi64ELi8ELi4ELi2ELi2ELb0ELb1EN7cutlass10bfloat16_tE19Flash_kernel_traitsILi256ELi64ELi64ELi8ES3_EELb1ELb1ELb0ELb1ELb0ELb0ELb0EEEvNS_16Flash_bwd_paramsE,@function
        .size           _ZN5flash44flash_bwd_dq_dk_dv_loop_seqk_parallel_kernelI23Flash_bwd_kernel_traitsILi256ELi64ELi64ELi8ELi4ELi2ELi2ELb0ELb1EN7cutlass10bfloat16_tE19Flash_kernel_traitsILi256ELi64ELi64ELi8ES3_EELb1ELb1ELb0ELb1ELb0ELb0ELb0EEEvNS_16Flash_bwd_paramsE,(.L_x_1035 - _ZN5flash44flash_bwd_dq_dk_dv_loop_seqk_parallel_kernelI23Flash_bwd_kernel_traitsILi256ELi64ELi64ELi8ELi4ELi2ELi2ELb0ELb1EN7cutlass10bfloat16_tE19Flash_kernel_traitsILi256ELi64ELi64ELi8ES3_EELb1ELb1ELb0ELb1ELb0ELb0ELb0EEEvNS_16Flash_bwd_paramsE)
        .other          _ZN5flash44flash_bwd_dq_dk_dv_loop_seqk_parallel_kernelI23Flash_bwd_kernel_traitsILi256ELi64ELi64ELi8ELi4ELi2ELi2ELb0ELb1EN7cutlass10bfloat16_tE19Flash_kernel_traitsILi256ELi64ELi64ELi8ES3_EELb1ELb1ELb0ELb1ELb0ELb0ELb0EEEvNS_16Flash_bwd_paramsE,@"STO_CUDA_ENTRY STV_DEFAULT"
_ZN5flash44flash_bwd_dq_dk_dv_loop_seqk_parallel_kernelI23Flash_bwd_kernel_traitsILi256ELi64ELi64ELi8ELi4ELi2ELi2ELb0ELb1EN7cutlass10bfloat16_tE19Flash_kernel_traitsILi256ELi64ELi64ELi8ES3_EELb1ELb1ELb0ELb1ELb0ELb0ELb0EEEvNS_16Flash_bwd_paramsE:
.text._ZN5flash44flash_bwd_dq_dk_dv_loop_seqk_parallel_kernelI23Flash_bwd_kernel_traitsILi256ELi64ELi64ELi8ELi4ELi2ELi2ELb0ELb1EN7cutlass10bfloat16_tE19Flash_kernel_traitsILi256ELi64ELi64ELi8ES3_EELb1ELb1ELb0ELb1ELb0ELb0ELb0EEEvNS_16Flash_bwd_paramsE:
        /* <DEDUP_REMOVED lines=29> */
[----:B--2---:R-:W-:-:S02]  /*01d0*/  UIMAD.WIDE.U32 UR44, UR34, UR15, URZ ;  /* 0x0000000f222c72a5 */ /* 0x004fc4000f8e003f */
[----:B------:R-:W-:Y:S01]  /*01e0*/  USHF.L.U32 UR15, UR34, 0x7, URZ ;  /* 0x00000007220f7899 */ /* 0x000fe2000800063f */
[CC--:B------:R-:W-:Y:S01]  /*01f0*/  LEA.HI R0, R5.reuse, R6.reuse, RZ, 0x5 ;  /* 0x0000000605007211 */ /* 0x0c0fe200078f28ff */
[----:B------:R-:W-:Y:S01]  /*0200*/  UIMAD.WIDE UR38, UR47, UR38, URZ ;  /* 0x000000262f2672a5 */ /* 0x000fe2000f8e023f */
[CC--:B------:R-:W-:Y:S01]  /*0210*/  LEA.HI R10, R5.reuse, R6.reuse, RZ, 0x3 ;  /* 0x00000006050a7211 */ /* 0x0c0fe200078f18ff */
[----:B------:R-:W-:Y:S01]  /*0220*/  UIMAD UR57, UR7, UR6, UR57 ;  /* 0x00000006073972a4 */ /* 0x000fe2000f8e0239 */
[CC--:B------:R-:W-:Y:S01]  /*0230*/  LEA.HI R3, R5.reuse, R6.reuse, RZ, 0x4 ;  /* 0x0000000605037211 */ /* 0x0c0fe200078f20ff */
[----:B---3--:R-:W-:Y:S01]  /*0240*/  UIMAD UR48, UR35, UR47, URZ ;  /* 0x0000002f233072a4 */ /* 0x008fe2000f8e023f */
[CC--:B------:R-:W-:Y:S01]  /*0250*/  LEA.HI R13, R5.reuse, R6.reuse, RZ, 0x7 ;  /* 0x00000006050d7211 */ /* 0x0c0fe200078f38ff */
[----:B------:R-:W-:Y:S01]  /*0260*/  UIMAD UR47, UR47, UR12, URZ ;  /* 0x0000000c2f2f72a4 */ /* 0x000fe2000f8e023f */
[CC--:B------:R-:W-:Y:S01]  /*0270*/  LEA.HI R14, R5.reuse, R6.reuse, RZ, 0x6 ;  /* 0x00000006050e7211 */ /* 0x0c0fe200078f30ff */
[----:B------:R-:W-:Y:S01]  /*0280*/  UIMAD UR6, UR34, UR13, UR35 ;  /* 0x0000000d220672a4 */ /* 0x000fe2000f8e0223 */
[----:B------:R-:W-:Y:S01]  /*0290*/  LEA.HI R5, R5, R6, RZ, 0x2 ;  /* 0x0000000605057211 */ /* 0x000fe200078f10ff */
[----:B------:R-:W-:Y:S01]  /*02a0*/  ULDC UR14, c[0x0][0x1c0] ;  /* 0x00007000000e7ab9 */ /* 0x000fe20000000800 */
[----:B------:R-:W-:Y:S01]  /*02b0*/  LOP3.LUT R2, R0, 0xffffffe0, RZ, 0xc0, !PT ;  /* 0xffffffe000027812 */ /* 0x000fe200078ec0ff */
[----:B------:R-:W-:Y:S01]  /*02c0*/  ULDC UR11, c[0x0][0x1c0] ;  /* 0x00007000000b7ab9 */ /* 0x000fe20000000800 */
[----:B------:R-:W-:Y:S01]  /*02d0*/  LOP3.LUT R4, R5, 0x7ffffffc, RZ, 0xc0, !PT ;  /* 0x7ffffffc05047812 */ /* 0x000fe200078ec0ff */
[----:B------:R-:W-:Y:S01]  /*02e0*/  UIMAD UR54, UR8, UR34, URZ ;  /* 0x00000022083672a4 */ /* 0x000fe2000f8e023f */
        /* <DEDUP_REMOVED lines=11> */
[----:B------:R-:W-:Y:S01]  /*03a0*/  UIMAD UR7, UR34, UR11, UR35 ;  /* 0x0000000b220772a4 */ /* 0x000fe2000f8e0223 */
[----:B------:R-:W-:Y:S01]  /*03b0*/  LEA.HI R3, R3, R4, RZ, 0x1 ;  /* 0x0000000403037211 */ /* 0x000fe200078f08ff */
[----:B------:R-:W-:Y:S01]  /*03c0*/  @!UP5 UIMAD UR8, UR34, UR14, UR35 ;  /* 0x0000000e2208d2a4 */ /* 0x000fe2000f8e0223 */
[----:B------:R-:W-:Y:S01]  /*03d0*/  LOP3.LUT R0, R0, 0xfffffffe, RZ, 0xc0, !PT ;  /* 0xfffffffe00007812 */ /* 0x000fe200078ec0ff */
[----:B------:R-:W-:Y:S01]  /*03e0*/  USHF.L.U32 UR46, UR47, 0x6, URZ ;  /* 0x000000062f2e7899 */ /* 0x000fe2000800063f */
[----:B------:R-:W-:Y:S01]  /*03f0*/  LOP3.LUT R3, R3, 0xfffffffe, RZ, 0xc0, !PT ;  /* 0xfffffffe03037812 */ /* 0x000fe200078ec0ff */
[----:B------:R-:W-:Y:S01]  /*0400*/  USHF.L.U32 UR41, UR6, 0x5, URZ ;  /* 0x0000000506297899 */ /* 0x000fe2000800063f */
[----:B------:R-:W-:Y:S01]  /*0410*/  LEA.HI R6, R6, R2, RZ, 0x2 ;  /* 0x0000000206067211 */ /* 0x000fe200078f10ff */
[----:B------:R-:W-:Y:S01]  /*0420*/  IMAD.IADD R224, R2, 0x1, -R0 ;  /* 0x0000000102e07824 */ /* 0x000fe200078e0a00 */
[----:B------:R-:W-:Y:S01]  /*0430*/  SHF.R.S32.HI R0, RZ, 0x1f, R5 ;  /* 0x0000001fff007819 */ /* 0x000fe20000011405 */
[----:B------:R-:W-:Y:S01]  /*0440*/  IMAD.IADD R11, R4, 0x1, -R3 ;  /* 0x00000001040b7824 */ /* 0x000fe200078e0a03 */
[----:B------:R-:W-:Y:S01]  /*0450*/  SHF.R.S32.HI R3, RZ, 0x2, R5 ;  /* 0x00000002ff037819 */ /* 0x000fe20000011405 */
[----:B------:R-:W-:Y:S01]  /*0460*/  ULDC UR51, c[0x0][0x214] ;  /* 0x0000850000337ab9 */ /* 0x000fe20000000800 */
[----:B------:R-:W-:Y:S01]  /*0470*/  LOP3.LUT R6, R6, 0xfffffffc, RZ, 0xc0, !PT ;  /* 0xfffffffc06067812 */ /* 0x000fe200078ec0ff */
[----:B------:R-:W-:Y:S01]  /*0480*/  IMAD.SHL.U32 R221, R11, 0x200, RZ ;  /* 0x000002000bdd7824 */ /* 0x000fe200078e00ff */
[----:B------:R-:W-:Y:S01]  /*0490*/  LEA.HI R0, R0, R3, RZ, 0x3 ;  /* 0x0000000300007211 */ /* 0x000fe200078f18ff */
[----:B------:R-:W-:Y:S01]  /*04a0*/  ULDC UR58, c[0x0][0x1c8] ;  /* 0x00007200003a7ab9 */ /* 0x000fe20000000800 */
[----:B------:R-:W-:Y:S01]  /*04b0*/  SHF.R.S32.HI R12, RZ, 0x3, R10 ;  /* 0x00000003ff0c7819 */ /* 0x000fe2000001140a */
[----:B------:R-:W-:Y:S01]  /*04c0*/  IMAD.IADD R16, R2, 0x1, -R6 ;  /* 0x0000000102107824 */ /* 0x000fe200078e0a06 */
[----:B------:R-:W-:Y:S01]  /*04d0*/  LOP3.LUT R0, R0, 0xfffffff8, RZ, 0xc0, !PT ;  /* 0xfffffff800007812 */ /* 0x000fe200078ec0ff */
[----:B------:R-:W-:Y:S01]  /*04e0*/  ULDC.U8 UR10, c[0x0][0x3d0] ;  /* 0x0000f400000a7ab9 */ /* 0x000fe20000000000 */
[----:B------:R-:W-:Y:S01]  /*04f0*/  SHF.R.S32.HI R5, RZ, 0x1f, R8 ;  /* 0x0000001fff057819 */ /* 0x000fe20000011408 */
[----:B------:R-:W-:Y:S01]  /*0500*/  IMAD.SHL.U32 R2, R12, 0x40, RZ ;  /* 0x000000400c027824 */ /* 0x000fe200078e00ff */
[----:B------:R-:W-:Y:S01]  /*0510*/  SHF.R.S32.HI R6, RZ, 0x7, R13 ;  /* 0x00000007ff067819 */ /* 0x000fe2000001140d */
[----:B------:R-:W-:Y:S01]  /*0520*/  IMAD.IADD R4, R3, 0x1, -R0 ;  /* 0x0000000103047824 */ /* 0x000fe200078e0a00 */
[----:B------:R-:W-:Y:S01]  /*0530*/  SHF.R.S32.HI R3, RZ, 0x1f, R9 ;  /* 0x0000001fff037819 */ /* 0x000fe20000011409 */
[----:B------:R1:W-:Y:S01]  /*0540*/  STL [R1+0x48], R16 ;  /* 0x0000481001007387 */ /* 0x0003e20000100800 */
[----:B------:R-:W-:Y:S01]  /*0550*/  LOP3.LUT R0, R2, 0x1c0, RZ, 0xc0, !PT ;  /* 0x000001c002007812 */ /* 0x000fe200078ec0ff */
[----:B------:R-:W-:Y:S01]  /*0560*/  ULDC UR52, c[0x0][0x224] ;  /* 0x0000890000347ab9 */ /* 0x000fe20000000800 */
[----:B------:R-:W-:Y:S01]  /*0570*/  LEA.HI R12, R5, R8, RZ, 0x3 ;  /* 0x00000008050c7211 */ /* 0x000fe200078f18ff */
[----:B------:R-:W-:Y:S01]  /*0580*/  @UP5 UIMAD UR56, UR34, UR51, URZ ;  /* 0x00000033223852a4 */ /* 0x000fe2000f8e023f */
[----:B------:R-:W-:Y:S01]  /*0590*/  LOP3.LUT R2, R0, 0x38, R236, 0xf8, !PT ;  /* 0x0000003800027812 */ /* 0x000fe200078ef8ec */
[----:B------:R-:W-:Y:S01]  /*05a0*/  UMOV UR40, URZ ;  /* 0x0000003f00287c82 */ /* 0x000fe20008000000 */
[----:B------:R-:W-:Y:S01]  /*05b0*/  SHF.R.U32.HI R0, RZ, 0x3, R0 ;  /* 0x00000003ff007819 */ /* 0x000fe20000011600 */
[----:B------:R-:W-:Y:S01]  /*05c0*/  ULDC.64 UR4, c[0x0][0x118] ;  /* 0x0000460000047ab9 */ /* 0x000fe20000000a00 */
[----:B------:R-:W-:Y:S01]  /*05d0*/  LEA.HI R235, R3, R9, RZ, 0x2 ;  /* 0x0000000903eb7211 */ /* 0x000fe200078f10ff */
[----:B------:R-:W-:Y:S01]  /*05e0*/  IMAD.U32 R3, RZ, RZ, UR15 ;  /* 0x0000000fff037e24 */ /* 0x000fe2000f8e00ff */
[----:B------:R-:W-:Y:S01]  /*05f0*/  LOP3.LUT R9, R2, R0, RZ, 0x3c, !PT ;  /* 0x0000000002097212 */ /* 0x000fe200078e3cff */
[----:B------:R-:W-:Y:S01]  /*0600*/  IMAD.SHL.U32 R0, R7, 0x40, RZ ;  /* 0x0000004007007824 */ /* 0x000fe200078e00ff */
[----:B------:R-:W-:Y:S01]  /*0610*/  LOP3.LUT R2, R12, 0xfffffff8, RZ, 0xc0, !PT ;  /* 0xfffffff80c027812 */ /* 0x000fe200078ec0ff */
[----:B------:R-:W-:Y:S01]  /*0620*/  ULOP3.LUT UR58, UR35, UR58, URZ, 0x3c, !UPT ;  /* 0x0000003a233a7292 */ /* 0x000fe2000f8e3c3f */
[----:B------:R-:W-:Y:S01]  /*0630*/  LOP3.LUT R3, R4, 0x1, RZ, 0xc0, !PT ;  /* 0x0000000104037812 */ /* 0x000fe200078ec0ff */
[----:B------:R-:W-:Y:S01]  /*0640*/  UISETP.NE.AND UP6, UPT, UR10, URZ, UPT ;  /* 0x0000003f0a00728c */ /* 0x000fe2000bfc5270 */
[----:B------:R-:W-:Y:S01]  /*0650*/  LOP3.LUT R0, R0, 0x1c0, RZ, 0xc0, !PT ;  /* 0x000001c000007812 */ /* 0x000fe200078ec0ff */
[----:B------:R-:W-:Y:S01]  /*0660*/  IMAD.IADD R8, R8, 0x1, -R2 ;  /* 0x0000000108087824 */ /* 0x000fe200078e0a02 */
[----:B------:R-:W-:Y:S01]  /*0670*/  ISETP.NE.U32.AND P0, PT, R3, 0x1, PT ;  /* 0x000000010300780c */ /* 0x000fe20003f05070 */
[----:B------:R-:W-:Y:S01]  /*0680*/  IMAD.SHL.U32 R2, R224, 0x10, RZ ;  /* 0x00000010e0027824 */ /* 0x000fe200078e00ff */
[----:B------:R-:W-:Y:S01]  /*0690*/  LOP3.LUT R216, R0, 0x8, R10, 0xf8, !PT ;  /* 0x0000000800d87812 */ /* 0x000fe200078ef80a */
[----:B------:R-:W-:Y:S01]  /*06a0*/  IMAD.SHL.U32 R3, R4, 0x40, RZ ;  /* 0x0000004004037824 */ /* 0x000fe200078e00ff */
[----:B------:R-:W-:Y:S01]  /*06b0*/  LOP3.LUT P4, RZ, R7, 0x4, RZ, 0xc0, !PT ;  /* 0x0000000407ff7812 */ /* 0x000fe2000788c0ff */
[----:B------:R-:W-:Y:S01]  /*06c0*/  USHF.R.S32.HI UR59, URZ, 0x1f, UR35 ;  /* 0x0000001f3f3b7899 */ /* 0x000fe20008011423 */
[----:B------:R-:W-:Y:S01]  /*06d0*/  LOP3.LUT R5, R0, 0x10, R2, 0xf8, !PT ;  /* 0x0000001000057812 */ /* 0x000fe200078ef802 */
[----:B------:R-:W-:Y:S01]  /*06e0*/  IMAD R2, R6, 0x800, R221 ;  /* 0x0000080006027824 */ /* 0x000fe200078e02dd */
[----:B------:R-:W-:Y:S01]  /*06f0*/  SHF.R.U32.HI R0, RZ, 0x3, R0 ;  /* 0x00000003ff007819 */ /* 0x000fe20000011600 */
[----:B------:R-:W-:Y:S01]  /*0700*/  USHF.R.S32.HI UR61, URZ, 0x1f, UR34 ;  /* 0x0000001f3f3d7899 */ /* 0x000fe20008011422 */
[----:B------:R-:W-:Y:S01]  /*0710*/  LOP3.LUT R5, R5, 0x8, R10, 0xf8, !PT ;  /* 0x0000000805057812 */ /* 0x000fe200078ef80a */
[----:B------:R-:W-:Y:S01]  /*0720*/  USHF.R.S32.HI UR60, URZ, 0x1f, UR35 ;  /* 0x0000001f3f3c7899 */ /* 0x000fe20008011423 */
[----:B------:R-:W-:Y:S01]  /*0730*/  LOP3.LUT R216, R216, R0, RZ, 0x3c, !PT ;  /* 0x00000000d8d87212 */ /* 0x000fe200078e3cff */
[----:B------:R-:W-:Y:S01]  /*0740*/  UIMAD.WIDE.U32 UR42, UR38, UR44, URZ ;  /* 0x0000002c262a72a5 */ /* 0x000fe2000f8e003f */
[----:B------:R-:W-:Y:S01]  /*0750*/  LOP3.LUT P3, RZ, R7, 0x2, RZ, 0xc0, !PT ;  /* 0x0000000207ff7812 */ /* 0x000fe2000786c0ff */
[----:B------:R-:W-:Y:S01]  /*0760*/  UIMAD UR53, UR39, UR44, URZ ;  /* 0x0000002c273572a4 */ /* 0x000fe2000f8e023f */
        /* <DEDUP_REMOVED lines=15> */
[----:B------:R-:W-:Y:S01]  /*0860*/  USHF.R.S32.HI UR55, URZ, 0x1f, UR48 ;  /* 0x0000001f3f377899 */ /* 0x000fe20008011430 */
[----:B------:R-:W-:Y:S01]  /*0870*/  SEL R220, R222, 0xffffffc0, !P4 ;  /* 0xffffffc0dedc7807 */ /* 0x000fe20006000000 */
[----:B------:R-:W-:Y:S01]  /*0880*/  UIMAD UR52, UR7, UR52, URZ ;  /* 0x00000034073472a4 */ /* 0x000fe2000f8e023f */
[----:B------:R-:W-:Y:S01]  /*0890*/  LOP3.LUT R7, R2, 0x20, R4, 0xf8, !PT ;  /* 0x0000002002077812 */ /* 0x000fe200078ef804 */
[----:B------:R-:W-:Y:S01]  /*08a0*/  @!UP5 UIMAD UR51, UR8, UR51, URZ ;  /* 0x000000330833d2a4 */ /* 0x000fe2000f8e023f */
[----:B------:R-:W-:Y:S01]  /*08b0*/  LOP3.LUT R4, R0, 0x20, R5, 0xf8, !PT ;  /* 0x0000002000047812 */ /* 0x000fe200078ef805 */
[----:B------:R-:W-:Y:S01]  /*08c0*/  IMAD.SHL.U32 R5, R8, 0x40, RZ ;  /* 0x0000004008057824 */ /* 0x000fe200078e00ff */
[----:B------:R-:W-:Y:S01]  /*08d0*/  LOP3.LUT R6, R3, R0, R2, 0x1e, !PT ;  /* 0x0000000003067212 */ /* 0x000fe200078e1e02 */
[----:B------:R-:W-:Y:S01]  /*08e0*/  IMAD.SHL.U32 R0, R15, 0x2, RZ ;  /* 0x000000020f007824 */ /* 0x000fe200078e00ff */
[----:B------:R-:W-:Y:S01]  /*08f0*/  LOP3.LUT R3, R4, R3, RZ, 0x3c, !PT ;  /* 0x0000000304037212 */ /* 0x000fe200078e3cff */
[----:B------:R-:W-:Y:S01]  /*0900*/  USHF.R.S32.HI UR50, URZ, 0x1f, UR46 ;  /* 0x0000001f3f327899 */ /* 0x000fe2000801142e */
        /* <DEDUP_REMOVED lines=22> */
[----:B------:R-:W-:Y:S01]  /*0a70*/  @P1 IADD3 R239, R238, -0x20, RZ ;  /* 0xffffffe0eeef1810 */ /* 0x000fe20007ffe0ff */
[----:B------:R-:W-:Y:S01]  /*0a80*/  IMAD R224, R224, 0x400, R0 ;  /* 0x00000400e0e07824 */ /* 0x000fe200078e0200 */
[----:B------:R-:W-:Y:S01]  /*0a90*/  LOP3.LUT R0, R5, R0, RZ, 0xfc, !PT ;  /* 0x0000000005007212 */ /* 0x000fe200078efcff */
[----:B------:R-:W-:Y:S01]  /*0aa0*/  IMAD.IADD R218, R218, 0x1, R2 ;  /* 0x00000001dada7824 */ /* 0x000fe200078e0202 */
[----:B------:R-:W-:Y:S01]  /*0ab0*/  LEA R5, R6, 0x10000, 0x1 ;  /* 0x0001000006057811 */ /* 0x000fe200078e08ff */
[----:B------:R-:W-:Y:S01]  /*0ac0*/  IMAD.IADD R224, R2, 0x1, R224 ;  /* 0x0000000102e07824 */ /* 0x000fe200078e02e0 */
[----:B------:R-:W-:Y:S01]  /*0ad0*/  SEL R2, R226, 0xffffffe0, !P3 ;  /* 0xffffffe0e2027807 */ /* 0x000fe20005800000 */
[----:B------:R-:W-:Y:S01]  /*0ae0*/  IMAD.SHL.U32 R218, R218, 0x2, RZ ;  /* 0x00000002dada7824 */ /* 0x000fe200078e00ff */
[C---:B------:R-:W-:Y:S01]  /*0af0*/  IADD3 R4, R5.reuse, 0x40, RZ ;  /* 0x0000004005047810 */ /* 0x040fe20007ffe0ff */
[----:B------:R1:W-:Y:S01]  /*0b00*/  STL [R1+0x34], R5 ;  /* 0x0000340501007387 */ /* 0x0003e20000100800 */
[----:B------:R-:W-:Y:S01]  /*0b10*/  @P2 IADD3 R4, R5, -0x40, RZ ;  /* 0xffffffc005042810 */ /* 0x000fe20007ffe0ff */
[----:B------:R-:W-:Y:S01]  /*0b20*/  IMAD R2, R216, 0x2, R2 ;  /* 0x00000002d8027824 */ /* 0x000fe200078e0202 */
[----:B------:R-:W-:Y:S01]  /*0b30*/  SEL R226, R226, 0xffffffe0, !P5 ;  /* 0xffffffe0e2e27807 */ /* 0x000fe20006800000 */
[----:B------:R-:W-:Y:S01]  /*0b40*/  IMAD R216, R216, 0x2, R220 ;  /* 0x00000002d8d87824 */ /* 0x000fe200078e02dc */
[----:B------:R-:W-:Y:S01]  /*0b50*/  LEA R224, R224, 0x20000, 0x1 ;  /* 0x00020000e0e07811 */ /* 0x000fe200078e08ff */
[----:B------:R1:W-:Y:S01]  /*0b60*/  STL [R1+0x38], R4 ;  /* 0x0000380401007387 */ /* 0x0003e20000100800 */
[----:B------:R-:W-:Y:S01]  /*0b70*/  IMAD.IADD R3, R220, 0x1, R2 ;  /* 0x00000001dc037824 */ /* 0x000fe200078e0202 */
[----:B------:R-:W-:Y:S01]  /*0b80*/  IADD3 R244, R236, 0x80, RZ ;  /* 0x00000080ecf47810 */ /* 0x000fe20007ffe0ff */
[----:B------:R-:W-:Y:S01]  /*0b90*/  IMAD.IADD R219, R218, 0x1, R226 ;  /* 0x00000001dadb7824 */ /* 0x000fe200078e02e2 */
[----:B------:R-:W-:Y:S01]  /*0ba0*/  IADD3 R246, R236, 0xc0, RZ ;  /* 0x000000c0ecf67810 */ /* 0x000fe20007ffe0ff */
[----:B------:R-:W-:-:S02]  /*0bb0*/  IMAD.IADD R225, R222, 0x1, R224 ;  /* 0x00000001dee17824 */ /* 0x000fc400078e02e0 */
[C---:B------:R-:W-:Y:S02]  /*0bc0*/  IMAD R220, R221.reuse, 0x2, R220 ;  /* 0x00000002dddc7824 */ /* 0x040fe400078e02dc */
[----:B------:R-:W-:Y:S02]  /*0bd0*/  IMAD.IADD R223, R218, 0x1, R222 ;  /* 0x00000001dadf7824 */ /* 0x000fe400078e02de */
[----:B------:R-:W-:Y:S02]  /*0be0*/  IMAD.IADD R227, R226, 0x1, R224 ;  /* 0x00000001e2e37824 */ /* 0x000fe400078e02e0 */
[----:B------:R-:W-:Y:S02]  /*0bf0*/  IMAD.SHL.U32 R221, R221, 0x2, RZ ;  /* 0x00000002dddd7824 */ /* 0x000fe400078e00ff */
[----:B------:R-:W-:Y:S02]  /*0c00*/  IMAD.SHL.U32 R0, R0, 0x2, RZ ;  /* 0x0000000200007824 */ /* 0x000fe400078e00ff */
[----:B------:R-:W-:-:S02]  /*0c10*/  IMAD.IADD R240, R240, 0x1, R239 ;  /* 0x00000001f0f07824 */ /* 0x000fc400078e02ef */
[----:B------:R-:W-:Y:S02]  /*0c20*/  IMAD.IADD R222, R219, 0x1, R222 ;  /* 0x00000001dbde7824 */ /* 0x000fe400078e02de */
[----:B------:R-:W-:Y:S02]  /*0c30*/  IMAD.IADD R226, R226, 0x1, R225 ;  /* 0x00000001e2e27824 */ /* 0x000fe400078e02e1 */
.L_x_654:
[----:B------:R-:W-:Y:S02]  /*0c40*/  ULDC.64 UR6, c[0x0][0x240] ;  /* 0x0000900000067ab9 */ /* 0x000fe40000000a00 */
[----:B------:R-:W-:Y:S02]  /*0c50*/  ULDC.64 UR10, c[0x0][0x250] ;  /* 0x00009400000a7ab9 */ /* 0x000fe40000000a00 */
[----:B------:R-:W-:Y:S02]  /*0c60*/  UISETP.NE.U32.AND UP1, UPT, URZ, UR6, UPT ;  /* 0x000000063f00728c */ /* 0x000fe4000bf25070 */
[----:B------:R-:W-:Y:S02]  /*0c70*/  UISETP.NE.U32.AND UP3, UPT, URZ, UR10, UPT ;  /* 0x0000000a3f00728c */ /* 0x000fe4000bf65070 */
[----:B------:R-:W-:-:S02]  /*0c80*/  USHF.R.S32.HI UR37, URZ, 0x1f, UR34 ;  /* 0x0000001f3f257899 */ /* 0x000fc40008011422 */
[----:B------:R-:W-:Y:S02]  /*0c90*/  USHF.L.U32 UR13, UR34, 0x2, URZ ;  /* 0x00000002220d7899 */ /* 0x000fe4000800063f */
[----:B------:R-:W-:Y:S02]  /*0ca0*/  UISETP.NE.AND.EX UP1, UPT, URZ, UR7, UPT, UP1 ;  /* 0x000000073f00728c */ /* 0x000fe4000bf25310 */
[----:B------:R-:W-:Y:S02]  /*0cb0*/  UISETP.NE.AND.EX UP3, UPT, URZ, UR11, UPT, UP3 ;  /* 0x0000000b3f00728c */ /* 0x000fe4000bf65330 */
[----:B------:R-:W-:Y:S02]  /*0cc0*/  USHF.L.U64.HI UR12, UR34, 0x2, UR37 ;  /* 0x00000002220c7899 */ /* 0x000fe40008010225 */
[----:B------:R-:W-:Y:S01]  /*0cd0*/  UIADD3 UR6, UP0, UR13, UR6, URZ ;  /* 0x000000060d067290 */ /* 0x000fe2000ff1e03f */
[----:B------:R-:W-:Y:S01]  /*0ce0*/  PLOP3.LUT P2, PT, PT, PT, UP1, 0x80, 0x0 ;  /* 0x000000000000781c */ /* 0x000fe20003f4f018 */
[----:B------:R-:W-:-:S02]  /*0cf0*/  ULDC.U8 UR14, c[0x0][0x312] ;  /* 0x0000c480000e7ab9 */ /* 0x000fc40000000000 */
[----:B------:R-:W-:Y:S02]  /*0d00*/  UIADD3.X UR7, UR12, UR7, URZ, UP0, !UPT ;  /* 0x000000070c077290 */ /* 0x000fe400087fe43f */
[----:B------:R-:W-:Y:S01]  /*0d10*/  ULDC.64 UR8, c[0x0][0x248] ;  /* 0x0000920000087ab9 */ /* 0x000fe20000000a00 */
[----:B-12---:R-:W-:Y:S01]  /*0d20*/  IMAD.U32 R4, RZ, RZ, UR6 ;  /* 0x00000006ff047e24 */ /* 0x006fe2000f8e00ff */
[----:B------:R-:W-:Y:S02]  /*0d30*/  UISETP.NE.AND UP4, UPT, UR14, URZ, UPT ;  /* 0x0000003f0e00728c */ /* 0x000fe4000bf85270 */
[----:B------:R-:W-:Y:S01]  /*0d40*/  UISETP.EQ.U32.AND UP2, UPT, URZ, UR8, UPT ;  /* 0x000000083f00728c */ /* 0x000fe2000bf42070 */
[----:B------:R-:W-:Y:S01]  /*0d50*/  IMAD.U32 R5, RZ, RZ, UR7 ;  /* 0x00000007ff057e24 */ /* 0x000fe2000f8e00ff */
[----:B------:R-:W-:Y:S02]  /*0d60*/  @UP3 UIADD3 UR6, UP0, UR13, UR10, URZ ;  /* 0x0000000a0d063290 */ /* 0x000fe4000ff1e03f */
[----:B------:R-:W-:-:S02]  /*0d70*/  UISETP.EQ.OR.EX UP2, UPT, URZ, UR9, !UP4, UP2 ;  /* 0x000000093f00728c */ /* 0x000fc4000e742720 */
[----:B------:R-:W-:Y:S01]  /*0d80*/  @UP3 UIADD3.X UR7, UR12, UR11, URZ, UP0, !UPT ;  /* 0x0000000b0c073290 */ /* 0x000fe200087fe43f */
[----:B------:R1:W2:Y:S01]  /*0d90*/  @P2 LDG.E R9, [R4.64] ;  /* 0x0000000404092981 */ /* 0x0002a2000c1e1900 */
[----:B------:R-:W-:Y:S01]  /*0da0*/  UIADD3 UR8, UP0, UR13, UR8, URZ ;  /* 0x000000080d087290 */ /* 0x000fe2000ff1e03f */
[----:B------:R-:W-:Y:S02]  /*0db0*/  PLOP3.LUT P0, PT, PT, PT, UP3, 0x80, 0x0 ;  /* 0x000000000000781c */ /* 0x000fe40003f0f038 */
[----:B------:R1:W3:Y:S01]  /*0dc0*/  @P2 LDG.E R8, [R4.64+0x4] ;  /* 0x0000040404082981 */ /* 0x0002e2000c1e1900 */
[----:B------:R-:W-:Y:S01]  /*0dd0*/  PLOP3.LUT P1, PT, PT, PT, UP2, 0x80, 0x0 ;  /* 0x000000000000781c */ /* 0x000fe20003f2f028 */
[----:B------:R-:W-:Y:S01]  /*0de0*/  UIADD3.X UR9, UR12, UR9, URZ, UP0, !UPT ;  /* 0x000000090c097290 */ /* 0x000fe200087fe43f */
[----:B------:R-:W-:Y:S02]  /*0df0*/  IMAD.U32 R6, RZ, RZ, UR6 ;  /* 0x00000006ff067e24 */ /* 0x000fe4000f8e00ff */
        /* <DEDUP_REMOVED lines=39> */
.L_x_610:
        /* <DEDUP_REMOVED lines=22> */
[----:B------:R-:W-:Y:S02]  /*11d0*/  UIMAD UR9, UR37, UR10, URZ ;  /* 0x0000000a250972a4 */ /* 0x000fe4000f8e023f */
[----:B------:R-:W-:Y:S02]  /*11e0*/  UISETP.NE.AND UP0, UPT, UR29, -0x1, UPT ;  /* 0xffffffff1d00788c */ /* 0x000fe4000bf05270 */
        /* <DEDUP_REMOVED lines=35> */
.L_x_612:
        /* <DEDUP_REMOVED lines=33> */
[----:B------:R-:W-:-:S04]  /*1630*/  UIMAD UR8, UR8, UR6, URZ ;  /* 0x00000006080872a4 */ /* 0x000fc8000f8e023f */
[----:B------:R-:W-:-:S03]  /*1640*/  UIMAD UR10, UR22, UR7, UR8 ;  /* 0x00000007160a72a4 */ /* 0x000fc6000f8e0208 */
[----:B------:R-:W-:Y:S02]  /*1650*/  ULDC.64 UR8, c[0x0][0x188] ;  /* 0x0000620000087ab9 */ /* 0x000fe40000000a00 */
[----:B------:R-:W-:-:S04]  /*1660*/  UIMAD UR7, UR37, UR8, URZ ;  /* 0x00000008250772a4 */ /* 0x000fc8000f8e023f */
[----:B------:R-:W-:Y:S02]  /*1670*/  UIMAD UR9, UR34, UR9, UR7 ;  /* 0x00000009220972a4 */ /* 0x000fe4000f8e0207 */
[----:B------:R-:W-:-:S04]  /*1680*/  UIMAD.WIDE.U32 UR6, UR22, UR6, URZ ;  /* 0x00000006160672a5 */ /* 0x000fc8000f8e003f */
[----:B------:R-:W-:-:S04]  /*1690*/  UIADD3 UR7, UR7, UR10, URZ ;  /* 0x0000000a07077290 */ /* 0x000fc8000fffe03f */
[----:B------:R-:W-:-:S04]  /*16a0*/  UIMAD.WIDE.U32 UR6, UR34, UR8, UR6 ;  /* 0x00000008220672a5 */ /* 0x000fc8000f8e0006 */
[----:B------:R-:W-:-:S03]  /*16b0*/  UIADD3 UR27, UR7, UR9, URZ ;  /* 0x00000009071b7290 */ /* 0x000fc6000fffe03f */
[----:B------:R-:W-:Y:S02]  /*16c0*/  UMOV UR25, UR6 ;  /* 0x0000000600197c82 */ /* 0x000fe40008000000 */
.L_x_613:
        /* <DEDUP_REMOVED lines=45> */
.L_x_614:
[----:B------:R-:W-:-:S04]  /*19a0*/  UMOV UR11, UR52 ;  /* 0x00000034000b7c82 */ /* 0x000fc80008000000 */
.L_x_615:
        /* <DEDUP_REMOVED lines=12> */
[----:B------:R-:W-:Y:S01]  /*1a70*/  UIADD3 UR14, UR15, UR13, URZ ;  /* 0x0000000d0f0e7290 */ /* 0x000fe2000fffe03f */
[----:B------:R-:W-:Y:S01]  /*1a80*/  BSSY B1, `(.L_x_611) ;  /* 0x0000958000017945 */ /* 0x000fe20003800000 */
[----:B------:R-:W-:Y:S01]  /*1a90*/  ULDC.64 UR6, c[0x0][0x1a8] ;  /* 0x00006a0000067ab9 */ /* 0x000fe20000000a00 */
[----:B------:R-:W-:Y:S01]  /*1aa0*/  IMAD R8, R16, c[0x0][0x190], RZ ;  /* 0x0000640010087a24 */ /* 0x000fe200078e02ff */
[----:B------:R-:W-:-:S03]  /*1ab0*/  UIMAD UR6, UR59, UR6, URZ ;  /* 0x000000063b0672a4 */ /* 0x000fc6000f8e023f */
        /* <DEDUP_REMOVED lines=13> */
[----:B------:R-:W-:Y:S01]  /*1b90*/  IMAD.IADD R21, R25, 0x1, -R4 ;  /* 0x0000000119157824 */ /* 0x000fe200078e0a04 */
[----:B------:R-:W-:Y:S01]  /*1ba0*/  IADD3 R4, P2, R236, UR20, RZ ;  /* 0x00000014ec047c10 */ /* 0x000fe2000ff5e0ff */
[----:B------:R-:W-:-:S02]  /*1bb0*/  UMOV UR11, 0x4 ;  /* 0x00000004000b7882 */ /* 0x000fc40000000000 */
[----:B------:R-:W-:Y:S01]  /*1bc0*/  UIMAD.WIDE UR6, UR6, UR11, UR16 ;  /* 0x0000000b060672a5 */ /* 0x000fe2000f8e0210 */
[----:B------:R-:W-:Y:S01]  /*1bd0*/  IMAD R6, R6, UR47, R21 ;  /* 0x0000002f06067c24 */ /* 0x000fe2000f8e0215 */
[----:B------:R-:W-:Y:S01]  /*1be0*/  IADD3.X R5, R237, UR24, RZ, P2, !PT ;  /* 0x00000018ed057c10 */ /* 0x000fe200097fe4ff */
[----:B------:R-:W-:-:S03]  /*1bf0*/  ULDC UR17, c[0x0][0x2e8] ;  /* 0x0000ba0000117ab9 */ /* 0x000fc60000000800 */
[C---:B------:R-:W-:Y:S01]  /*1c00*/  IADD3 R10, P0, R6.reuse, UR31, RZ ;  /* 0x0000001f060a7c10 */ /* 0x040fe2000ff1e0ff */
[----:B------:R-:W-:Y:S01]  /*1c10*/  UMOV UR16, UR6 ;  /* 0x0000000600107c82 */ /* 0x000fe20008000000 */
[----:B------:R-:W-:Y:S01]  /*1c20*/  IMAD.WIDE.U32 R4, R7, c[0x0][0x370], R4 ;  /* 0x0000dc0007047a25 */ /* 0x000fe200078e0004 */
[----:B------:R-:W-:Y:S01]  /*1c30*/  UIADD3 UR6, -UR18, UR19, UR21 ;  /* 0x0000001312067290 */ /* 0x000fe2000fffe115 */
[----:B------:R-:W-:Y:S01]  /*1c40*/  LEA.HI.X.SX32 R11, R6, UR12, 0x1, P0 ;  /* 0x0000000c060b7c11 */ /* 0x000fe200080f0eff */
[----:B------:R-:W-:Y:S01]  /*1c50*/  UMOV UR13, UR7 ;  /* 0x00000007000d7c82 */ /* 0x000fe20008000000 */
[----:B------:R-:W-:Y:S01]  /*1c60*/  IMAD.WIDE.U32 R6, R14, c[0x0][0x190], R236 ;  /* 0x000064000e067a25 */ /* 0x000fe200078e00ec */
[----:B------:R-:W-:Y:S01]  /*1c70*/  UIADD3 UR6, UR6, -UR17, URZ ;  /* 0x8000001106067290 */ /* 0x000fe2000fffe03f */
[----:B------:R-:W-:Y:S01]  /*1c80*/  IADD3 R5, R5, UR9, RZ ;  /* 0x0000000905057c10 */ /* 0x000fe2000fffe0ff */
[----:B------:R-:W-:Y:S02]  /*1c90*/  UIADD3 UR9, UR36, -0x1, URZ ;  /* 0xffffffff24097890 */ /* 0x000fe4000fffe03f */
[----:B------:R-:W-:Y:S01]  /*1ca0*/  USHF.R.S32.HI UR17, URZ, 0x1f, UR6 ;  /* 0x0000001f3f117899 */ /* 0x000fe20008011406 */
[----:B------:R-:W-:Y:S01]  /*1cb0*/  IADD3 R8, P0, R6, UR32, RZ ;  /* 0x0000002006087c10 */ /* 0x000fe2000ff1e0ff */
[----:B------:R-:W-:-:S02]  /*1cc0*/  IMAD.WIDE.U32 R4, R9, c[0x0][0x378], R4 ;  /* 0x0000de0009047a25 */ /* 0x000fc400078e0004 */
[----:B------:R-:W-:Y:S01]  /*1cd0*/  ULEA.HI UR17, UR17, UR6, URZ, 0x6 ;  /* 0x0000000611117291 */ /* 0x000fe2000f8f303f */
[----:B------:R-:W-:Y:S01]  /*1ce0*/  IADD3.X R9, R7, UR30, R17, P0, !PT ;  /* 0x0000001e07097c10 */ /* 0x000fe200087fe411 */
[----:B------:R-:W-:Y:S01]  /*1cf0*/  IMAD.MOV.U32 R6, RZ, RZ, R4 ;  /* 0x000000ffff067224 */ /* 0x000fe200078e0004 */
[----:B------:R-:W-:Y:S01]  /*1d00*/  LEA R228, P0, R10, c[0x0][0x350], 0x2 ;  /* 0x0000d4000ae47a11 */ /* 0x000fe200078010ff */
[----:B------:R-:W-:Y:S01]  /*1d10*/  USHF.R.S32.HI UR17, URZ, 0x6, UR17 ;  /* 0x000000063f117899 */ /* 0x000fe20008011411 */
[----:B------:R-:W-:Y:S01]  /*1d20*/  IADD3 R7, R5, UR8, RZ ;  /* 0x0000000805077c10 */ /* 0x000fe2000fffe0ff */
[----:B------:R-:W-:Y:S01]  /*1d30*/  IMAD R5, R24, c[0x0][0x370], RZ ;  /* 0x0000dc0018057a24 */ /* 0x000fe200078e02ff */
[----:B------:R-:W-:Y:S01]  /*1d40*/  LEA.HI.X R229, R10, c[0x0][0x354], R11, 0x2, P0 ;  /* 0x0000d5000ae57a11 */ /* 0x000fe200000f140b */
[----:B------:R-:W-:Y:S01]  /*1d50*/  UISETP.LT.AND UP1, UPT, URZ, UR17, UPT ;  /* 0x000000113f00728c */ /* 0x000fe2000bf21270 */
[----:B------:R-:W-:Y:S01]  /*1d60*/  IMAD.WIDE.U32 R12, R12, c[0x0][0x1a8], R8 ;  /* 0x00006a000c0c7a25 */ /* 0x000fe200078e0008 */
[----:B------:R-:W-:-:S02]  /*1d70*/  ULDC.64 UR6, c[0x0][0x200] ;  /* 0x0000800000067ab9 */ /* 0x000fc40000000a00 */
[----:B------:R-:W-:Y:S01]  /*1d80*/  USEL UR17, URZ, UR17, !UP1 ;  /* 0x000000113f117287 */ /* 0x000fe2000c800000 */
[----:B------:R-:W-:Y:S01]  /*1d90*/  IMAD R4, R27, c[0x0][0x374], R5 ;  /* 0x0000dd001b047a24 */ /* 0x000fe200078e0205 */
[----:B------:R-:W-:Y:S01]  /*1da0*/  IADD3 R18, R13, UR10, RZ ;  /* 0x0000000a0d127c10 */ /* 0x000fe2000fffe0ff */
[----:B------:R-:W-:Y:S01]  /*1db0*/  IMAD.WIDE.U32 R6, R27, c[0x0][0x370], R6 ;  /* 0x0000dc001b067a25 */ /* 0x000fe200078e0006 */
[----:B------:R-:W-:Y:S01]  /*1dc0*/  UISETP.GT.AND UP1, UPT, UR36, UR17, UPT ;  /* 0x000000112400728c */ /* 0x000fe2000bf24270 */
[----:B------:R-:W-:Y:S01]  /*1dd0*/  LEA R232, P3, R12, c[0x0][0x160], 0x1 ;  /* 0x000058000ce87a11 */ /* 0x000fe200078608ff */
[----:B------:R-:W-:Y:S01]  /*1de0*/  UIMAD.WIDE UR14, UR14, UR11, UR6 ;  /* 0x0000000b0e0e72a5 */ /* 0x000fe2000f8e0206 */
[----:B------:R-:W-:Y:S01]  /*1df0*/  IMAD.IADD R11, R7, 0x1, R4 ;  /* 0x00000001070b7824 */ /* 0x000fe200078e0204 */
[----:B------:R-:W-:Y:S02]  /*1e00*/  LEA R231, P2, R6, c[0x0][0x330], 0x1 ;  /* 0x0000cc0006e77a11 */ /* 0x000fe400078408ff */
[----:B------:R-:W-:-:S02]  /*1e10*/  PLOP3.LUT P0, PT, PT, PT, UP1, 0x80, 0x0 ;  /* 0x000000000000781c */ /* 0x000fc40003f0f018 */
[----:B------:R-:W-:Y:S02]  /*1e20*/  LEA.HI.X R233, R12, c[0x0][0x164], R18, 0x1, P3 ;  /* 0x000059000ce97a11 */ /* 0x000fe400018f0c12 */
[----:B------:R-:W-:-:S09]  /*1e30*/  LEA.HI.X R234, R6, c[0x0][0x334], R11, 0x1, P2 ;  /* 0x0000cd0006ea7a11 */ /* 0x000fd200010f0c0b */
        /* <DEDUP_REMOVED lines=19> */
.L_x_617:
        /* <DEDUP_REMOVED lines=18> */
.L_x_618:
        /* <DEDUP_REMOVED lines=35> */
.L_x_620:
[----:B------:R-:W-:Y:S05]  /*22c0*/  BSYNC B0 ;  /* 0x0000000000007941 */ /* 0x000fea0003800000 */
.L_x_619:
        /* <DEDUP_REMOVED lines=21> */
.L_x_622:
[----:B------:R-:W-:Y:S05]  /*2420*/  BSYNC B0 ;  /* 0x0000000000007941 */ /* 0x000fea0003800000 */
.L_x_621:
        /* <DEDUP_REMOVED lines=31> */
.L_x_624:
[----:B------:R-:W-:Y:S05]  /*2620*/  BSYNC B0 ;  /* 0x0000000000007941 */ /* 0x000fea0003800000 */
.L_x_623:
        /* <DEDUP_REMOVED lines=20> */
.L_x_616:
        /* <DEDUP_REMOVED lines=50> */
.L_x_627:
[----:B------:R-:W-:Y:S05]  /*2a90*/  BSYNC B0 ;  /* 0x0000000000007941 */ /* 0x000fea0003800000 */
.L_x_626:
        /* <DEDUP_REMOVED lines=48> */
.L_x_629:
[----:B------:R-:W-:Y:S05]  /*2da0*/  BSYNC B0 ;  /* 0x0000000000007941 */ /* 0x000fea0003800000 */
.L_x_628:
        /* <DEDUP_REMOVED lines=44> */
.L_x_631:
[----:B------:R-:W-:Y:S05]  /*3070*/  BSYNC B0 ;  /* 0x0000000000007941 */ /* 0x000fea0003800000 */
.L_x_630:
        /* <DEDUP_REMOVED lines=45> */
.L_x_633:
[----:B------:R-:W-:Y:S05]  /*3350*/  BSYNC B0 ;  /* 0x0000000000007941 */ /* 0x000fea0003800000 */
.L_x_632:
        /* <DEDUP_REMOVED lines=75> */
.L_x_635:
[----:B---3--:R-:W-:Y:S05]  /*3810*/  BSYNC B0 ;  /* 0x0000000000007941 */ /* 0x008fea0003800000 */
.L_x_634:
        /* <DEDUP_REMOVED lines=55> */
.L_x_637:
[----:B------:R-:W-:Y:S05]  /*3b90*/  BSYNC B0 ;  /* 0x0000000000007941 */ /* 0x000fea0003800000 */
.L_x_636:
        /* <DEDUP_REMOVED lines=62> */
.L_x_639:
[----:B------:R-:W-:Y:S05]  /*3f80*/  BSYNC B0 ;  /* 0x0000000000007941 */ /* 0x000fea0003800000 */
.L_x_638:
        /* <DEDUP_REMOVED lines=53> */
.L_x_641:
[----:B------:R-:W-:Y:S05]  /*42e0*/  BSYNC B0 ;  /* 0x0000000000007941 */ /* 0x000fea0003800000 */
.L_x_640:
[----:B------:R-:W-:Y:S01]  /*42f0*/  ULDC.64 UR10, c[0x0][0x318] ;  /* 0x0000c600000a7ab9 */ /* 0x000fe20000000a00 */
[----:B------:R-:W-:Y:S01]  /*4300*/  IMAD.MOV.U32 R10, RZ, RZ, c[0x0][0x308] ;  /* 0x0000c200ff0a7624 */ /* 0x000fe200078e00ff */
[----:B------:R-:W-:Y:S01]  /*4310*/  UISETP.NE.U32.AND UP1, UPT, URZ, UR10, UPT ;  /* 0x0000000a3f00728c */ /* 0x000fe2000bf25070 */
[----:B------:R-:W-:Y:S01]  /*4320*/  IMAD.MOV.U32 R11, RZ, RZ, c[0x0][0x30c] ;  /* 0x0000c300ff0b7624 */ /* 0x000fe200078e00ff */
[----:B------:R-:W-:Y:S01]  /*4330*/  ULDC.64 UR20, c[0x0][0x320] ;  /* 0x0000c80000147ab9 */ /* 0x000fe20000000a00 */
[----:B-1----:R-:W1:Y:S01]  /*4340*/  S2R R9, SR_TID.X ;  /* 0x0000000000097919 */ /* 0x002e620000002100 */
[----:B------:R-:W-:Y:S01]  /*4350*/  UISETP.NE.AND.EX UP1, UPT, URZ, UR11, UPT, UP1 ;  /* 0x0000000b3f00728c */ /* 0x000fe2000bf25310 */
[----:B------:R-:W-:Y:S01]  /*4360*/  LEA.HI R6, R26, R25, RZ, 0x7 ;  /* 0x000000191a067211 */ /* 0x000fe200078f38ff */
[----:B------:R-:W-:Y:S01]  /*4370*/  IMAD.U32 R7, RZ, RZ, UR23 ;  /* 0x00000017ff077e24 */ /* 0x000fe2000f8e00ff */
[----:B------:R-:W0:Y:S03]  /*4380*/  LDGDEPBAR ;  /* 0x00000000000079af */ /* 0x000e260000000000 */
        /* <DEDUP_REMOVED lines=9> */
[----:B--2---:R-:W-:-:S05]  /*4420*/  IMAD.U32 R4, RZ, RZ, UR10 ;  /* 0x0000000aff047e24 */ /* 0x004fca000f8e00ff */
[----:B------:R-:W-:-:S05]  /*4430*/  IMAD.U32 R5, RZ, RZ, UR11 ;  /* 0x0000000bff057e24 */ /* 0x000fca000f8e00ff */
[----:B---3--:R2:W3:Y:S04]  /*4440*/  @P0 LDG.E R8, [R4.64] ;  /* 0x0000000404080981 */ /* 0x0084e8000c1e1900 */
[----:B--2-4-:R2:W4:Y:S04]  /*4450*/  LDG.E.64 R4, [R10.64+0x8] ;  /* 0x000008040a047981 */ /* 0x014528000c1e1b00 */
[----:B--2---:R-:W2:Y:S01]  /*4460*/  LDG.E.64 R10, [R10.64] ;  /* 0x000000040a0a7981 */ /* 0x004ea2000c1e1b00 */
[----:B------:R-:W3:Y:S01]  /*4470*/  @P0 MUFU.RCP R13, c[0x0][0x238] ;  /* 0x00008e00000d0b08 */ /* 0x000ee20000001000 */
[----:B------:R-:W-:Y:S01]  /*4480*/  SHF.R.S32.HI R6, RZ, 0x7, R6 ;  /* 0x00000007ff067819 */ /* 0x000fe20000011406 */
[----:B-1----:R-:W-:Y:S01]  /*4490*/  IMAD.SHL.U32 R9, R9, 0x2, RZ ;  /* 0x0000000209097824 */ /* 0x002fe200078e00ff */
[----:B------:R-:W-:Y:S01]  /*44a0*/  CS2R R190, SRZ ;  /* 0x0000000000be7805 */ /* 0x000fe2000001ff00 */
[----:B------:R-:W-:Y:S01]  /*44b0*/  CS2R R188, SRZ ;  /* 0x0000000000bc7805 */ /* 0x000fe2000001ff00 */
[----:B------:R-:W-:Y:S01]  /*44c0*/  CS2R R194, SRZ ;  /* 0x0000000000c27805 */ /* 0x000fe2000001ff00 */
[----:B------:R-:W-:Y:S01]  /*44d0*/  IMAD.SHL.U32 R12, R6, 0x20, RZ ;  /* 0x00000020060c7824 */ /* 0x000fe200078e00ff */
[----:B------:R-:W-:Y:S01]  /*44e0*/  CS2R R192, SRZ ;  /* 0x0000000000c07805 */ /* 0x000fe2000001ff00 */
[----:B------:R-:W-:Y:S01]  /*44f0*/  IMAD R14, R7, 0x2, R6 ;  /* 0x00000002070e7824 */ /* 0x000fe200078e0206 */
[----:B------:R-:W-:Y:S01]  /*4500*/  SHF.R.S32.HI R7, RZ, 0x1f, R21 ;  /* 0x0000001fff077819 */ /* 0x000fe20000011415 */
[----:B------:R-:W-:Y:S01]  /*4510*/  CS2R R186, SRZ ;  /* 0x0000000000ba7805 */ /* 0x000fe2000001ff00 */
[----:B------:R-:W-:Y:S01]  /*4520*/  LOP3.LUT R12, R12, 0x6, R9, 0xf8, !PT ;  /* 0x000000060c0c7812 */ /* 0x000fe200078ef809 */
[----:B------:R-:W-:Y:S01]  /*4530*/  IMAD.U32 R9, RZ, RZ, UR23 ;  /* 0x00000017ff097e24 */ /* 0x000fe2000f8e00ff */
[----:B------:R-:W-:Y:S01]  /*4540*/  CS2R R184, SRZ ;  /* 0x0000000000b87805 */ /* 0x000fe2000001ff00 */
[----:B------:R-:W-:Y:S01]  /*4550*/  CS2R R182, SRZ ;  /* 0x0000000000b67805 */ /* 0x000fe2000001ff00 */
[----:B------:R-:W-:Y:S01]  /*4560*/  CS2R R180, SRZ ;  /* 0x0000000000b47805 */ /* 0x000fe2000001ff00 */
[----:B------:R-:W-:Y:S01]  /*4570*/  IMAD R247, R9, 0x40, R12 ;  /* 0x0000004009f77824 */ /* 0x000fe200078e020c */
[----:B------:R-:W-:Y:S01]  /*4580*/  CS2R R174, SRZ ;  /* 0x0000000000ae7805 */ /* 0x000fe2000001ff00 */
        /* <DEDUP_REMOVED lines=11> */
[----:B------:R-:W-:Y:S01]  /*4640*/  IADD3 R248, R247, 0x1, RZ ;  /* 0x00000001f7f87810 */ /* 0x000fe20007ffe0ff */
        /* <DEDUP_REMOVED lines=47> */
[----:B------:R-:W-:Y:S01]  /*4940*/  UMOV UR6, URZ ;  /* 0x0000003f00067c82 */ /* 0x000fe20008000000 */
[----:B---3--:R-:W-:-:S04]  /*4950*/  @P0 FMUL.FTZ R6, R8, R13 ;  /* 0x0000000d08060220 */ /* 0x008fc80000410000 */
[----:B------:R1:W3:Y:S01]  /*4960*/  @P0 R2UR UR7, R6 ;  /* 0x00000000060703c2 */ /* 0x0002e200000e0000 */
[----:B----4-:R-:W-:Y:S01]  /*4970*/  IADD3 R4, P2, P1, R4, UR41, R21 ;  /* 0x0000002904047c10 */ /* 0x010fe2000f95e015 */
[----:B-1----:R-:W1:Y:S01]  /*4980*/  I2F R6, R247 ;  /* 0x000000f700067306 */ /* 0x002e620000201400 */
[----:B------:R-:W-:Y:S02]  /*4990*/  CS2R R20, SRZ ;  /* 0x0000000000147805 */ /* 0x000fe4000001ff00 */
[----:B------:R-:W-:Y:S01]  /*49a0*/  IADD3.X R5, R5, UR49, R7, P2, P1 ;  /* 0x0000003105057c10 */ /* 0x000fe200097e2407 */
[----:B---3--:R-:W-:-:S04]  /*49b0*/  @UP1 UMOV UR6, UR7 ;  /* 0x0000000700061c82 */ /* 0x008fc80008000000 */
[----:B------:R3:W-:Y:S01]  /*49c0*/  STL [R1+0x3c], R5 ;  /* 0x00003c0501007387 */ /* 0x0007e20000100800 */
[----:B--2---:R-:W2:Y:S08]  /*49d0*/  R2UR UR12, R11 ;  /* 0x000000000b0c73c2 */ /* 0x004eb000000e0000 */
[----:B------:R4:W4:Y:S01]  /*49e0*/  R2UR UR10, R10 ;  /* 0x000000000a0a73c2 */ /* 0x00092200000e0000 */
[----:B---3--:R-:W-:-:S05]  /*49f0*/  IADD3 R5, R247, 0x19, RZ ;  /* 0x00000019f7057810 */ /* 0x008fca0007ffe0ff */
[----:B------:R-:W-:Y:S04]  /*4a00*/  STL [R1+0xc], R5 ;  /* 0x00000c0501007387 */ /* 0x000fe80000100800 */
[----:B-1----:R1:W-:Y:S01]  /*4a10*/  STL [R1+0x10], R6 ;  /* 0x0000100601007387 */ /* 0x0023e20000100800 */
[----:B--2---:R-:W-:Y:S01]  /*4a20*/  LOP3.LUT R14, R14, UR12, RZ, 0x3c, !PT ;  /* 0x0000000c0e0e7c12 */ /* 0x004fe2000f8e3cff */
[----:B-1----:R1:W2:Y:S02]  /*4a30*/  I2F R6, R5 ;  /* 0x0000000500067306 */ /* 0x0022a40000201400 */
[----:B-1----:R-:W-:-:S05]  /*4a40*/  IADD3 R5, R247, 0x18, RZ ;  /* 0x00000018f7057810 */ /* 0x002fca0007ffe0ff */
[----:B------:R1:W-:Y:S04]  /*4a50*/  STL [R1+0x8], R5 ;  /* 0x0000080501007387 */ /* 0x0003e80000100800 */
[----:B--2---:R2:W-:Y:S01]  /*4a60*/  STL [R1+0x2c], R6 ;  /* 0x00002c0601007387 */ /* 0x0045e20000100800 */
[----:B-1----:R-:W1:Y:S08]  /*4a70*/  I2F R5, R5 ;  /* 0x0000000500057306 */ /* 0x002e700000201400 */
[----:B--2---:R-:W2:Y:S01]  /*4a80*/  I2F R6, R252 ;  /* 0x000000fc00067306 */ /* 0x004ea20000201400 */
[----:B-1----:R1:W-:Y:S04]  /*4a90*/  STL [R1+0x28], R5 ;  /* 0x0000280501007387 */ /* 0x0023e80000100800 */
[----:B--2---:R2:W-:Y:S03]  /*4aa0*/  STL [R1+0x24], R6 ;  /* 0x0000240601007387 */ /* 0x0045e60000100800 */
[----:B-1----:R-:W1:Y:S08]  /*4ab0*/  I2F R5, R251 ;  /* 0x000000fb00057306 */ /* 0x002e700000201400 */
[----:B--2---:R-:W2:Y:S01]  /*4ac0*/  I2F R6, R250 ;  /* 0x000000fa00067306 */ /* 0x004ea20000201400 */
[----:B-1----:R1:W-:Y:S04]  /*4ad0*/  STL [R1+0x20], R5 ;  /* 0x0000200501007387 */ /* 0x0023e80000100800 */
[----:B--2---:R2:W-:Y:S03]  /*4ae0*/  STL [R1+0x1c], R6 ;  /* 0x00001c0601007387 */ /* 0x0045e60000100800 */
[----:B-1----:R-:W1:Y:S01]  /*4af0*/  I2F R5, R249 ;  /* 0x000000f900057306 */ /* 0x002e620000201400 */
[----:B--2---:R-:W-:-:S07]  /*4b00*/  IMAD.WIDE.U32 R6, R4, -0x2daee0ad, RZ ;  /* 0xd2511f5304067825 */ /* 0x004fce00078e00ff */
[----:B------:R-:W2:Y:S01]  /*4b10*/  I2F R4, R248 ;  /* 0x000000f800047306 */ /* 0x000ea20000201400 */
[----:B------:R-:W-:Y:S01]  /*4b20*/  LOP3.LUT R14, R14, R7, RZ, 0x3c, !PT ;  /* 0x000000070e0e7212 */ /* 0x000fe200078e3cff */
[----:B-1----:R-:W-:Y:S04]  /*4b30*/  STL [R1+0x18], R5 ;  /* 0x0000180501007387 */ /* 0x002fe80000100800 */
[----:B------:R-:W-:Y:S04]  /*4b40*/  STL.64 [R1+0x40], R6 ;  /* 0x0000400601007387 */ /* 0x000fe80000100a00 */
[----:B--2---:R1:W-:Y:S02]  /*4b50*/  STL [R1+0x14], R4 ;  /* 0x0000140401007387 */ /* 0x0043e40000100800 */
[----:B-1----:R-:W-:-:S05]  /*4b60*/  IMAD.WIDE.U32 R4, R14, -0x326172a9, RZ ;  /* 0xcd9e8d570e047825 */ /* 0x002fca00078e00ff */
[----:B----4-:R1:W-:Y:S02]  /*4b70*/  STL.64 [R1], R4 ;  /* 0x0000000401007387 */ /* 0x0103e40000100a00 */
.L_x_644:
[----:B------:R-:W0:Y:S01]  /*4b80*/  LDGDEPBAR ;  /* 0x00000000000079af */ /* 0x000e220000000000 */
[----:B------:R-:W-:Y:S01]  /*4b90*/  USHF.L.U32 UR7, UR23, 0x6, URZ ;  /* 0x0000000617077899 */ /* 0x000fe2000800063f */
[----:B-----5:R-:W-:Y:S01]  /*4ba0*/  FSETP.NEU.FTZ.AND P0, PT, R242, -INF , PT ;  /* 0xff800000f200780b */ /* 0x020fe20003f1d000 */
[----:B------:R-:W-:Y:S01]  /*4bb0*/  USHF.L.U32 UR8, UR9, 0x6, URZ ;  /* 0x0000000609087899 */ /* 0x000fe2000800063f */
[----:B------:R-:W-:Y:S01]  /*4bc0*/  IMAD.MOV.U32 R196, RZ, RZ, c[0x0][0x22c] ;  /* 0x00008b00ffc47624 */ /* 0x000fe200078e00ff */
[----:B------:R-:W-:Y:S01]  /*4bd0*/  UIADD3 UR11, UR19, 0x40, UR7 ;  /* 0x00000040130b7890 */ /* 0x000fe2000fffe007 */
[----:B------:R-:W2:Y:S01]  /*4be0*/  LDL R115, [R1+0x10] ;  /* 0x0000100001737983 */ /* 0x000ea20000100800 */
[----:B------:R-:W-:Y:S01]  /*4bf0*/  UIADD3 UR7, UR7, 0x40, URZ ;  /* 0x0000004007077890 */ /* 0x000fe2000fffe03f */
[----:B------:R-:W-:Y:S01]  /*4c00*/  IMAD R196, R196, c[0x0][0x1c0], RZ ;  /* 0x00007000c4c47a24 */ /* 0x000fe200078e02ff */
[----:B------:R-:W-:Y:S03]  /*4c10*/  UIADD3 UR11, UR11, -UR18, URZ ;  /* 0x800000120b0b7290 */ /* 0x000fe6000fffe03f */
[----:B------:R-:W3:Y:S01]  /*4c20*/  LDL R114, [R1+0x14] ;  /* 0x0000140001727983 */ /* 0x000ee20000100800 */
[----:B------:R-:W-:Y:S01]  /*4c30*/  UISETP.GE.AND UP0, UPT, UR8, UR11, UPT ;  /* 0x0000000b0800728c */ /* 0x000fe2000bf06270 */
[----:B------:R-:W-:Y:S03]  /*4c40*/  IMAD.U32 R196, R196, -0x40, RZ ;  /* 0xffffffc0c4c47824 */ /* 0x000fe600078e00ff */
[----:B------:R-:W-:Y:S01]  /*4c50*/  UISETP.LT.AND UP0, UPT, UR7, UR18, UP0 ;  /* 0x000000120700728c */ /* 0x000fe20008701270 */
[----:B------:R-:W4:Y:S01]  /*4c60*/  LDL R119, [R1+0x48] ;  /* 0x0000480001777983 */ /* 0x000f220000100800 */
[----:B------:R-:W-:Y:S04]  /*4c70*/  UIADD3 UR7, UR10, -0x61c88647, URZ ;  /* 0x9e3779b90a077890 */ /* 0x000fe8000fffe03f */
[----:B------:R-:W-:Y:S01]  /*4c80*/  PLOP3.LUT P2, PT, PT, PT, UP0, 0x80, 0x0 ;  /* 0x000000000000781c */ /* 0x000fe20003f4f008 */
[----:B------:R-:W2:Y:S01]  /*4c90*/  LDL.64 R112, [R1] ;  /* 0x0000000001707983 */ /* 0x000ea20000100a00 */
[----:B------:R-:W-:Y:S05]  /*4ca0*/  UISETP.GT.AND UP0, UPT, UR9, UR17, UPT ;  /* 0x000000110900728c */ /* 0x000fea000bf04270 */
[----:B------:R-:W2:Y:S06]  /*4cb0*/  LDL R118, [R1+0x3c] ;  /* 0x00003c0001767983 */ /* 0x000eac0000100800 */
[----:B------:R-:W2:Y:S01]  /*4cc0*/  LDL.64 R116, [R1+0x40] ;  /* 0x0000400001747983 */ /* 0x000ea20000100a00 */
[----:B------:R-:W-:Y:S05]  /*4cd0*/  DEPBAR.LE SB0, 0x0 ;  /* 0x000080000000791a */ /* 0x000fea0000000000 */
[----:B------:R-:W-:Y:S06]  /*4ce0*/  BAR.SYNC.DEFER_BLOCKING 0x0 ;  /* 0x0000000000007b1d */ /* 0x000fec0000010000 */
[----:B------:R-:W-:Y:S06]  /*4cf0*/  LDSM.16.M88.4 R16, [R218] ;  /* 0x00000000da10783b */ /* 0x000fec0000000200 */
[----:B-1----:R-:W1:Y:S06]  /*4d00*/  LDSM.16.M88.4 R8, [R217+0x10000] ;  /* 0x01000000d908783b */ /* 0x002e6c0000000200 */
[----:B------:R-:W1:Y:S06]  /*4d10*/  LDSM.16.M88.4 R84, [R217+0x10800] ;  /* 0x01080000d954783b */ /* 0x000e6c0000000200 */
[----:B------:R-:W-:Y:S06]  /*4d20*/  LDSM.16.M88.4 R88, [R219] ;  /* 0x00000000db58783b */ /* 0x000fec0000000200 */
[----:B------:R-:W1:Y:S06]  /*4d30*/  LDSM.16.M88.4 R92, [R2+0x10000] ;  /* 0x01000000025c783b */ /* 0x000e6c0000000200 */
[----:B------:R-:W1:Y:S06]  /*4d40*/  LDSM.16.M88.4 R96, [R2+0x10800] ;  /* 0x010800000260783b */ /* 0x000e6c0000000200 */
[----:B------:R-:W-:Y:S06]  /*4d50*/  LDSM.16.M88.4 R100, [R223] ;  /* 0x00000000df64783b */ /* 0x000fec0000000200 */
[----:B------:R-:W1:Y:S02]  /*4d60*/  LDSM.16.M88.4 R104, [R216+0x10000] ;  /* 0x01000000d868783b */ /* 0x000e640000000200 */
[C---:B-1----:R-:W-:Y:S04]  /*4d70*/  HMMA.16816.F32.BF16 R4, R16.reuse, R8, RZ ;  /* 0x000000081004723c */ /* 0x042fe800000418ff */
[----:B------:R-:W-:Y:S04]  /*4d80*/  LDSM.16.M88.4 R108, [R3+0x10000] ;  /* 0x01000000036c783b */ /* 0x000fe80000000200 */
[C---:B------:R-:W-:Y:S08]  /*4d90*/  HMMA.16816.F32.BF16 R8, R16.reuse, R10, RZ ;  /* 0x0000000a1008723c */ /* 0x040ff000000418ff */
[C---:B------:R-:W-:Y:S08]  /*4da0*/  HMMA.16816.F32.BF16 R12, R16.reuse, R84, RZ ;  /* 0x00000054100c723c */ /* 0x040ff000000418ff */
[----:B------:R-:W-:Y:S01]  /*4db0*/  HMMA.16816.F32.BF16 R16, R16, R86, RZ ;  /* 0x000000561010723c */ /* 0x000fe200000418ff */
[----:B------:R-:W1:Y:S07]  /*4dc0*/  LDSM.16.M88.4 R84, [R216+0x10800] ;  /* 0x01080000d854783b */ /* 0x000e6e0000000200 */
[C---:B------:R-:W-:Y:S08]  /*4dd0*/  HMMA.16816.F32.BF16 R4, R88.reuse, R92, R4 ;  /* 0x0000005c5804723c */ /* 0x040ff00000041804 */
[C---:B------:R-:W-:Y:S01]  /*4de0*/  HMMA.16816.F32.BF16 R8, R88.reuse, R94, R8 ;  /* 0x0000005e5808723c */ /* 0x040fe20000041808 */
[----:B------:R-:W1:Y:S07]  /*4df0*/  LDSM.16.M88.4 R92, [R222] ;  /* 0x00000000de5c783b */ /* 0x000e6e0000000200 */
[C---:B------:R-:W-:Y:S08]  /*4e00*/  HMMA.16816.F32.BF16 R12, R88.reuse, R96, R12 ;  /* 0x00000060580c723c */ /* 0x040ff0000004180c */
[----:B------:R-:W-:Y:S01]  /*4e10*/  HMMA.16816.F32.BF16 R16, R88, R98, R16 ;  /* 0x000000625810723c */ /* 0x000fe20000041810 */
[----:B------:R-:W1:Y:S06]  /*4e20*/  LDSM.16.M88.4 R88, [R3+0x10800] ;  /* 0x010800000358783b */ /* 0x000e6c0000000200 */
[----:B------:R-:W-:Y:S01]  /*4e30*/  LDSM.16.M88.4 R96, [R218+0x2000] ;  /* 0x00200000da60783b */ /* 0x000fe20000000200 */
[C---:B------:R-:W-:Y:S08]  /*4e40*/  HMMA.16816.F32.BF16 R4, R100.reuse, R104, R4 ;  /* 0x000000686404723c */ /* 0x040ff00000041804 */
[C---:B------:R-:W-:Y:S01]  /*4e50*/  HMMA.16816.F32.BF16 R8, R100.reuse, R106, R8 ;  /* 0x0000006a6408723c */ /* 0x040fe20000041808 */
[----:B------:R-:W1:Y:S07]  /*4e60*/  LDSM.16.M88.4 R104, [R217+0x12000] ;  /* 0x01200000d968783b */ /* 0x000e6e0000000200 */
[C---:B-1----:R-:W-:Y:S08]  /*4e70*/  HMMA.16816.F32.BF16 R12, R100.reuse, R84, R12 ;  /* 0x00000054640c723c */ /* 0x042ff0000004180c */
[----:B------:R-:W-:Y:S01]  /*4e80*/  HMMA.16816.F32.BF16 R16, R100, R86, R16 ;  /* 0x000000566410723c */ /* 0x000fe20000041810 */
[----:B------:R-:W1:Y:S06]  /*4e90*/  LDSM.16.M88.4 R84, [R217+0x12800] ;  /* 0x01280000d954783b */ /* 0x000e6c0000000200 */
[----:B------:R-:W-:Y:S01]  /*4ea0*/  LDSM.16.M88.4 R100, [R219+0x2000] ;  /* 0x00200000db64783b */ /* 0x000fe20000000200 */
[C---:B------:R-:W-:Y:S08]  /*4eb0*/  HMMA.16816.F32.BF16 R4, R92.reuse, R108, R4 ;  /* 0x0000006c5c04723c */ /* 0x040ff00000041804 */
[C---:B------:R-:W-:Y:S01]  /*4ec0*/  HMMA.16816.F32.BF16 R8, R92.reuse, R110, R8 ;  /* 0x0000006e5c08723c */ /* 0x040fe20000041808 */
[----:B------:R-:W1:Y:S07]  /*4ed0*/  LDSM.16.M88.4 R108, [R2+0x12000] ;  /* 0x01200000026c783b */ /* 0x000e6e0000000200 */
[C---:B------:R-:W-:Y:S08]  /*4ee0*/  HMMA.16816.F32.BF16 R12, R92.reuse, R88, R12 ;  /* 0x000000585c0c723c */ /* 0x040ff0000004180c */
[----:B------:R-:W-:Y:S01]  /*4ef0*/  HMMA.16816.F32.BF16 R16, R92, R90, R16 ;  /* 0x0000005a5c10723c */ /* 0x000fe20000041810 */
[----:B------:R-:W1:Y:S06]  /*4f00*/  LDSM.16.M88.4 R88, [R2+0x12800] ;  /* 0x012800000258783b */ /* 0x000e6c0000000200 */
        /* <DEDUP_REMOVED lines=8> */
[C---:B------:R-:W-:Y:S08]  /*4f90*/  HMMA.16816.F32.BF16 R4, R100.reuse, R108, R4 ;  /* 0x0000006c6404723c */ /* 0x040ff00000041804 */
[C---:B------:R-:W-:Y:S01]  /*4fa0*/  HMMA.16816.F32.BF16 R8, R100.reuse, R110, R8 ;  /* 0x0000006e6408723c */ /* 0x040fe20000041808 */
[----:B------:R-:W2:Y:S07]  /*4fb0*/  LDSM.16.M88.4 R108, [R3+0x12000] ;  /* 0x01200000036c783b */ /* 0x000eae0000000200 */
[C---:B------:R-:W-:Y:S08]  /*4fc0*/  HMMA.16816.F32.BF16 R12, R100.reuse, R88, R12 ;  /* 0x00000058640c723c */ /* 0x040ff0000004180c */
        /* <DEDUP_REMOVED lines=47> */
[----:B------:R-:W-:Y:S07]  /*52c0*/  LDSM.16.M88.4 R104, [R222+0x6000] ;  /* 0x00600000de68783b */ /* 0x000fee0000000200 */
[C---:B-1----:R-:W-:Y:S08]  /*52d0*/  HMMA.16816.F32.BF16 R12, R92.reuse, R84, R12 ;  /* 0x000000545c0c723c */ /* 0x042ff0000004180c */
[----:B------:R-:W-:Y:S01]  /*52e0*/  HMMA.16816.F32.BF16 R16, R92, R86, R16 ;  /* 0x000000565c10723c */ /* 0x000fe20000041810 */
[----:B------:R-:W-:Y:S06]  /*52f0*/  LDSM.16.M88.4 R84, [R223+0x6000] ;  /* 0x00600000df54783b */ /* 0x000fec0000000200 */
[----:B------:R-:W1:Y:S01]  /*5300*/  LDSM.16.M88.4 R92, [R216+0x16000] ;  /* 0x01600000d85c783b */ /* 0x000e620000000200 */
[C---:B--2---:R-:W-:Y:S08]  /*5310*/  HMMA.16816.F32.BF16 R4, R96.reuse, R108, R4 ;  /* 0x0000006c6004723c */ /* 0x044ff00000041804 */
[C---:B------:R-:W-:Y:S01]  /*5320*/  HMMA.16816.F32.BF16 R8, R96.reuse, R110, R8 ;  /* 0x0000006e6008723c */ /* 0x040fe20000041808 */
[----:B------:R-:W2:Y:S07]  /*5330*/  LDSM.16.M88.4 R108, [R3+0x16000] ;  /* 0x01600000036c783b */ /* 0x000eae0000000200 */
[C---:B----4-:R-:W-:Y:S07]  /*5340*/  HMMA.16816.F32.BF16 R12, R96.reuse, R88, R12 ;  /* 0x00000058600c723c */ /* 0x050fee000004180c */
[----:B------:R-:W-:Y:S01]  /*5350*/  IMAD.U32 R88, RZ, RZ, UR8 ;  /* 0x00000008ff587e24 */ /* 0x000fe2000f8e00ff */
[----:B------:R-:W-:Y:S01]  /*5360*/  HMMA.16816.F32.BF16 R16, R96, R90, R16 ;  /* 0x0000005a6010723c */ /* 0x000fe20000041810 */
[----:B------:R-:W3:Y:S01]  /*5370*/  LDL R91, [R1+0x24] ;  /* 0x00002400015b7983 */ /* 0x000ee20000100800 */
[----:B------:R-:W-:Y:S05]  /*5380*/  UIADD3 UR8, UR12, 0x76cf5d0a, URZ ;  /* 0x76cf5d0a0c087890 */ /* 0x000fea000fffe03f */
[----:B------:R-:W-:Y:S05]  /*5390*/  FMUL.FTZ R90, R242, 1.4426950216293334961 ;  /* 0x3fb8aa3bf25a7820 */ /* 0x000fea0000410000 */
[----:B------:R-:W-:Y:S02]  /*53a0*/  FSEL R90, R90, RZ, P0 ;  /* 0x000000ff5a5a7208 */ /* 0x000fe40000000000 */
[----:B------:R-:W-:Y:S01]  /*53b0*/  FSETP.NEU.FTZ.AND P0, PT, R243, -INF , PT ;  /* 0xff800000f300780b */ /* 0x000fe20003f1d000 */
[C---:B-1----:R-:W-:Y:S08]  /*53c0*/  HMMA.16816.F32.BF16 R4, R84.reuse, R92, R4 ;  /* 0x0000005c5404723c */ /* 0x042ff00000041804 */
[C---:B------:R-:W-:Y:S08]  /*53d0*/  HMMA.16816.F32.BF16 R8, R84.reuse, R94, R8 ;  /* 0x0000005e5408723c */ /* 0x040ff00000041808 */
[C---:B------:R-:W-:Y:S01]  /*53e0*/  HMMA.16816.F32.BF16 R12, R84.reuse, R100, R12 ;  /* 0x00000064540c723c */ /* 0x040fe2000004180c */
[----:B------:R-:W4:Y:S06]  /*53f0*/  LDL R101, [R1+0x8] ;  /* 0x0000080001657983 */ /* 0x000f2c0000100800 */
[----:B------:R-:W4:Y:S01]  /*5400*/  LDL R100, [R1+0x20] ;  /* 0x0000200001647983 */ /* 0x000f220000100800 */
[----:B------:R-:W-:Y:S05]  /*5410*/  HMMA.16816.F32.BF16 R16, R84, R102, R16 ;  /* 0x000000665410723c */ /* 0x000fea0000041810 */
[----:B------:R-:W4:Y:S02]  /*5420*/  LDL R103, [R1+0x18] ;  /* 0x0000180001677983 */ /* 0x000f240000100800 */
[----:B------:R-:W-:Y:S01]  /*5430*/  IMAD.U32 R86, RZ, RZ, UR19 ;  /* 0x00000013ff567e24 */ /* 0x000fe2000f8e00ff */
[C---:B--2---:R-:W-:Y:S01]  /*5440*/  HMMA.16816.F32.BF16 R4, R104.reuse, R108, R4 ;  /* 0x0000006c6804723c */ /* 0x044fe20000041804 */
[----:B------:R-:W-:Y:S02]  /*5450*/  IMAD.U32 R84, RZ, RZ, UR9 ;  /* 0x00000009ff547e24 */ /* 0x000fe4000f8e00ff */
[----:B------:R-:W2:Y:S02]  /*5460*/  LDL R102, [R1+0x1c] ;  /* 0x00001c0001667983 */ /* 0x000ea40000100800 */
[----:B------:R-:W-:Y:S01]  /*5470*/  @!P2 IADD3 R86, -R86, 0x1, R235 ;  /* 0x000000015656a810 */ /* 0x000fe20007ffe1eb */
[----:B------:R-:W-:Y:S02]  /*5480*/  IMAD R84, R84, 0x4, R119 ;  /* 0x0000000454547824 */ /* 0x000fe400078e0277 */
[C---:B------:R-:W-:Y:S04]  /*5490*/  HMMA.16816.F32.BF16 R8, R104.reuse, R110, R8 ;  /* 0x0000006e6808723c */ /* 0x040fe80000041808 */
[----:B------:R-:W-:Y:S01]  /*54a0*/  @!P2 IADD3 R88, R88, UR18, R86 ;  /* 0x000000125858ac10 */ /* 0x000fe2000fffe056 */
[----:B------:R-:W-:Y:S03]  /*54b0*/  IMAD.WIDE.U32 R84, R84, -0x326172a9, RZ ;  /* 0xcd9e8d5754547825 */ /* 0x000fe600078e00ff */
[----:B------:R-:W-:Y:S04]  /*54c0*/  @!P2 IMNMX R89, R88, UR18, PT ;  /* 0x000000125859ac17 */ /* 0x000fe8000b800200 */
[-C--:B------:R-:W-:Y:S02]  /*54d0*/  @!P2 ISETP.GE.AND P1, PT, R247, R89.reuse, PT ;  /* 0x00000059f700a20c */ /* 0x080fe40003f26270 */
[----:B------:R-:W-:Y:S01]  /*54e0*/  LOP3.LUT R87, R113, UR7, R84, 0x96, !PT ;  /* 0x0000000771577c12 */ /* 0x000fe2000f8e9654 */
[----:B------:R-:W-:Y:S01]  /*54f0*/  UIADD3 UR7, UR12, -0x4498517b, URZ ;  /* 0xbb67ae850c077890 */ /* 0x000fe2000fffe03f */
[----:B------:R-:W-:Y:S01]  /*5500*/  FFMA.FTZ R4, R115, UR6, R4 ;  /* 0x0000000673047c23 */ /* 0x000fe20008010004 */
[----:B------:R-:W-:Y:S01]  /*5510*/  LOP3.LUT R85, R85, UR10, R118, 0x96, !PT ;  /* 0x0000000a55557c12 */ /* 0x000fe2000f8e9676 */
[----:B------:R-:W-:Y:S01]  /*5520*/  FFMA.FTZ R5, R114, UR6, R5 ;  /* 0x0000000672057c23 */ /* 0x000fe20008010005 */
[----:B------:R-:W-:Y:S01]  /*5530*/  @!P2 IADD3 R88, R88, 0x8, RZ ;  /* 0x000000085858a810 */ /* 0x000fe20007ffe0ff */
[----:B------:R-:W-:Y:S01]  /*5540*/  IMAD.WIDE.U32 R98, R87, -0x2daee0ad, RZ ;  /* 0xd2511f5357627825 */ /* 0x000fe200078e00ff */
[----:B------:R-:W-:Y:S02]  /*5550*/  @!P2 FSEL R4, R4, -INF , !P1 ;  /* 0xff8000000404a808 */ /* 0x000fe40004800000 */
[-C--:B------:R-:W-:Y:S01]  /*5560*/  @!P2 ISETP.GE.AND P1, PT, R248, R89.reuse, PT ;  /* 0x00000059f800a20c */ /* 0x080fe20003f26270 */
[----:B------:R-:W-:Y:S01]  /*5570*/  IMAD.WIDE.U32 R84, R85, -0x2daee0ad, RZ ;  /* 0xd2511f5355547825 */ /* 0x000fe200078e00ff */
[----:B------:R-:W-:Y:S02]  /*5580*/  @!P2 IMNMX R88, R88, UR18, PT ;  /* 0x000000125858ac17 */ /* 0x000fe4000b800200 */
[----:B------:R-:W-:Y:S01]  /*5590*/  @!P2 FSEL R5, R5, -INF , !P1 ;  /* 0xff8000000505a808 */ /* 0x000fe20004800000 */
[----:B------:R-:W-:Y:S01]  /*55a0*/  FFMA.FTZ R4, R4, c[0x0][0x23c], -R90 ;  /* 0x00008f0004047a23 */ /* 0x000fe2000001085a */
[----:B------:R-:W-:Y:S01]  /*55b0*/  LOP3.LUT R92, R85, UR7, R116, 0x96, !PT ;  /* 0x00000007555c7c12 */ /* 0x000fe2000f8e9674 */
[----:B------:R-:W-:Y:S01]  /*55c0*/  FFMA.FTZ R7, R114, UR6, R7 ;  /* 0x0000000672077c23 */ /* 0x000fe20008010007 */
[----:B------:R-:W-:Y:S01]  /*55d0*/  LOP3.LUT R94, R99, UR8, R84, 0x96, !PT ;  /* 0x00000008635e7c12 */ /* 0x000fe2000f8e9654 */
[----:B------:R-:W-:Y:S01]  /*55e0*/  FFMA.FTZ R5, R5, c[0x0][0x23c], -R90 ;  /* 0x00008f0005057a23 */ /* 0x000fe2000001085a */
[----:B------:R-:W1:Y:S01]  /*55f0*/  LDSM.16.M88.4 R84, [R3+0x16800] ;  /* 0x016800000354783b */ /* 0x000e620000000200 */
[----:B------:R1:W-:Y:S01]  /*5600*/  MUFU.EX2 R129, R4 ;  /* 0x0000000400817308 */ /* 0x0003e20000000800 */
[----:B------:R-:W-:Y:S01]  /*5610*/  FFMA.FTZ R6, R115, UR6, R6 ;  /* 0x0000000673067c23 */ /* 0x000fe20008010006 */
[-C--:B------:R-:W-:Y:S01]  /*5620*/  @!P2 ISETP.GE.AND P1, PT, R247, R88.reuse, PT ;  /* 0x00000058f700a20c */ /* 0x080fe20003f26270 */
[----:B------:R-:W-:Y:S01]  /*5630*/  IMAD.WIDE.U32 R94, R94, -0x326172a9, RZ ;  /* 0xcd9e8d575e5e7825 */ /* 0x000fe200078e00ff */
[CC--:B------:R-:W-:Y:S01]  /*5640*/  @!P2 ISETP.GE.AND P5, PT, R251.reuse, R89.reuse, PT ;  /* 0x00000059fb00a20c */ /* 0x0c0fe20003fa6270 */
[----:B------:R-:W-:Y:S01]  /*5650*/  UIADD3 UR8, UR10, -0x255992d5, URZ ;  /* 0xdaa66d2b0a087890 */ /* 0x000fe2000fffe03f */
[-C--:B------:R-:W-:Y:S01]  /*5660*/  @!P2 ISETP.GE.AND P6, PT, R252, R89.reuse, PT ;  /* 0x00000059fc00a20c */ /* 0x080fe20003fc6270 */
[----:B------:R-:W-:Y:S01]  /*5670*/  IMAD.U32 R113, RZ, RZ, UR13 ;  /* 0x0000000dff717e24 */ /* 0x000fe2000f8e00ff */
[----:B------:R-:W-:Y:S01]  /*5680*/  @!P2 FSEL R6, R6, -INF , !P1 ;  /* 0xff8000000606a808 */ /* 0x000fe20004800000 */
[----:B------:R-:W-:Y:S01]  /*5690*/  IMAD.WIDE.U32 R92, R92, -0x326172a9, RZ ;  /* 0xcd9e8d575c5c7825 */ /* 0x000fe200078e00ff */
[----:B------:R1:W-:Y:S01]  /*56a0*/  MUFU.EX2 R128, R5 ;  /* 0x0000000500807308 */ /* 0x0003e20000000800 */
[-C--:B------:R-:W-:Y:S01]  /*56b0*/  @!P2 ISETP.GE.AND P3, PT, R251, R88.reuse, PT ;  /* 0x00000058fb00a20c */ /* 0x080fe20003f66270 */
[----:B------:R-:W-:Y:S02]  /*56c0*/  UIADD3 UR7, UR10, 0x3c6ef372, URZ ;  /* 0x3c6ef3720a077890 */ /* 0x000fe4000fffe03f */
[----:B------:R-:W-:Y:S01]  /*56d0*/  LOP3.LUT R96, R95, UR8, R92, 0x96, !PT ;  /* 0x000000085f607c12 */ /* 0x000fe2000f8e965c */
[----:B------:R-:W-:Y:S03]  /*56e0*/  UIADD3 UR8, UR12, -0x126145ec, URZ ;  /* 0xed9eba140c087890 */ /* 0x000fe6000fffe03f */
[----:B------:R-:W-:Y:S01]  /*56f0*/  LOP3.LUT R93, R93, UR7, R112, 0x96, !PT ;  /* 0x000000075d5d7c12 */ /* 0x000fe2000f8e9670 */
[----:B------:R-:W-:Y:S01]  /*5700*/  IMAD.U32 R112, RZ, RZ, UR16 ;  /* 0x00000010ff707e24 */ /* 0x000fe2000f8e00ff */
[----:B------:R-:W-:Y:S01]  /*5710*/  UIADD3 UR7, UR12, 0x32370b8f, URZ ;  /* 0x32370b8f0c077890 */ /* 0x000fe2000fffe03f */
[----:B------:R-:W-:Y:S04]  /*5720*/  IMAD.WIDE.U32 R96, R96, -0x2daee0ad, RZ ;  /* 0xd2511f5360607825 */ /* 0x000fe800078e00ff */
[----:B-1----:R-:W-:Y:S02]  /*5730*/  FMUL.FTZ R4, R243, 1.4426950216293334961 ;  /* 0x3fb8aa3bf3047820 */ /* 0x002fe40000410000 */
[----:B------:R-:W-:Y:S03]  /*5740*/  IMAD.WIDE.U32 R92, R93, -0x2daee0ad, RZ ;  /* 0xd2511f535d5c7825 */ /* 0x000fe600078e00ff */
[----:B------:R-:W-:Y:S02]  /*5750*/  FSEL R4, R4, RZ, P0 ;  /* 0x000000ff04047208 */ /* 0x000fe40000000000 */
[-C--:B------:R-:W-:Y:S01]  /*5760*/  @!P2 ISETP.GE.AND P0, PT, R248, R88.reuse, PT ;  /* 0x00000058f800a20c */ /* 0x080fe20003f06270 */
[----:B------:R-:W2:Y:S01]  /*5770*/  LDL R5, [R1+0xc] ;  /* 0x00000c0001057983 */ /* 0x000ea20000100800 */
[----:B------:R-:W-:Y:S01]  /*5780*/  LOP3.LUT R92, R97, UR8, R92, 0x96, !PT ;  /* 0x00000008615c7c12 */ /* 0x000fe2000f8e965c */
[--C-:B------:R-:W-:Y:S01]  /*5790*/  FFMA.FTZ R6, R6, c[0x0][0x23c], -R4.reuse ;  /* 0x00008f0006067a23 */ /* 0x100fe20000010804 */
[----:B------:R-:W-:Y:S01]  /*57a0*/  @!P2 FSEL R7, R7, -INF , !P0 ;  /* 0xff8000000707a808 */ /* 0x000fe20004000000 */
[----:B------:R-:W-:Y:S01]  /*57b0*/  UIADD3 UR8, UR10, 0x1715609d, URZ ;  /* 0x1715609d0a087890 */ /* 0x000fe2000fffe03f */
[C---:B------:R-:W-:Y:S01]  /*57c0*/  HMMA.16816.F32.BF16 R12, R104.reuse, R84, R12 ;  /* 0x00000054680c723c */ /* 0x040fe2000004180c */
[----:B------:R1:W1:Y:S02]  /*57d0*/  MUFU.EX2 R131, R6 ;  /* 0x0000000600837308 */ /* 0x0002640000000800 */
[-C--:B------:R-:W-:Y:S01]  /*57e0*/  @!P2 ISETP.GE.AND P0, PT, R249, R89.reuse, PT ;  /* 0x00000059f900a20c */ /* 0x080fe20003f06270 */
[----:B------:R-:W-:Y:S03]  /*57f0*/  FFMA.FTZ R7, R7, c[0x0][0x23c], -R4 ;  /* 0x00008f0007077a23 */ /* 0x000fe60000010804 */
[----:B------:R-:W-:Y:S01]  /*5800*/  IMAD.WIDE.U32 R84, R92, -0x326172a9, RZ ;  /* 0xcd9e8d575c547825 */ /* 0x000fe200078e00ff */
[----:B------:R-:W-:Y:S01]  /*5810*/  HMMA.16816.F32.BF16 R16, R104, R86, R16 ;  /* 0x000000566810723c */ /* 0x000fe20000041810 */
[----:B------:R-:W2:Y:S02]  /*5820*/  LDL R87, [R1+0x2c] ;  /* 0x00002c0001577983 */ /* 0x000ea40000100800 */
[----:B------:R1:W1:Y:S02]  /*5830*/  MUFU.EX2 R130, R7 ;  /* 0x0000000700827308 */ /* 0x0002640000000800 */
[----:B-1----:R-:W-:Y:S01]  /*5840*/  LOP3.LUT R6, R93, UR7, R98, 0x96, !PT ;  /* 0x000000075d067c12 */ /* 0x002fe2000f8e9662 */
[----:B------:R-:W-:Y:S06]  /*5850*/  UIADD3 UR7, UR10, 0x78dde6e4, URZ ;  /* 0x78dde6e40a077890 */ /* 0x000fec000fffe03f */
[----:B------:R-:W-:Y:S05]  /*5860*/  IMAD.WIDE.U32 R6, R6, -0x326172a9, RZ ;  /* 0xcd9e8d5706067825 */ /* 0x000fea00078e00ff */
[----:B------:R-:W-:Y:S01]  /*5870*/  LOP3.LUT R6, R85, UR8, R6, 0x96, !PT ;  /* 0x0000000855067c12 */ /* 0x000fe2000f8e9606 */
[----:B------:R-:W-:Y:S01]  /*5880*/  UIADD3 UR8, UR12, 0x646e171e, URZ ;  /* 0x646e171e0c087890 */ /* 0x000fe2000fffe03f */
[C---:B---3--:R-:W-:Y:S02]  /*5890*/  FFMA.FTZ R13, R91.reuse, UR6, R13 ;  /* 0x000000065b0d7c23 */ /* 0x048fe4000801000d */
[----:B------:R-:W-:Y:S03]  /*58a0*/  FFMA.FTZ R15, R91, UR6, R15 ;  /* 0x000000065b0f7c23 */ /* 0x000fe6000801000f */
[----:B------:R-:W-:Y:S05]  /*58b0*/  @!P2 FSEL R13, R13, -INF , !P6 ;  /* 0xff8000000d0da808 */ /* 0x000fea0007000000 */
[----:B------:R-:W-:Y:S04]  /*58c0*/  FFMA.FTZ R13, R13, c[0x0][0x23c], -R90 ;  /* 0x00008f000d0d7a23 */ /* 0x000fe8000001085a */
[----:B------:R-:W-:Y:S01]  /*58d0*/  MUFU.EX2 R120, R13 ;  /* 0x0000000d00787308 */ /* 0x000fe20000000800 */
[-C--:B----4-:R-:W-:Y:S01]  /*58e0*/  @!P2 ISETP.GE.AND P1, PT, R101, R89.reuse, PT ;  /* 0x000000596500a20c */ /* 0x090fe20003f26270 */
[C---:B------:R-:W-:Y:S02]  /*58f0*/  FFMA.FTZ R12, R100.reuse, UR6, R12 ;  /* 0x00000006640c7c23 */ /* 0x040fe4000801000c */
[----:B------:R-:W-:Y:S03]  /*5900*/  FFMA.FTZ R14, R100, UR6, R14 ;  /* 0x00000006640e7c23 */ /* 0x000fe6000801000e */
[----:B------:R-:W-:Y:S01]  /*5910*/  @!P2 FSEL R12, R12, -INF , !P5 ;  /* 0xff8000000c0ca808 */ /* 0x000fe20006800000 */
[C---:B------:R-:W-:Y:S01]  /*5920*/  FFMA.FTZ R8, R103.reuse, UR6, R8 ;  /* 0x0000000667087c23 */ /* 0x040fe20008010008 */
[----:B------:R-:W-:Y:S01]  /*5930*/  @!P2 FSEL R14, R14, -INF , !P3 ;  /* 0xff8000000e0ea808 */ /* 0x000fe20005800000 */
[----:B------:R-:W-:Y:S01]  /*5940*/  FFMA.FTZ R10, R103, UR6, R10 ;  /* 0x00000006670a7c23 */ /* 0x000fe2000801000a */
[-C--:B------:R-:W-:Y:S01]  /*5950*/  @!P2 ISETP.GE.AND P5, PT, R101, R88.reuse, PT ;  /* 0x000000586500a20c */ /* 0x080fe20003fa6270 */
[--C-:B------:R-:W-:Y:S01]  /*5960*/  FFMA.FTZ R12, R12, c[0x0][0x23c], -R90.reuse ;  /* 0x00008f000c0c7a23 */ /* 0x100fe2000001085a */
[----:B------:R-:W-:Y:S01]  /*5970*/  @!P2 FSEL R8, R8, -INF , !P0 ;  /* 0xff8000000808a808 */ /* 0x000fe20004000000 */
[----:B--2---:R-:W-:Y:S01]  /*5980*/  FFMA.FTZ R9, R102, UR6, R9 ;  /* 0x0000000666097c23 */ /* 0x004fe20008010009 */
[-C--:B------:R-:W-:Y:S01]  /*5990*/  @!P2 ISETP.GE.AND P0, PT, R250, R89.reuse, PT ;  /* 0x00000059fa00a20c */ /* 0x080fe20003f06270 */
[----:B------:R-:W-:Y:S01]  /*59a0*/  FFMA.FTZ R11, R102, UR6, R11 ;  /* 0x00000006660b7c23 */ /* 0x000fe2000801000b */
[----:B------:R-:W-:Y:S01]  /*59b0*/  MUFU.EX2 R121, R12 ;  /* 0x0000000c00797308 */ /* 0x000fe20000000800 */
[----:B------:R-:W-:Y:S01]  /*59c0*/  FFMA.FTZ R8, R8, c[0x0][0x23c], -R90 ;  /* 0x00008f0008087a23 */ /* 0x000fe2000001085a */
[----:B------:R-:W-:Y:S01]  /*59d0*/  @!P2 FSEL R9, R9, -INF , !P0 ;  /* 0xff8000000909a808 */ /* 0x000fe20004000000 */
[----:B------:R-:W-:Y:S01]  /*59e0*/  FFMA.FTZ R14, R14, c[0x0][0x23c], -R4 ;  /* 0x00008f000e0e7a23 */ /* 0x000fe20000010804 */
[-C--:B------:R-:W-:Y:S03]  /*59f0*/  @!P2 ISETP.GE.AND P0, PT, R249, R88.reuse, PT ;  /* 0x00000058f900a20c */ /* 0x080fe60003f06270 */
[----:B------:R-:W-:Y:S01]  /*5a00*/  FFMA.FTZ R9, R9, c[0x0][0x23c], -R90 ;  /* 0x00008f0009097a23 */ /* 0x000fe2000001085a */
[----:B------:R-:W-:Y:S02]  /*5a10*/  @!P2 FSEL R10, R10, -INF , !P0 ;  /* 0xff8000000a0aa808 */ /* 0x000fe40004000000 */
[----:B------:R1:W2:Y:S01]  /*5a20*/  MUFU.EX2 R125, R8 ;  /* 0x00000008007d7308 */ /* 0x0002a20000000800 */
[-C--:B------:R-:W-:Y:S02]  /*5a30*/  @!P2 ISETP.GE.AND P0, PT, R250, R88.reuse, PT ;  /* 0x00000058fa00a20c */ /* 0x080fe40003f06270 */
[--C-:B------:R-:W-:Y:S02]  /*5a40*/  FFMA.FTZ R10, R10, c[0x0][0x23c], -R4.reuse ;  /* 0x00008f000a0a7a23 */ /* 0x100fe40000010804 */
[----:B------:R-:W-:Y:S02]  /*5a50*/  @!P2 FSEL R11, R11, -INF , !P0 ;  /* 0xff8000000b0ba808 */ /* 0x000fe40004000000 */
[-C--:B------:R-:W-:Y:S03]  /*5a60*/  @!P2 ISETP.GE.AND P0, PT, R252, R88.reuse, PT ;  /* 0x00000058fc00a20c */ /* 0x080fe60003f06270 */
[----:B------:R3:W-:Y:S01]  /*5a70*/  MUFU.EX2 R124, R9 ;  /* 0x00000009007c7308 */ /* 0x0007e20000000800 */
[--C-:B------:R-:W-:Y:S01]  /*5a80*/  FFMA.FTZ R11, R11, c[0x0][0x23c], -R4.reuse ;  /* 0x00008f000b0b7a23 */ /* 0x100fe20000010804 */
[----:B------:R-:W-:Y:S05]  /*5a90*/  @!P2 FSEL R15, R15, -INF , !P0 ;  /* 0xff8000000f0fa808 */ /* 0x000fea0004000000 */
[----:B------:R-:W-:Y:S03]  /*5aa0*/  FFMA.FTZ R15, R15, c[0x0][0x23c], -R4 ;  /* 0x00008f000f0f7a23 */ /* 0x000fe60000010804 */
[----:B------:R-:W-:Y:S01]  /*5ab0*/  MUFU.EX2 R127, R10 ;  /* 0x0000000a007f7308 */ /* 0x000fe20000000800 */
[----:B-1----:R-:W-:Y:S01]  /*5ac0*/  LOP3.LUT R8, R7, UR7, R94, 0x96, !PT ;  /* 0x0000000707087c12 */ /* 0x002fe2000f8e965e */
[----:B------:R-:W-:Y:S01]  /*5ad0*/  UIADD3 UR7, UR12, -0x56f99767, URZ ;  /* 0xa90668990c077890 */ /* 0x000fe2000fffe03f */
[----:B------:R-:W-:Y:S07]  /*5ae0*/  IMAD.WIDE.U32 R6, R6, -0x2daee0ad, RZ ;  /* 0xd2511f5306067825 */ /* 0x000fee00078e00ff */
[----:B------:R1:W-:Y:S01]  /*5af0*/  MUFU.EX2 R126, R11 ;  /* 0x0000000b007e7308 */ /* 0x0003e20000000800 */
[----:B------:R-:W-:Y:S02]  /*5b00*/  LOP3.LUT R86, R6, 0xffff, RZ, 0xc0, !PT ;  /* 0x0000ffff06567812 */ /* 0x000fe400078ec0ff */
[----:B------:R-:W-:Y:S01]  /*5b10*/  SHF.R.U32.HI R85, RZ, 0x10, R6 ;  /* 0x00000010ff557819 */ /* 0x000fe20000011606 */
[----:B---3--:R-:W-:Y:S05]  /*5b20*/  IMAD.WIDE.U32 R8, R8, -0x2daee0ad, RZ ;  /* 0xd2511f5308087825 */ /* 0x008fea00078e00ff */
[----:B------:R-:W-:Y:S01]  /*5b30*/  LOP3.LUT R96, R9, UR7, R96, 0x96, !PT ;  /* 0x0000000709607c12 */ /* 0x000fe2000f8e9660 */
[----:B------:R-:W-:Y:S01]  /*5b40*/  ULDC.U8 UR7, c[0x0][0x2d8] ;  /* 0x0000b60000077ab9 */ /* 0x000fe20000000000 */
[----:B------:R-:W-:Y:S01]  /*5b50*/  LOP3.LUT R8, R7, UR8, R8, 0x96, !PT ;  /* 0x0000000807087c12 */ /* 0x000fe2000f8e9608 */
[----:B------:R-:W-:Y:S01]  /*5b60*/  UIADD3 UR8, UR10, -0x4ab325aa, URZ ;  /* 0xb54cda560a087890 */ /* 0x000fe2000fffe03f */
[----:B------:R-:W-:Y:S01]  /*5b70*/  LOP3.LUT R9, R6, 0xff, RZ, 0xc0, !PT ;  /* 0x000000ff06097812 */ /* 0x000fe200078ec0ff */
[----:B------:R-:W-:Y:S03]  /*5b80*/  MUFU.EX2 R123, R14 ;  /* 0x0000000e007b7308 */ /* 0x000fe60000000800 */
[----:B------:R-:W-:Y:S07]  /*5b90*/  ISETP.LE.U32.AND P3, PT, R9, UR7, PT ;  /* 0x0000000709007c0c */ /* 0x000fee000bf63070 */
[----:B------:R-:W-:Y:S01]  /*5ba0*/  MUFU.EX2 R122, R15 ;  /* 0x0000000f007a7308 */ /* 0x000fe20000000800 */
[C---:B------:R-:W-:Y:S02]  /*5bb0*/  @!P2 ISETP.GE.AND P4, PT, R5.reuse, R89, PT ;  /* 0x000000590500a20c */ /* 0x040fe40003f86270 */
[----:B------:R-:W3:Y:S01]  /*5bc0*/  LDL R89, [R1+0x28] ;  /* 0x0000280001597983 */ /* 0x000ee20000100800 */
[----:B------:R-:W-:Y:S02]  /*5bd0*/  @!P2 ISETP.GE.AND P6, PT, R5, R88, PT ;  /* 0x000000580500a20c */ /* 0x000fe40003fc6270 */
[----:B------:R-:W-:Y:S01]  /*5be0*/  SHF.R.U32.HI R5, RZ, 0x18, R6 ;  /* 0x00000018ff057819 */ /* 0x000fe20000011606 */
[----:B------:R-:W-:Y:S03]  /*5bf0*/  IMAD.WIDE.U32 R6, R96, -0x326172a9, RZ ;  /* 0xcd9e8d5760067825 */ /* 0x000fe600078e00ff */
[----:B------:R-:W-:Y:S02]  /*5c00*/  ISETP.LE.U32.AND P0, PT, R5, UR7, PT ;  /* 0x0000000705007c0c */ /* 0x000fe4000bf03070 */
[----:B------:R-:W-:Y:S02]  /*5c10*/  LOP3.LUT R5, R7, UR8, R84, 0x96, !PT ;  /* 0x0000000807057c12 */ /* 0x000fe4000f8e9654 */
[C---:B------:R-:W-:Y:S01]  /*5c20*/  LOP3.LUT R9, R6.reuse, 0xffff, RZ, 0xc0, !PT ;  /* 0x0000ffff06097812 */ /* 0x040fe200078ec0ff */
[----:B------:R-:W-:Y:S01]  /*5c30*/  FFMA.FTZ R19, R87, UR6, R19 ;  /* 0x0000000657137c23 */ /* 0x000fe20008010013 */
[----:B------:R-:W-:Y:S01]  /*5c40*/  LOP3.LUT R7, R5, 0xff, RZ, 0xc0, !PT ;  /* 0x000000ff05077812 */ /* 0x000fe200078ec0ff */
[----:B------:R-:W-:Y:S01]  /*5c50*/  FFMA.FTZ R17, R87, UR6, R17 ;  /* 0x0000000657117c23 */ /* 0x000fe20008010011 */
[----:B-1----:R-:W-:Y:S02]  /*5c60*/  LOP3.LUT R11, R6, 0xff, RZ, 0xc0, !PT ;  /* 0x000000ff060b7812 */ /* 0x002fe400078ec0ff */
[--C-:B------:R-:W-:Y:S02]  /*5c70*/  SHF.R.U32.HI R10, RZ, 0x10, R6.reuse ;  /* 0x00000010ff0a7819 */ /* 0x100fe40000011606 */
[----:B------:R-:W-:Y:S02]  /*5c80*/  SHF.R.U32.HI R12, RZ, 0x18, R6 ;  /* 0x00000018ff0c7819 */ /* 0x000fe40000011606 */
[----:B------:R-:W-:Y:S02]  /*5c90*/  SHF.R.U32.HI R6, RZ, 0x10, R5 ;  /* 0x00000010ff067819 */ /* 0x000fe40000011605 */
[----:B------:R-:W-:Y:S02]  /*5ca0*/  @!P2 FSEL R19, R19, -INF , !P6 ;  /* 0xff8000001313a808 */ /* 0x000fe40007000000 */
[----:B------:R-:W-:Y:S02]  /*5cb0*/  LOP3.LUT R6, R6, 0xff, RZ, 0xc0, !PT ;  /* 0x000000ff06067812 */ /* 0x000fe400078ec0ff */
[----:B------:R-:W-:Y:S02]  /*5cc0*/  @!P2 FSEL R17, R17, -INF , !P4 ;  /* 0xff8000001111a808 */ /* 0x000fe40006000000 */
[----:B------:R-:W-:Y:S11]  /*5cd0*/  ISETP.LE.U32.AND P4, PT, R6, UR7, PT ;  /* 0x0000000706007c0c */ /* 0x000ff6000bf83070 */
[----:B------:R-:W-:Y:S02]  /*5ce0*/  @!UPT UIADD3 URZ, URZ, URZ, URZ ;  /* 0x0000003f3f3ff290 */ /* 0x000fe4000fffe03f */
[----:B------:R-:W-:Y:S02]  /*5cf0*/  @!P4 FADD.FTZ R131, -R131, -RZ ;  /* 0x800000ff8383c221 */ /* 0x000fe40000010100 */
[C---:B---3--:R-:W-:Y:S02]  /*5d00*/  FFMA.FTZ R16, R89.reuse, UR6, R16 ;  /* 0x0000000659107c23 */ /* 0x048fe40008010010 */
[----:B------:R-:W-:Y:S03]  /*5d10*/  FFMA.FTZ R18, R89, UR6, R18 ;  /* 0x0000000659127c23 */ /* 0x000fe60008010012 */
[----:B------:R-:W-:Y:S02]  /*5d20*/  @!P2 FSEL R16, R16, -INF , !P1 ;  /* 0xff8000001010a808 */ /* 0x000fe40004800000 */
[----:B------:R-:W-:Y:S02]  /*5d30*/  ISETP.LE.U32.AND P1, PT, R7, UR7, PT ;  /* 0x0000000707007c0c */ /* 0x000fe4000bf23070 */
[----:B------:R-:W-:Y:S01]  /*5d40*/  LOP3.LUT R7, R5, 0xffff, RZ, 0xc0, !PT ;  /* 0x0000ffff05077812 */ /* 0x000fe200078ec0ff */
[--C-:B------:R-:W-:Y:S01]  /*5d50*/  FFMA.FTZ R16, R16, c[0x0][0x23c], -R90.reuse ;  /* 0x00008f0010107a23 */ /* 0x100fe2000001085a */
[----:B------:R-:W-:Y:S01]  /*5d60*/  @!P2 FSEL R18, R18, -INF , !P5 ;  /* 0xff8000001212a808 */ /* 0x000fe20006800000 */
[----:B------:R-:W-:Y:S01]  /*5d70*/  FFMA.FTZ R90, R17, c[0x0][0x23c], -R90 ;  /* 0x00008f00115a7a23 */ /* 0x000fe2000001085a */
[----:B------:R-:W-:Y:S01]  /*5d80*/  SHF.R.U32.HI R7, RZ, 0x8, R7 ;  /* 0x00000008ff077819 */ /* 0x000fe20000011607 */
[----:B------:R-:W1:Y:S01]  /*5d90*/  MUFU.EX2 R117, R16 ;  /* 0x0000001000757308 */ /* 0x000e620000000800 */
[----:B------:R-:W-:Y:S01]  /*5da0*/  SHF.R.U32.HI R5, RZ, 0x18, R5 ;  /* 0x00000018ff057819 */ /* 0x000fe20000011605 */
[--C-:B------:R-:W-:Y:S01]  /*5db0*/  FFMA.FTZ R18, R18, c[0x0][0x23c], -R4.reuse ;  /* 0x00008f0012127a23 */ /* 0x100fe20000010804 */
[----:B------:R-:W-:Y:S01]  /*5dc0*/  LOP3.LUT R6, R7, 0xffff, RZ, 0xc0, !PT ;  /* 0x0000ffff07067812 */ /* 0x000fe200078ec0ff */
[----:B------:R-:W-:Y:S01]  /*5dd0*/  FFMA.FTZ R4, R19, c[0x0][0x23c], -R4 ;  /* 0x00008f0013047a23 */ /* 0x000fe20000010804 */
[----:B------:R-:W-:Y:S01]  /*5de0*/  ISETP.LE.U32.AND P6, PT, R5, UR7, PT ;  /* 0x0000000705007c0c */ /* 0x000fe2000bfc3070 */
[----:B------:R-:W-:Y:S01]  /*5df0*/  @!P1 FADD.FTZ R129, -R129, -RZ ;  /* 0x800000ff81819221 */ /* 0x000fe20000010100 */
[----:B------:R-:W-:Y:S02]  /*5e00*/  ISETP.LE.U32.AND P5, PT, R6, UR7, PT ;  /* 0x0000000706007c0c */ /* 0x000fe4000bfa3070 */
[----:B------:R-:W-:Y:S01]  /*5e10*/  ISETP.LE.U32.AND P1, PT, R11, UR7, PT ;  /* 0x000000070b007c0c */ /* 0x000fe2000bf23070 */
[----:B------:R-:W3:Y:S01]  /*5e20*/  MUFU.EX2 R118, R4 ;  /* 0x0000000400767308 */ /* 0x000ee20000000800 */
[----:B------:R-:W-:Y:S02]  /*5e30*/  SHF.R.U32.HI R5, RZ, 0x8, R9 ;  /* 0x00000008ff057819 */ /* 0x000fe40000011609 */
[----:B------:R-:W-:Y:S02]  /*5e40*/  LOP3.LUT R6, R8, 0xff, RZ, 0xc0, !PT ;  /* 0x000000ff08067812 */ /* 0x000fe400078ec0ff */
[----:B------:R-:W-:Y:S02]  /*5e50*/  LOP3.LUT R5, R5, 0xffff, RZ, 0xc0, !PT ;  /* 0x0000ffff05057812 */ /* 0x000fe400078ec0ff */
[----:B------:R-:W-:Y:S01]  /*5e60*/  ISETP.LE.U32.AND P2, PT, R6, UR7, PT ;  /* 0x0000000706007c0c */ /* 0x000fe2000bf43070 */
[----:B------:R-:W-:Y:S01]  /*5e70*/  @!P6 FADD.FTZ R130, -R130, -RZ ;  /* 0x800000ff8282e221 */ /* 0x000fe20000010100 */
[--C-:B------:R-:W-:Y:S01]  /*5e80*/  SHF.R.U32.HI R6, RZ, 0x18, R8.reuse ;  /* 0x00000018ff067819 */ /* 0x100fe20000011608 */
[----:B------:R-:W-:Y:S01]  /*5e90*/  @!P5 FADD.FTZ R128, -R128, -RZ ;  /* 0x800000ff8080d221 */ /* 0x000fe20000010100 */
[----:B------:R-:W-:Y:S01]  /*5ea0*/  ISETP.LE.U32.AND P5, PT, R5, UR7, PT ;  /* 0x0000000705007c0c */ /* 0x000fe2000bfa3070 */
[----:B--2---:R-:W-:Y:S01]  /*5eb0*/  @!P1 FADD.FTZ R125, -R125, -RZ ;  /* 0x800000ff7d7d9221 */ /* 0x004fe20000010100 */
[----:B------:R-:W-:Y:S01]  /*5ec0*/  LOP3.LUT R5, R10, 0xff, RZ, 0xc0, !PT ;  /* 0x000000ff0a057812 */ /* 0x000fe200078ec0ff */
[----:B------:R-:W-:Y:S01]  /*5ed0*/  MUFU.EX2 R116, R90 ;  /* 0x0000005a00747308 */ /* 0x000fe20000000800 */
[----:B------:R-:W-:Y:S01]  /*5ee0*/  ISETP.LE.U32.AND P1, PT, R12, UR7, PT ;  /* 0x000000070c007c0c */ /* 0x000fe2000bf23070 */
[----:B-1----:R-:W-:Y:S01]  /*5ef0*/  @!P3 FADD.FTZ R117, -R117, -RZ ;  /* 0x800000ff7575b221 */ /* 0x002fe20000010100 */
[----:B------:R-:W-:Y:S02]  /*5f00*/  ISETP.LE.U32.AND P6, PT, R5, UR7, PT ;  /* 0x0000000705007c0c */ /* 0x000fe4000bfc3070 */
[----:B------:R-:W-:Y:S01]  /*5f10*/  ISETP.LE.U32.AND P4, PT, R6, UR7, PT ;  /* 0x0000000706007c0c */ /* 0x000fe2000bf83070 */
[----:B------:R-:W-:Y:S01]  /*5f20*/  @!P2 FADD.FTZ R121, -R121, -RZ ;  /* 0x800000ff7979a221 */ /* 0x000fe20000010100 */
[----:B------:R-:W-:Y:S02]  /*5f30*/  SHF.R.U32.HI R6, RZ, 0x10, R8 ;  /* 0x00000010ff067819 */ /* 0x000fe40000011608 */
[----:B------:R-:W-:Y:S01]  /*5f40*/  LOP3.LUT R8, R8, 0xffff, RZ, 0xc0, !PT ;  /* 0x0000ffff08087812 */ /* 0x000fe200078ec0ff */
[----:B------:R-:W-:Y:S01]  /*5f50*/  @!P5 FADD.FTZ R124, -R124, -RZ ;  /* 0x800000ff7c7cd221 */ /* 0x000fe20000010100 */
[----:B------:R-:W-:Y:S01]  /*5f60*/  LOP3.LUT R6, R6, 0xff, RZ, 0xc0, !PT ;  /* 0x000000ff06067812 */ /* 0x000fe200078ec0ff */
[----:B------:R-:W1:Y:S01]  /*5f70*/  MUFU.EX2 R119, R18 ;  /* 0x0000001200777308 */ /* 0x000e620000000800 */
[----:B------:R-:W-:Y:S01]  /*5f80*/  SHF.R.U32.HI R5, RZ, 0x8, R8 ;  /* 0x00000008ff057819 */ /* 0x000fe20000011608 */
[----:B------:R-:W-:Y:S01]  /*5f90*/  @!P1 FADD.FTZ R126, -R126, -RZ ;  /* 0x800000ff7e7e9221 */ /* 0x000fe20000010100 */
[----:B------:R-:W-:Y:S01]  /*5fa0*/  ISETP.LE.U32.AND P5, PT, R6, UR7, PT ;  /* 0x0000000706007c0c */ /* 0x000fe2000bfa3070 */
[----:B------:R-:W-:Y:S01]  /*5fb0*/  @!P6 FADD.FTZ R127, -R127, -RZ ;  /* 0x800000ff7f7fe221 */ /* 0x000fe20000010100 */
[----:B------:R-:W-:Y:S01]  /*5fc0*/  LOP3.LUT R6, R85, 0xff, RZ, 0xc0, !PT ;  /* 0x000000ff55067812 */ /* 0x000fe200078ec0ff */
[----:B------:R-:W-:Y:S01]  /*5fd0*/  @!P4 FADD.FTZ R122, -R122, -RZ ;  /* 0x800000ff7a7ac221 */ /* 0x000fe20000010100 */
[----:B------:R-:W-:Y:S01]  /*5fe0*/  LOP3.LUT R5, R5, 0xffff, RZ, 0xc0, !PT ;  /* 0x0000ffff05057812 */ /* 0x000fe200078ec0ff */
[----:B---3--:R-:W-:Y:S01]  /*5ff0*/  @!P0 FADD.FTZ R118, -R118, -RZ ;  /* 0x800000ff76768221 */ /* 0x008fe20000010100 */
[----:B------:R-:W-:Y:S02]  /*6000*/  SHF.R.U32.HI R4, RZ, 0x8, R86 ;  /* 0x00000008ff047819 */ /* 0x000fe40000011656 */
[----:B------:R-:W-:Y:S02]  /*6010*/  ISETP.LE.U32.AND P6, PT, R5, UR7, PT ;  /* 0x0000000705007c0c */ /* 0x000fe4000bfc3070 */
[----:B------:R-:W-:Y:S02]  /*6020*/  F2FP.RELU.BF16.PACK_AB R5, R130, R131 ;  /* 0x000000838205723e */ /* 0x000fe400000018ff */
[----:B------:R-:W-:Y:S01]  /*6030*/  ISETP.LE.U32.AND P1, PT, R6, UR7, PT ;  /* 0x0000000706007c0c */ /* 0x000fe2000bf23070 */
[----:B------:R-:W-:Y:S01]  /*6040*/  @!P5 FADD.FTZ R123, -R123, -RZ ;  /* 0x800000ff7b7bd221 */ /* 0x000fe20000010100 */
[----:B------:R-:W-:Y:S01]  /*6050*/  F2FP.RELU.BF16.PACK_AB R6, R128, R129 ;  /* 0x000000818006723e */ /* 0x000fe200000018ff */
[----:B------:R2:W-:Y:S01]  /*6060*/  STS [R238+0x22400], R5 ;  /* 0x02240005ee007388 */ /* 0x0005e20000000800 */
[----:B------:R-:W-:Y:S02]  /*6070*/  LOP3.LUT R4, R4, 0xffff, RZ, 0xc0, !PT ;  /* 0x0000ffff04047812 */ /* 0x000fe400078ec0ff */
[----:B------:R-:W-:Y:S02]  /*6080*/  F2FP.RELU.BF16.PACK_AB R8, R126, R127 ;  /* 0x0000007f7e08723e */ /* 0x000fe400000018ff */
[----:B------:R-:W-:Y:S01]  /*6090*/  ISETP.LE.U32.AND P2, PT, R4, UR7, PT ;  /* 0x0000000704007c0c */ /* 0x000fe2000bf43070 */
[----:B------:R3:W-:Y:S01]  /*60a0*/  STS [R238+0x22000], R6 ;  /* 0x02200006ee007388 */ /* 0x0007e20000000800 */
[----:B------:R-:W-:Y:S01]  /*60b0*/  F2FP.RELU.BF16.PACK_AB R4, R124, R125 ;  /* 0x0000007d7c04723e */ /* 0x000fe200000018ff */
[----:B------:R-:W-:Y:S01]  /*60c0*/  @!P6 FADD.FTZ R120, -R120, -RZ ;  /* 0x800000ff7878e221 */ /* 0x000fe20000010100 */
[----:B------:R-:W-:Y:S01]  /*60d0*/  LEA R114, P0, R235, R112, 0x2 ;  /* 0x00000070eb727211 */ /* 0x000fe200078010ff */
[----:B-1----:R-:W-:Y:S01]  /*60e0*/  @!P1 FADD.FTZ R119, -R119, -RZ ;  /* 0x800000ff77779221 */ /* 0x002fe20000010100 */
[----:B------:R-:W-:Y:S01]  /*60f0*/  FSETP.GE.FTZ.AND P1, PT, R128, RZ, PT ;  /* 0x000000ff8000720b */ /* 0x000fe20003f36000 */
[----:B------:R1:W-:Y:S01]  /*6100*/  STS [R241+0x22000], R4 ;  /* 0x02200004f1007388 */ /* 0x0003e20000000800 */
[----:B------:R-:W-:Y:S02]  /*6110*/  F2FP.RELU.BF16.PACK_AB R7, R120, R121 ;  /* 0x000000797807723e */ /* 0x000fe400000018ff */
[----:B------:R-:W-:Y:S02]  /*6120*/  LEA.HI.X.SX32 R115, R235, R113, 0x2, P0 ;  /* 0x00000071eb737211 */ /* 0x000fe400000f16ff */
[----:B------:R-:W-:Y:S01]  /*6130*/  FSETP.GE.FTZ.AND P0, PT, R125, RZ, PT ;  /* 0x000000ff7d00720b */ /* 0x000fe20003f16000 */
[----:B------:R-:W-:Y:S01]  /*6140*/  STS [R241+0x22400], R8 ;  /* 0x02240008f1007388 */ /* 0x000fe20000000800 */
[----:B------:R-:W-:Y:S01]  /*6150*/  @!P2 FADD.FTZ R116, -R116, -RZ ;  /* 0x800000ff7474a221 */ /* 0x000fe20000010100 */
[----:B------:R-:W-:Y:S02]  /*6160*/  FSETP.GE.FTZ.AND P2, PT, R129, RZ, PT ;  /* 0x000000ff8100720b */ /* 0x000fe40003f56000 */
[----:B------:R-:W-:Y:S02]  /*6170*/  FSETP.GE.FTZ.AND P3, PT, R121, RZ, PT ;  /* 0x000000ff7900720b */ /* 0x000fe40003f76000 */
[----:B------:R-:W-:Y:S01]  /*6180*/  STS [R239+0x22000], R7 ;  /* 0x02200007ef007388 */ /* 0x000fe20000000800 */
[----:B--2---:R-:W-:Y:S05]  /*6190*/  F2FP.RELU.BF16.PACK_AB R5, R116, R117 ;  /* 0x000000757405723e */ /* 0x004fea00000018ff */
[----:B------:R-:W2:Y:S01]  /*61a0*/  LDG.E R113, [R114.64] ;  /* 0x0000000472717981 */ /* 0x000ea2000c1e1900 */
[----:B---3--:R-:W-:Y:S05]  /*61b0*/  F2FP.RELU.BF16.PACK_AB R6, R122, R123 ;  /* 0x0000007b7a06723e */ /* 0x008fea00000018ff */
[----:B------:R-:W-:Y:S01]  /*61c0*/  STS [R239+0x22400], R6 ;  /* 0x02240006ef007388 */ /* 0x000fe20000000800 */
[----:B-1----:R-:W-:Y:S05]  /*61d0*/  F2FP.RELU.BF16.PACK_AB R4, R118, R119 ;  /* 0x000000777604723e */ /* 0x002fea00000018ff */
[----:B------:R-:W-:Y:S06]  /*61e0*/  STS [R240+0x22000], R5 ;  /* 0x02200005f0007388 */ /* 0x000fec0000000800 */
[----:B------:R-:W-:Y:S06]  /*61f0*/  STS [R240+0x22400], R4 ;  /* 0x02240004f0007388 */ /* 0x000fec0000000800 */
[----:B------:R-:W-:Y:S06]  /*6200*/  LDSM.16.M88.4 R16, [R218+0x8000] ;  /* 0x00800000da10783b */ /* 0x000fec0000000200 */
[----:B------:R-:W1:Y:S06]  /*6210*/  LDSM.16.M88.4 R8, [R217+0x18000] ;  /* 0x01800000d908783b */ /* 0x000e6c0000000200 */
[----:B------:R-:W3:Y:S06]  /*6220*/  LDSM.16.M88.4 R84, [R217+0x18800] ;  /* 0x01880000d954783b */ /* 0x000eec0000000200 */
[----:B------:R-:W-:Y:S06]  /*6230*/  LDSM.16.M88.4 R88, [R219+0x8000] ;  /* 0x00800000db58783b */ /* 0x000fec0000000200 */
[----:B------:R-:W4:Y:S06]  /*6240*/  LDSM.16.M88.4 R92, [R2+0x18000] ;  /* 0x01800000025c783b */ /* 0x000f2c0000000200 */
[----:B------:R-:W2:Y:S06]  /*6250*/  LDG.E R112, [R114.64+0x20] ;  /* 0x0000200472707981 */ /* 0x000eac000c1e1900 */
[----:B------:R-:W4:Y:S06]  /*6260*/  LDSM.16.M88.4 R96, [R2+0x18800] ;  /* 0x018800000260783b */ /* 0x000f2c0000000200 */
[----:B------:R-:W-:Y:S01]  /*6270*/  LDSM.16.M88.4 R100, [R223+0x8000] ;  /* 0x00800000df64783b */ /* 0x000fe20000000200 */
[C---:B-1----:R-:W-:Y:S05]  /*6280*/  HMMA.16816.F32.BF16 R4, R16.reuse, R8, RZ ;  /* 0x000000081004723c */ /* 0x042fea00000418ff */
[----:B------:R-:W1:Y:S03]  /*6290*/  LDSM.16.M88.4 R104, [R216+0x18000] ;  /* 0x01800000d868783b */ /* 0x000e660000000200 */
[C---:B------:R-:W-:Y:S03]  /*62a0*/  HMMA.16816.F32.BF16 R8, R16.reuse, R10, RZ ;  /* 0x0000000a1008723c */ /* 0x040fe600000418ff */
[----:B------:R-:W-:Y:S05]  /*62b0*/  LDSM.16.M88.4 R108, [R3+0x18000] ;  /* 0x01800000036c783b */ /* 0x000fea0000000200 */
[C---:B---3--:R-:W-:Y:S08]  /*62c0*/  HMMA.16816.F32.BF16 R12, R16.reuse, R84, RZ ;  /* 0x00000054100c723c */ /* 0x048ff000000418ff */
[----:B------:R-:W-:Y:S01]  /*62d0*/  HMMA.16816.F32.BF16 R16, R16, R86, RZ ;  /* 0x000000561010723c */ /* 0x000fe200000418ff */
[----:B------:R-:W3:Y:S07]  /*62e0*/  LDSM.16.M88.4 R84, [R216+0x18800] ;  /* 0x01880000d854783b */ /* 0x000eee0000000200 */
[C---:B----4-:R-:W-:Y:S08]  /*62f0*/  HMMA.16816.F32.BF16 R4, R88.reuse, R92, R4 ;  /* 0x0000005c5804723c */ /* 0x050ff00000041804 */
[C---:B------:R-:W-:Y:S01]  /*6300*/  HMMA.16816.F32.BF16 R8, R88.reuse, R94, R8 ;  /* 0x0000005e5808723c */ /* 0x040fe20000041808 */
[----:B------:R-:W4:Y:S07]  /*6310*/  LDSM.16.M88.4 R92, [R222+0x8000] ;  /* 0x00800000de5c783b */ /* 0x000f2e0000000200 */
[C---:B------:R-:W-:Y:S08]  /*6320*/  HMMA.16816.F32.BF16 R12, R88.reuse, R96, R12 ;  /* 0x00000060580c723c */ /* 0x040ff0000004180c */
[----:B------:R-:W-:Y:S01]  /*6330*/  HMMA.16816.F32.BF16 R16, R88, R98, R16 ;  /* 0x000000625810723c */ /* 0x000fe20000041810 */
[----:B------:R-:W4:Y:S06]  /*6340*/  LDSM.16.M88.4 R88, [R3+0x18800] ;  /* 0x018800000358783b */ /* 0x000f2c0000000200 */
[----:B------:R-:W-:Y:S01]  /*6350*/  LDSM.16.M88.4 R96, [R217+0x1a000] ;  /* 0x01a00000d960783b */ /* 0x000fe20000000200 */
[C---:B-1----:R-:W-:Y:S08]  /*6360*/  HMMA.16816.F32.BF16 R4, R100.reuse, R104, R4 ;  /* 0x000000686404723c */ /* 0x042ff00000041804 */
[C---:B------:R-:W-:Y:S01]  /*6370*/  HMMA.16816.F32.BF16 R8, R100.reuse, R106, R8 ;  /* 0x0000006a6408723c */ /* 0x040fe20000041808 */
[----:B------:R-:W-:Y:S07]  /*6380*/  LDSM.16.M88.4 R104, [R219+0xa000] ;  /* 0x00a00000db68783b */ /* 0x000fee0000000200 */
[C---:B---3--:R-:W-:Y:S08]  /*6390*/  HMMA.16816.F32.BF16 R12, R100.reuse, R84, R12 ;  /* 0x00000054640c723c */ /* 0x048ff0000004180c */
[----:B------:R-:W-:Y:S01]  /*63a0*/  HMMA.16816.F32.BF16 R16, R100, R86, R16 ;  /* 0x000000566410723c */ /* 0x000fe20000041810 */
[----:B------:R-:W1:Y:S06]  /*63b0*/  LDSM.16.M88.4 R84, [R218+0xa000] ;  /* 0x00a00000da54783b */ /* 0x000e6c0000000200 */
[----:B------:R-:W3:Y:S01]  /*63c0*/  LDSM.16.M88.4 R100, [R217+0x1a800] ;  /* 0x01a80000d964783b */ /* 0x000ee20000000200 */
        /* <DEDUP_REMOVED lines=9> */
[----:B------:R-:W1:Y:S07]  /*6460*/  LDSM.16.M88.4 R96, [R216+0x1a000] ;  /* 0x01a00000d860783b */ /* 0x000e6e0000000200 */
[C---:B---3--:R-:W-:Y:S08]  /*6470*/  HMMA.16816.F32.BF16 R12, R84.reuse, R100, R12 ;  /* 0x00000064540c723c */ /* 0x048ff0000004180c */
[----:B------:R-:W-:Y:S01]  /*6480*/  HMMA.16816.F32.BF16 R16, R84, R102, R16 ;  /* 0x000000665410723c */ /* 0x000fe20000041810 */
[----:B------:R-:W3:Y:S06]  /*6490*/  LDSM.16.M88.4 R84, [R216+0x1a800] ;  /* 0x01a80000d854783b */ /* 0x000eec0000000200 */
        /* <DEDUP_REMOVED lines=32> */
[C---:B--2---:R-:W-:Y:S08]  /*66a0*/  HMMA.16816.F32.BF16 R12, R92.reuse, R88, R12 ;  /* 0x000000585c0c723c */ /* 0x044ff0000004180c */
        /* <DEDUP_REMOVED lines=29> */
[----:B------:R-:W2:Y:S07]  /*6880*/  LDSM.16.M88.4 R88, [R3+0x1e800] ;  /* 0x01e800000358783b */ /* 0x000eae0000000200 */
[C---:B-1----:R-:W-:Y:S08]  /*6890*/  HMMA.16816.F32.BF16 R4, R96.reuse, R104, R4 ;  /* 0x000000686004723c */ /* 0x042ff00000041804 */
[C---:B------:R-:W-:Y:S08]  /*68a0*/  HMMA.16816.F32.BF16 R8, R96.reuse, R106, R8 ;  /* 0x0000006a6008723c */ /* 0x040ff00000041808 */
[C---:B---3--:R-:W-:Y:S08]  /*68b0*/  HMMA.16816.F32.BF16 R12, R96.reuse, R84, R12 ;  /* 0x00000054600c723c */ /* 0x048ff0000004180c */
        /* <DEDUP_REMOVED lines=14> */
[----:B------:R-:W-:Y:S01]  /*69a0*/  FADD.FTZ R12, -R113, R12 ;  /* 0x0000000c710c7221 */ /* 0x000fe20000010100 */
        /* <DEDUP_REMOVED lines=18> */
[C---:B------:R-:W-:Y:S01]  /*6ad0*/  FSETP.GE.FTZ.AND P1, PT, R131.reuse, RZ, PT ;  /* 0x000000ff8300720b */ /* 0x040fe20003f36000 */
        /* <DEDUP_REMOVED lines=204> */
.L_x_642:
        /* <DEDUP_REMOVED lines=84> */
[----:B------:R-:W-:Y:S01]  /*7ce0*/  IMAD.MOV.U32 R196, RZ, RZ, 0x4 ;  /* 0x00000004ffc47424 */ /* 0x000fe200078e00ff */
[-C--:B------:R-:W-:Y:S04]  /*7cf0*/  HMMA.16816.F32.BF16 R92, R212, R198.reuse, R92 ;  /* 0x000000c6d45c723c */ /* 0x080fe8000004185c */
[----:B------:R-:W-:Y:S04]  /*7d00*/  @P1 IMAD.WIDE R196, R235, R196, UR14 ;  /* 0x0000000eebc41e25 */ /* 0x000fe8000f8e02c4 */
[C---:B------:R-:W-:Y:S01]  /*7d10*/  HMMA.16816.F32.BF16 R96, R200.reuse, R198, R96 ;  /* 0x000000c6c860723c */ /* 0x040fe20000041860 */
[----:B------:R2:W5:Y:S05]  /*7d20*/  @P1 LDG.E R242, [R196.64] ;  /* 0x00000004c4f21981 */ /* 0x00056a000c1e1900 */
[----:B------:R2:W5:Y:S02]  /*7d30*/  @P1 LDG.E R243, [R196.64+0x20] ;  /* 0x00002004c4f31981 */ /* 0x000564000c1e1900 */
[-C--:B-1----:R-:W-:Y:S03]  /*7d40*/  HMMA.16816.F32.BF16 R100, R200, R204.reuse, R100 ;  /* 0x000000ccc864723c */ /* 0x082fe60000041864 */
[----:B------:R1:W-:Y:S05]  /*7d50*/  RED.E.ADD.F32.FTZ.RN.STRONG.GPU [R228.64], R4 ;  /* 0x00000004e400798e */ /* 0x0003ea000c10e784 */
        /* <DEDUP_REMOVED lines=13> */
[----:B------:R-:W-:Y:S04]  /*7e30*/  HMMA.16816.F32.BF16 R128, R200, R210, R128 ;  /* 0x000000d2c880723c */ /* 0x000fe80000041880 */
[-C--:B------:R-:W-:Y:S02]  /*7e40*/  LEA.HI.X.SX32 R197, R204, R229.reuse, 0x2, P0 ;  /* 0x000000e5ccc57211 */ /* 0x080fe400000f16ff */
[-C--:B------:R-:W-:Y:S01]  /*7e50*/  LEA.HI.X.SX32 R199, R205, R229.reuse, 0x2, P2 ;  /* 0x000000e5cdc77211 */ /* 0x080fe200010f16ff */
[----:B------:R-:W-:Y:S02]  /*7e60*/  IMAD R201, R207, 0x18, RZ ;  /* 0x00000018cfc97824 */ /* 0x000fe400078e02ff */
[----:B------:R2:W-:Y:S03]  /*7e70*/  RED.E.ADD.F32.FTZ.RN.STRONG.GPU [R196.64], R5 ;  /* 0x00000005c400798e */ /* 0x0005e6000c10e784 */
[-C--:B-1----:R-:W-:Y:S01]  /*7e80*/  LEA R4, P0, R201, R228.reuse, 0x2 ;  /* 0x000000e4c9047211 */ /* 0x082fe200078010ff */
[C---:B------:R-:W-:Y:S01]  /*7e90*/  IMAD.SHL.U32 R203, R207.reuse, 0x20, RZ ;  /* 0x00000020cfcb7824 */ /* 0x040fe200078e00ff */
[----:B------:R1:W-:Y:S01]  /*7ea0*/  RED.E.ADD.F32.FTZ.RN.STRONG.GPU [R198.64], R6 ;  /* 0x00000006c600798e */ /* 0x0003e2000c10e784 */
[----:B------:R-:W-:Y:S03]  /*7eb0*/  IMAD R202, R207, 0x30, RZ ;  /* 0x00000030cfca7824 */ /* 0x000fe600078e02ff */
[-C--:B------:R-:W-:Y:S02]  /*7ec0*/  LEA R200, P2, R203, R228.reuse, 0x2 ;  /* 0x000000e4cbc87211 */ /* 0x080fe400078410ff */
[-C--:B--2---:R-:W-:Y:S02]  /*7ed0*/  LEA.HI.X.SX32 R5, R201, R229.reuse, 0x2, P0 ;  /* 0x000000e5c9057211 */ /* 0x084fe400000f16ff */
[-C--:B------:R-:W-:Y:S03]  /*7ee0*/  LEA.HI.X.SX32 R201, R203, R229.reuse, 0x2, P2 ;  /* 0x000000e5cbc97211 */ /* 0x080fe600010f16ff */
[----:B------:R2:W-:Y:S01]  /*7ef0*/  RED.E.ADD.F32.FTZ.RN.STRONG.GPU [R4.64], R7 ;  /* 0x000000070400798e */ /* 0x0005e2000c10e784 */
[CC--:B-1----:R-:W-:Y:S04]  /*7f00*/  LEA R198, P0, R206.reuse, R228.reuse, 0x2 ;  /* 0x000000e4cec67211 */ /* 0x0c2fe800078010ff */
[----:B------:R-:W-:Y:S01]  /*7f10*/  RED.E.ADD.F32.FTZ.RN.STRONG.GPU [R200.64], R8 ;  /* 0x00000008c800798e */ /* 0x000fe2000c10e784 */
[-C--:B------:R-:W-:Y:S05]  /*7f20*/  LEA.HI.X.SX32 R199, R206, R229.reuse, 0x2, P0 ;  /* 0x000000e5cec77211 */ /* 0x080fea00000f16ff */
[----:B------:R1:W-:Y:S01]  /*7f30*/  RED.E.ADD.F32.FTZ.RN.STRONG.GPU [R198.64], R9 ;  /* 0x00000009c600798e */ /* 0x0003e2000c10e784 */
[CC--:B--2---:R-:W-:Y:S01]  /*7f40*/  LEA R4, P2, R202.reuse, R228.reuse, 0x2 ;  /* 0x000000e4ca047211 */ /* 0x0c4fe200078410ff */
[----:B------:R-:W-:Y:S03]  /*7f50*/  IMAD R7, R207, 0x38, RZ ;  /* 0x00000038cf077824 */ /* 0x000fe600078e02ff */
[-C--:B------:R-:W-:Y:S02]  /*7f60*/  LEA.HI.X.SX32 R5, R202, R229.reuse, 0x2, P2 ;  /* 0x000000e5ca057211 */ /* 0x080fe400010f16ff */
[CC--:B------:R-:W-:Y:S03]  /*7f70*/  LEA R6, P0, R7.reuse, R228.reuse, 0x2 ;  /* 0x000000e407067211 */ /* 0x0c0fe600078010ff */
[----:B------:R2:W-:Y:S01]  /*7f80*/  RED.E.ADD.F32.FTZ.RN.STRONG.GPU [R4.64], R10 ;  /* 0x0000000a0400798e */ /* 0x0005e2000c10e784 */
[-C--:B------:R-:W-:Y:S02]  /*7f90*/  LEA.HI.X.SX32 R7, R7, R229.reuse, 0x2, P0 ;  /* 0x000000e507077211 */ /* 0x080fe400000f16ff */
[----:B-1----:R-:W-:Y:S03]  /*7fa0*/  IADD3 R9, R205, 0x20, RZ ;  /* 0x00000020cd097810 */ /* 0x002fe60007ffe0ff */
[----:B------:R1:W-:Y:S01]  /*7fb0*/  RED.E.ADD.F32.FTZ.RN.STRONG.GPU [R6.64], R11 ;  /* 0x0000000b0600798e */ /* 0x0003e2000c10e784 */
[CC--:B------:R-:W-:Y:S04]  /*7fc0*/  LEA R8, P0, R9.reuse, R228.reuse, 0x2 ;  /* 0x000000e409087211 */ /* 0x0c0fe800078010ff */
[----:B------:R3:W-:Y:S05]  /*7fd0*/  RED.E.ADD.F32.FTZ.RN.STRONG.GPU [R228.64+0x80], R16 ;  /* 0x00008010e400798e */ /* 0x0007ea000c10e784 */
[----:B------:R4:W-:Y:S01]  /*7fe0*/  RED.E.ADD.F32.FTZ.RN.STRONG.GPU [R196.64+0x80], R17 ;  /* 0x00008011c400798e */ /* 0x0009e2000c10e784 */
[----:B--2---:R-:W-:Y:S01]  /*7ff0*/  IMAD.IADD R4, R204, 0x1, R9 ;  /* 0x00000001cc047824 */ /* 0x004fe200078e0209 */
[-C--:B------:R-:W-:Y:S04]  /*8000*/  LEA.HI.X.SX32 R9, R9, R229.reuse, 0x2, P0 ;  /* 0x000000e509097211 */ /* 0x080fe800000f16ff */
[-C--:B------:R-:W-:Y:S01]  /*8010*/  LEA R198, P0, R4, R228.reuse, 0x2 ;  /* 0x000000e404c67211 */ /* 0x080fe200078010ff */
[----:B------:R2:W-:Y:S01]  /*8020*/  RED.E.ADD.F32.FTZ.RN.STRONG.GPU [R8.64], R18 ;  /* 0x000000120800798e */ /* 0x0005e2000c10e784 */
[----:B-1----:R-:W-:Y:S02]  /*8030*/  IMAD.IADD R6, R204, 0x1, R4 ;  /* 0x00000001cc067824 */ /* 0x002fe400078e0204 */
        /* <DEDUP_REMOVED lines=12> */
[CC--:B--2---:R-:W-:Y:S04]  /*8100*/  LEA R8, P0, R4.reuse, R228.reuse, 0x2 ;  /* 0x000000e404087211 */ /* 0x0c4fe800078010ff */
[-C--:B------:R-:W-:Y:S02]  /*8110*/  LEA.HI.X.SX32 R9, R4, R229.reuse, 0x2, P0 ;  /* 0x000000e504097211 */ /* 0x080fe400000f16ff */
[CC--:B------:R-:W-:Y:S03]  /*8120*/  LEA R6, P0, R5.reuse, R228.reuse, 0x2 ;  /* 0x000000e405067211 */ /* 0x0c0fe600078010ff */
[----:B------:R2:W-:Y:S01]  /*8130*/  RED.E.ADD.F32.FTZ.RN.STRONG.GPU [R8.64], R14 ;  /* 0x0000000e0800798e */ /* 0x0005e2000c10e784 */
[-C--:B------:R-:W-:Y:S05]  /*8140*/  LEA.HI.X.SX32 R7, R5, R229.reuse, 0x2, P0 ;  /* 0x000000e505077211 */ /* 0x080fea00000f16ff */
[----:B------:R3:W-:Y:S01]  /*8150*/  RED.E.ADD.F32.FTZ.RN.STRONG.GPU [R6.64], R15 ;  /* 0x0000000f0600798e */ /* 0x0007e2000c10e784 */
[----:B-1----:R-:W-:Y:S04]  /*8160*/  IADD3 R10, R205, 0x40, RZ ;  /* 0x00000040cd0a7810 */ /* 0x002fe80007ffe0ff */
[----:B------:R-:W-:Y:S01]  /*8170*/  RED.E.ADD.F32.FTZ.RN.STRONG.GPU [R228.64+0x100], R84 ;  /* 0x00010054e400798e */ /* 0x000fe2000c10e784 */
[----:B------:R-:W-:Y:S04]  /*8180*/  IMAD.IADD R4, R204, 0x1, R10 ;  /* 0x00000001cc047824 */ /* 0x000fe800078e020a */
[----:B------:R-:W-:Y:S01]  /*8190*/  RED.E.ADD.F32.FTZ.RN.STRONG.GPU [R196.64+0x100], R85 ;  /* 0x00010055c400798e */ /* 0x000fe2000c10e784 */
[CC--:B--2---:R-:W-:Y:S04]  /*81a0*/  LEA R8, P0, R10.reuse, R228.reuse, 0x2 ;  /* 0x000000e40a087211 */ /* 0x0c4fe800078010ff */
        /* <DEDUP_REMOVED lines=305> */
.L_x_643:
[----:B------:R-:W-:Y:S02]  /*94c0*/  UISETP.GT.AND UP0, UPT, UR9, UR17, UPT ;  /* 0x000000110900728c */ /* 0x000fe4000bf04270 */
[----:B------:R-:W-:Y:S04]  /*94d0*/  UIADD3 UR7, UR9, -0x1, URZ ;  /* 0xffffffff09077890 */ /* 0x000fe8000fffe03f */
[----:B------:R-:W-:Y:S03]  /*94e0*/  PLOP3.LUT P0, PT, PT, PT, UP0, 0x80, 0x0 ;  /* 0x000000000000781c */ /* 0x000fe60003f0f008 */
[----:B------:R-:W-:Y:S10]  /*94f0*/  UMOV UR9, UR7 ;  /* 0x0000000700097c82 */ /* 0x000ff40008000000 */
[----:B------:R-:W-:-:S05]  /*9500*/  @P0 BRA `(.L_x_644) ;  /* 0xffffb67000000947 */ /* 0x000fca000383ffff */
[----:B------:R-:W2:Y:S04]  /*9510*/  LDL R112, [R1+0x34] ;  /* 0x0000340001707983 */ /* 0x000ea80000100800 */
[----:B------:R-:W3:Y:S01]  /*9520*/  LDL R111, [R1+0x38] ;  /* 0x00003800016f7983 */ /* 0x000ee20000100800 */
[----:B------:R-:W-:Y:S01]  /*9530*/  FMUL.FTZ R84, R64, c[0x0][0x2dc] ;  /* 0x0000b70040547a20 */ /* 0x000fe20000410000 */
[----:B------:R-:W-:Y:S01]  /*9540*/  UISETP.NE.AND UP0, UPT, UR29, -0x1, UPT ;  /* 0xffffffff1d00788c */ /* 0x000fe2000bf05270 */
[----:B-1----:R-:W-:Y:S01]  /*9550*/  FMUL.FTZ R12, R63, c[0x0][0x2dc] ;  /* 0x0000b7003f0c7a20 */ /* 0x002fe20000410000 */
[----:B------:R-:W-:Y:S01]  /*9560*/  ULDC.64 UR10, c[0x0][0x3a0] ;  /* 0x0000e800000a7ab9 */ /* 0x000fe20000000a00 */
[----:B------:R-:W-:-:S02]  /*9570*/  FMUL.FTZ R64, R62, c[0x0][0x2dc] ;  /* 0x0000b7003e407a20 */ /* 0x000fc40000410000 */
[----:B------:R-:W-:Y:S01]  /*9580*/  FMUL.FTZ R132, R132, c[0x0][0x2e0] ;  /* 0x0000b80084847a20 */ /* 0x000fe20000410000 */
[----:B------:R-:W-:Y:S01]  /*9590*/  PLOP3.LUT P0, PT, PT, PT, UP0, 0x80, 0x0 ;  /* 0x000000000000781c */ /* 0x000fe20003f0f008 */
[----:B------:R-:W-:Y:S01]  /*95a0*/  FMUL.FTZ R63, R133, c[0x0][0x2e0] ;  /* 0x0000b800853f7a20 */ /* 0x000fe20000410000 */
[----:B------:R-:W-:Y:S01]  /*95b0*/  F2FP.BF16.PACK_AB R12, R12, R64 ;  /* 0x000000400c0c723e */ /* 0x000fe200000010ff */
[----:B------:R-:W-:Y:S02]  /*95c0*/  FMUL.FTZ R16, R59, c[0x0][0x2dc] ;  /* 0x0000b7003b107a20 */ /* 0x000fe40000410000 */
[----:B------:R-:W-:Y:S01]  /*95d0*/  FMUL.FTZ R134, R134, c[0x0][0x2e0] ;  /* 0x0000b80086867a20 */ /* 0x000fe20000410000 */
[----:B------:R-:W-:Y:S01]  /*95e0*/  F2FP.BF16.PACK_AB R63, R63, R132 ;  /* 0x000000843f3f723e */ /* 0x000fe200000010ff */
[----:B------:R-:W-:Y:S01]  /*95f0*/  BAR.SYNC.DEFER_BLOCKING 0x0 ;  /* 0x0000000000007b1d */ /* 0x000fe20000010000 */
[----:B------:R-:W-:Y:S01]  /*9600*/  FMUL.FTZ R62, R135, c[0x0][0x2e0] ;  /* 0x0000b800873e7a20 */ /* 0x000fe20000410000 */
[----:B------:R-:W-:Y:S01]  /*9610*/  @UP0 UIADD3 UR8, UR22, UR29, URZ ;  /* 0x0000001d16080290 */ /* 0x000fe2000fffe03f */
[----:B------:R-:W-:-:S02]  /*9620*/  FMUL.FTZ R85, R58, c[0x0][0x2dc] ;  /* 0x0000b7003a557a20 */ /* 0x000fc40000410000 */
[----:B------:R-:W-:Y:S01]  /*9630*/  FMUL.FTZ R144, R144, c[0x0][0x2e0] ;  /* 0x0000b80090907a20 */ /* 0x000fe20000410000 */
[----:B------:R-:W-:Y:S01]  /*9640*/  F2FP.BF16.PACK_AB R62, R62, R134 ;  /* 0x000000863e3e723e */ /* 0x000fe200000010ff */
[----:B------:R-:W-:Y:S01]  /*9650*/  FMUL.FTZ R59, R145, c[0x0][0x2e0] ;  /* 0x0000b800913b7a20 */ /* 0x000fe20000410000 */
[----:B------:R-:W-:Y:S01]  /*9660*/  F2FP.BF16.PACK_AB R16, R16, R85 ;  /* 0x000000551010723e */ /* 0x000fe200000010ff */
[----:B------:R-:W-:Y:S01]  /*9670*/  FMUL.FTZ R15, R65, c[0x0][0x2dc] ;  /* 0x0000b700410f7a20 */ /* 0x000fe20000410000 */
[----:B------:R-:W-:Y:S01]  /*9680*/  @UP0 UIMAD.WIDE.U32 UR6, UR8, UR10, URZ ;  /* 0x0000000a080602a5 */ /* 0x000fe2000f8e003f */
[----:B------:R-:W-:Y:S01]  /*9690*/  FMUL.FTZ R13, R61, c[0x0][0x2dc] ;  /* 0x0000b7003d0d7a20 */ /* 0x000fe20000410000 */
[----:B------:R-:W-:Y:S01]  /*96a0*/  F2FP.BF16.PACK_AB R59, R59, R144 ;  /* 0x000000903b3b723e */ /* 0x000fe200000010ff */
[----:B------:R-:W-:Y:S01]  /*96b0*/  FMUL.FTZ R146, R146, c[0x0][0x2e0] ;  /* 0x0000b80092927a20 */ /* 0x000fe20000410000 */
[----:B------:R-:W-:Y:S01]  /*96c0*/  F2FP.BF16.PACK_AB R15, R15, R84 ;  /* 0x000000540f0f723e */ /* 0x000fe200000010ff */
[----:B------:R-:W-:Y:S01]  /*96d0*/  FMUL.FTZ R58, R147, c[0x0][0x2e0] ;  /* 0x0000b800933a7a20 */ /* 0x000fe20000410000 */
[----:B------:R-:W-:Y:S01]  /*96e0*/  @UP0 UIMAD UR14, UR8, UR11, UR7 ;  /* 0x0000000b080e02a4 */ /* 0x000fe2000f8e0207 */
[----:B------:R-:W-:Y:S01]  /*96f0*/  FMUL.FTZ R65, R60, c[0x0][0x2dc] ;  /* 0x0000b7003c417a20 */ /* 0x000fe20000410000 */
[----:B------:R-:W-:Y:S01]  /*9700*/  @UP0 UMOV UR13, UR6 ;  /* 0x00000006000d0c82 */ /* 0x000fe20008000000 */
[----:B------:R-:W-:Y:S01]  /*9710*/  FMUL.FTZ R136, R136, c[0x0][0x2e0] ;  /* 0x0000b80088887a20 */ /* 0x000fe20000410000 */
[----:B------:R-:W-:Y:S01]  /*9720*/  F2FP.BF16.PACK_AB R58, R58, R146 ;  /* 0x000000923a3a723e */ /* 0x000fe200000010ff */
[----:B------:R-:W-:Y:S01]  /*9730*/  FMUL.FTZ R61, R137, c[0x0][0x2e0] ;  /* 0x0000b800893d7a20 */ /* 0x000fe20000410000 */
[----:B------:R-:W-:Y:S01]  /*9740*/  F2FP.BF16.PACK_AB R13, R13, R65 ;  /* 0x000000410d0d723e */ /* 0x000fe200000010ff */
[----:B------:R-:W-:-:S02]  /*9750*/  FMUL.FTZ R17, R57, c[0x0][0x2dc] ;  /* 0x0000b70039117a20 */ /* 0x000fc40000410000 */
[----:B------:R-:W-:Y:S01]  /*9760*/  FMUL.FTZ R138, R138, c[0x0][0x2e0] ;  /* 0x0000b8008a8a7a20 */ /* 0x000fe20000410000 */
[----:B------:R-:W-:Y:S01]  /*9770*/  F2FP.BF16.PACK_AB R61, R61, R136 ;  /* 0x000000883d3d723e */ /* 0x000fe200000010ff */
[----:B------:R-:W-:Y:S02]  /*9780*/  FMUL.FTZ R60, R139, c[0x0][0x2e0] ;  /* 0x0000b8008b3c7a20 */ /* 0x000fe40000410000 */
[----:B------:R-:W-:Y:S02]  /*9790*/  FMUL.FTZ R86, R56, c[0x0][0x2dc] ;  /* 0x0000b70038567a20 */ /* 0x000fe40000410000 */
        /* <DEDUP_REMOVED lines=11> */
[----:B------:R-:W-:Y:S02]  /*9850*/  FMUL.FTZ R148, R148, c[0x0][0x2e0] ;  /* 0x0000b80094947a20 */ /* 0x000fe40000410000 */
        /* <DEDUP_REMOVED lines=84> */
[----:B------:R-:W-:Y:S01]  /*9da0*/  FMUL.FTZ R192, R192, c[0x0][0x2e0] ;  /* 0x0000b800c0c07a20 */ /* 0x000fe20000410000 */
[----:B------:R-:W-:Y:S01]  /*9db0*/  F2FP.BF16.PACK_AB R38, R38, R182 ;  /* 0x000000b62626723e */ /* 0x000fe200000010ff */
[----:B------:R-:W-:Y:S02]  /*9dc0*/  FMUL.FTZ R193, R193, c[0x0][0x2e0] ;  /* 0x0000b800c1c17a20 */ /* 0x000fe40000410000 */
[----:B------:R-:W-:Y:S02]  /*9dd0*/  FMUL.FTZ R27, R37, c[0x0][0x2dc] ;  /* 0x0000b700251b7a20 */ /* 0x000fe40000410000 */
[----:B------:R-:W-:Y:S01]  /*9de0*/  FMUL.FTZ R194, R194, c[0x0][0x2e0] ;  /* 0x0000b800c2c27a20 */ /* 0x000fe20000410000 */
[----:B------:R-:W-:Y:S01]  /*9df0*/  F2FP.BF16.PACK_AB R193, R193, R192 ;  /* 0x000000c0c1c1723e */ /* 0x000fe200000010ff */
[----:B------:R-:W-:-:S02]  /*9e00*/  FMUL.FTZ R195, R195, c[0x0][0x2e0] ;  /* 0x0000b800c3c37a20 */ /* 0x000fc40000410000 */
[----:B------:R-:W-:Y:S02]  /*9e10*/  FMUL.FTZ R96, R36, c[0x0][0x2dc] ;  /* 0x0000b70024607a20 */ /* 0x000fe40000410000 */
[----:B------:R-:W-:Y:S01]  /*9e20*/  FMUL.FTZ R184, R184, c[0x0][0x2e0] ;  /* 0x0000b800b8b87a20 */ /* 0x000fe20000410000 */
[----:B------:R-:W-:Y:S01]  /*9e30*/  F2FP.BF16.PACK_AB R194, R195, R194 ;  /* 0x000000c2c3c2723e */ /* 0x000fe200000010ff */
        /* <DEDUP_REMOVED lines=53> */
[----:B------:R-:W-:-:S04]  /*a190*/  F2FP.BF16.PACK_AB R5, R5, R76 ;  /* 0x0000004c0505723e */ /* 0x000fc800000010ff */
[----:B------:R-:W-:Y:S01]  /*a1a0*/  F2FP.BF16.PACK_AB R4, R4, R78 ;  /* 0x0000004e0404723e */ /* 0x000fe200000010ff */
        /* <DEDUP_REMOVED lines=77> */
.L_x_645:
        /* <DEDUP_REMOVED lines=18> */
.L_x_646:
        /* <DEDUP_REMOVED lines=61> */
.L_x_648:
[----:B---34-:R-:W-:Y:S05]  /*ab70*/  BSYNC B0 ;  /* 0x0000000000007941 */ /* 0x018fea0003800000 */
.L_x_647:
        /* <DEDUP_REMOVED lines=21> */
.L_x_650:
[----:B------:R-:W-:Y:S05]  /*acd0*/  BSYNC B0 ;  /* 0x0000000000007941 */ /* 0x000fea0003800000 */
.L_x_649:
        /* <DEDUP_REMOVED lines=31> */
.L_x_652:
[----:B------:R-:W-:Y:S05]  /*aed0*/  BSYNC B0 ;  /* 0x0000000000007941 */ /* 0x000fea0003800000 */
.L_x_651:
        /* <DEDUP_REMOVED lines=18> */
.L_x_625:
[----:B------:R-:W-:Y:S05]  /*b000*/  BSYNC B1 ;  /* 0x0000000000017941 */ /* 0x000fea0003800000 */
.L_x_611:
        /* <DEDUP_REMOVED lines=12> */
.L_x_653:
[----:B------:R-:W-:Y:S05]  /*b0d0*/  EXIT ;  /* 0x000000000000794d */ /* 0x000fea0003800000 */
.L_x_655:
        /* <DEDUP_REMOVED lines=10> */
.L_x_1035:


//--------------------- .text._ZN5flash44flash_bwd_dq_dk_dv_loop_seqk_parallel_kernelI23Flash_bwd_kernel_traitsILi256ELi64ELi64ELi8ELi4ELi2ELi2ELb0ELb1EN7cutlass10bfloat16_tE19Flash_kernel_traitsILi256ELi64ELi64ELi8ES3_EELb0ELb1ELb0ELb1ELb0ELb0ELb1EEEvNS_16Flash_bwd_paramsE --------------------------
	.section	.text._ZN5flash44flash_bwd_dq_dk_dv_loop_seqk_parallel_kernelI23Flash_bwd_kernel_traitsILi256ELi64ELi64ELi8ELi4ELi2ELi2ELb0ELb1EN7cutlass10bfloat16_tE19Flash_kernel_traitsILi256ELi64ELi64ELi8ES3_EELb0ELb1ELb0ELb1ELb0ELb0ELb1EEEvNS_16Flash_bwd_paramsE,"ax",@progbits
	.sectioninfo	@"SHI_REGISTERS=255"
	.align	128
        .global         _ZN5flash44flash_bwd_dq_dk_dv_loop_seqk_parallel_kernelI23Flash_bwd_kernel_traitsILi256ELi64ELi64ELi8ELi4ELi2ELi2ELb0ELb1EN7cutlass10bfloat16_tE19Flash_kernel_traitsILi256ELi64ELi64ELi8ES3_EELb0ELb1ELb0ELb1ELb0ELb0ELb1EEEvNS_16Flash_bwd_paramsE
        .type           _ZN5flash44flash_bwd_dq_dk_dv_loop_seqk_parallel_kernelI23Flash_bwd_kernel_traitsILi256ELi64ELi64ELi8ELi4ELi2ELi2ELb0ELb1EN7cutlass10bfloat16_tE19Flash_kernel_traitsILi256ELi64ELi64ELi8ES3_EELb0ELb1ELb0ELb1ELb0ELb0ELb1EEEvNS_16Flash_bwd_paramsE,@function
        .size           _ZN5flash44flash_bwd_dq_dk_dv_loop_seqk_parallel_kernelI23Flash_bwd_kernel_traitsILi256ELi64ELi64ELi8ELi4ELi2ELi2ELb0ELb1EN7cutlass10bfloat16_tE19Flash_kernel_traitsILi256ELi64ELi64ELi8ES3_EELb0ELb1ELb0ELb1ELb0ELb0ELb1EEEvNS_16Flash_bwd_paramsE,(.L_x_1036 - _ZN5flash44flash_bwd_dq_dk_dv_loop_seqk_parallel_kernelI23Flash_bwd_kernel_traitsILi256ELi64ELi64ELi8ELi4ELi2ELi2ELb0ELb1EN7cutlass10bfloat16_tE19Flash_kernel_traitsILi256ELi64ELi64ELi8ES3_EELb0ELb1ELb0ELb1ELb0ELb0ELb1EEEvNS_16Flash_bwd_paramsE)
        .other          _ZN5flash44flash_bwd_dq_dk_dv_loop_seqk_parallel_kernelI23Flash_bwd_kernel_traitsILi256ELi64ELi64ELi8ELi4ELi2ELi2ELb0ELb1EN7cutlass10bfloat16_tE19Flash_kernel_traitsILi256ELi64ELi64ELi8ES3_EELb0ELb1ELb0ELb1ELb0ELb0ELb1EEEvNS_16Flash_bwd_paramsE,@"STO_CUDA_ENTRY STV_DEFAULT"
_ZN5flash44flash_bwd_dq_dk_dv_loop_seqk_parallel_kernelI23Flash_bwd_kernel_traitsILi256ELi64ELi64ELi8ELi4ELi2ELi2ELb0ELb1EN7cutlass10bfloat16_tE19Flash_kernel_traitsILi256ELi64ELi64ELi8ES3_EELb0ELb1ELb0ELb1ELb0ELb0ELb1EEEvNS_16Flash_bwd_paramsE:
.text._ZN5flash44flash_bwd_dq_dk_dv_loop_seqk_parallel_kernelI23Flash_bwd_kernel_traitsILi256ELi64ELi64ELi8ELi4ELi2ELi2ELb0ELb1EN7cutlass10bfloat16_tE19Flash_kernel_traitsILi256ELi64ELi64ELi8ES3_EELb0ELb1ELb0ELb1ELb0ELb0ELb1EEEvNS_16Flash_bwd_paramsE:
        /* <DEDUP_REMOVED lines=192> */
.L_x_700:
        /* <DEDUP_REMOVED lines=67> */
.L_x_656:
        /* <DEDUP_REMOVED lines=59> */
.L_x_658:
        /* <DEDUP_REMOVED lines=43> */
.L_x_659:
        /* <DEDUP_REMOVED lines=44> */
.L_x_660:
[----:B------:R-:W-:-:S04]  /*1950*/  UMOV UR8, UR50 ;  /* 0x0000003200087c82 */ /* 0x000fc80008000000 */
.L_x_661:
        /* <DEDUP_REMOVED lines=93> */
.L_x_663:
        /* <DEDUP_REMOVED lines=18> */
.L_x_664:
        /* <DEDUP_REMOVED lines=35> */
.L_x_666:
[----:B------:R-:W-:Y:S05]  /*2280*/  BSYNC B0 ;  /* 0x0000000000007941 */ /* 0x000fea0003800000 */
.L_x_665:
        /* <DEDUP_REMOVED lines=21> */
.L_x_668:
[----:B------:R-:W-:Y:S05]  /*23e0*/  BSYNC B0 ;  /* 0x0000000000007941 */ /* 0x000fea0003800000 */
.L_x_667:
        /* <DEDUP_REMOVED lines=31> */
.L_x_670:
[----:B------:R-:W-:Y:S05]  /*25e0*/  BSYNC B0 ;  /* 0x0000000000007941 */ /* 0x000fea0003800000 */
.L_x_669:
        /* <DEDUP_REMOVED lines=20> */
.L_x_662:
        /* <DEDUP_REMOVED lines=50> */
.L_x_673:
[----:B------:R-:W-:Y:S05]  /*2a50*/  BSYNC B0 ;  /* 0x0000000000007941 */ /* 0x000fea0003800000 */
.L_x_672:
        /* <DEDUP_REMOVED lines=48> */
.L_x_675:
[----:B------:R-:W-:Y:S05]  /*2d60*/  BSYNC B0 ;  /* 0x0000000000007941 */ /* 0x000fea0003800000 */
.L_x_674:
        /* <DEDUP_REMOVED lines=44> */
.L_x_677:
[----:B------:R-:W-:Y:S05]  /*3030*/  BSYNC B0 ;  /* 0x0000000000007941 */ /* 0x000fea0003800000 */
.L_x_676:
        /* <DEDUP_REMOVED lines=45> */
.L_x_679:
[----:B------:R-:W-:Y:S05]  /*3310*/  BSYNC B0 ;  /* 0x0000000000007941 */ /* 0x000fea0003800000 */
.L_x_678:
        /* <DEDUP_REMOVED lines=81> */
.L_x_681:
[----:B------:R-:W-:Y:S05]  /*3830*/  BSYNC B0 ;  /* 0x0000000000007941 */ /* 0x000fea0003800000 */
.L_x_680:
        /* <DEDUP_REMOVED lines=55> */
.L_x_683:
[----:B------:R-:W-:Y:S05]  /*3bb0*/  BSYNC B0 ;  /* 0x0000000000007941 */ /* 0x000fea0003800000 */
.L_x_682:
        /* <DEDUP_REMOVED lines=62> */
.L_x_685:
[----:B------:R-:W-:Y:S05]  /*3fa0*/  BSYNC B0 ;  /* 0x0000000000007941 */ /* 0x000fea0003800000 */
.L_x_684:
        /* <DEDUP_REMOVED lines=54> */
.L_x_687:
[----:B------:R-:W-:Y:S05]  /*4310*/  BSYNC B0 ;  /* 0x0000000000007941 */ /* 0x000fea0003800000 */
.L_x_686:
        /* <DEDUP_REMOVED lines=119> */
.L_x_690:
[----:B------:R-:W0:Y:S01]  /*4a90*/  LDGDEPBAR ;  /* 0x00000000000079af */ /* 0x000e220000000000 */
[----:B------:R-:W-:Y:S01]  /*4aa0*/  USHF.L.U32 UR12, UR23, 0x6, URZ ;  /* 0x00000006170c7899 */ /* 0x000fe2000800063f */
[----:B-----5:R-:W-:Y:S01]  /*4ab0*/  FSETP.NEU.FTZ.AND P1, PT, R241, -INF , PT ;  /* 0xff800000f100780b */ /* 0x020fe20003f3d000 */
[----:B------:R-:W-:Y:S01]  /*4ac0*/  USHF.L.U32 UR13, UR7, 0x6, URZ ;  /* 0x00000006070d7899 */ /* 0x000fe2000800063f */
[----:B------:R-:W-:Y:S01]  /*4ad0*/  MOV R200, c[0x0][0x22c] ;  /* 0x00008b0000c87a02 */ /* 0x000fe20000000f00 */
[----:B------:R-:W-:Y:S01]  /*4ae0*/  UIADD3 UR14, UR17, 0x40, UR12 ;  /* 0x00000040110e7890 */ /* 0x000fe2000fffe00c */
[----:B------:R-:W3:Y:S01]  /*4af0*/  LDL R117, [R1+0x34] ;  /* 0x0000340001757983 */ /* 0x000ee20000100800 */
[----:B------:R-:W-:Y:S02]  /*4b00*/  UIADD3 UR12, UR12, 0x40, URZ ;  /* 0x000000400c0c7890 */ /* 0x000fe4000fffe03f */
[----:B------:R-:W-:Y:S01]  /*4b10*/  UIADD3 UR14, UR14, -UR16, URZ ;  /* 0x800000100e0e7290 */ /* 0x000fe2000fffe03f */
[----:B------:R-:W-:Y:S02]  /*4b20*/  IMAD R200, R200, c[0x0][0x1c0], RZ ;  /* 0x00007000c8c87a24 */ /* 0x000fe400078e02ff */
[----:B--2---:R-:W2:Y:S01]  /*4b30*/  LDL R119, [R1+0x4] ;  /* 0x0000040001777983 */ /* 0x004ea20000100800 */
[----:B------:R-:W-:Y:S02]  /*4b40*/  UISETP.GE.AND UP0, UPT, UR13, UR14, UPT ;  /* 0x0000000e0d00728c */ /* 0x000fe4000bf06270 */
[----:B------:R-:W-:Y:S02]  /*4b50*/  LEA R200, -R200, RZ, 0x6 ;  /* 0x000000ffc8c87211 */ /* 0x000fe400078e31ff */
[----:B------:R-:W-:Y:S01]  /*4b60*/  UISETP.LT.AND UP0, UPT, UR12, UR16, UP0 ;  /* 0x000000100c00728c */ /* 0x000fe20008701270 */
[----:B----4-:R-:W4:Y:S05]  /*4b70*/  LDL R118, [R1+0x8] ;  /* 0x0000080001767983 */ /* 0x010f2a0000100800 */
[----:B------:R-:W-:Y:S01]  /*4b80*/  PLOP3.LUT P0, PT, PT, PT, UP0, 0x80, 0x0 ;  /* 0x000000000000781c */ /* 0x000fe20003f0f008 */
[----:B------:R-:W-:Y:S01]  /*4b90*/  UISETP.GT.AND UP0, UPT, UR7, UR15, UPT ;  /* 0x0000000f0700728c */ /* 0x000fe2000bf04270 */
[----:B------:R-:W-:Y:S04]  /*4ba0*/  DEPBAR.LE SB0, 0x0 ;  /* 0x000080000000791a */ /* 0x000fe80000000000 */
        /* <DEDUP_REMOVED lines=10> */
[----:B------:R-:W-:Y:S04]  /*4c50*/  LDSM.16.M88.4 R108, [R222] ;  /* 0x00000000de6c783b */ /* 0x000fe80000000200 */
[C---:B------:R-:W-:Y:S02]  /*4c60*/  HMMA.16816.F32.BF16 R8, R16.reuse, R10, RZ ;  /* 0x0000000a1008723c */ /* 0x040fe400000418ff */
[----:B------:R-:W-:Y:S06]  /*4c70*/  LDSM.16.M88.4 R112, [R216+0x10000] ;  /* 0x01000000d870783b */ /* 0x000fec0000000200 */
[C---:B------:R-:W-:Y:S08]  /*4c80*/  HMMA.16816.F32.BF16 R12, R16.reuse, R84, RZ ;  /* 0x00000054100c723c */ /* 0x040ff000000418ff */
[----:B------:R-:W-:Y:S01]  /*4c90*/  HMMA.16816.F32.BF16 R16, R16, R86, RZ ;  /* 0x000000561010723c */ /* 0x000fe200000418ff */
[----:B------:R-:W1:Y:S07]  /*4ca0*/  LDSM.16.M88.4 R84, [R217+0x10800] ;  /* 0x01080000d954783b */ /* 0x000e6e0000000200 */
[C---:B------:R-:W-:Y:S08]  /*4cb0*/  HMMA.16816.F32.BF16 R4, R88.reuse, R92, R4 ;  /* 0x0000005c5804723c */ /* 0x040ff00000041804 */
[C---:B------:R-:W-:Y:S01]  /*4cc0*/  HMMA.16816.F32.BF16 R8, R88.reuse, R94, R8 ;  /* 0x0000005e5808723c */ /* 0x040fe20000041808 */
[----:B------:R-:W-:Y:S07]  /*4cd0*/  LDSM.16.M88.4 R92, [R218+0x2000] ;  /* 0x00200000da5c783b */ /* 0x000fee0000000200 */
[C---:B------:R-:W-:Y:S08]  /*4ce0*/  HMMA.16816.F32.BF16 R12, R88.reuse, R96, R12 ;  /* 0x00000060580c723c */ /* 0x040ff0000004180c */
[----:B------:R-:W-:Y:S01]  /*4cf0*/  HMMA.16816.F32.BF16 R16, R88, R98, R16 ;  /* 0x000000625810723c */ /* 0x000fe20000041810 */
[----:B------:R-:W1:Y:S06]  /*4d00*/  LDSM.16.M88.4 R88, [R216+0x10800] ;  /* 0x01080000d858783b */ /* 0x000e6c0000000200 */
[----:B------:R-:W1:Y:S01]  /*4d10*/  LDSM.16.M88.4 R96, [R2+0x12000] ;  /* 0x012000000260783b */ /* 0x000e620000000200 */
[C---:B------:R-:W-:Y:S08]  /*4d20*/  HMMA.16816.F32.BF16 R4, R100.reuse, R104, R4 ;  /* 0x000000686404723c */ /* 0x040ff00000041804 */
[C---:B------:R-:W-:Y:S01]  /*4d30*/  HMMA.16816.F32.BF16 R8, R100.reuse, R106, R8 ;  /* 0x0000006a6408723c */ /* 0x040fe20000041808 */
[----:B------:R-:W-:Y:S07]  /*4d40*/  LDSM.16.M88.4 R104, [R3+0x12000] ;  /* 0x012000000368783b */ /* 0x000fee0000000200 */
[C---:B-1----:R-:W-:Y:S08]  /*4d50*/  HMMA.16816.F32.BF16 R12, R100.reuse, R84, R12 ;  /* 0x00000054640c723c */ /* 0x042ff0000004180c */
[----:B------:R-:W-:Y:S01]  /*4d60*/  HMMA.16816.F32.BF16 R16, R100, R86, R16 ;  /* 0x000000566410723c */ /* 0x000fe20000041810 */
[----:B------:R-:W1:Y:S06]  /*4d70*/  LDSM.16.M88.4 R84, [R2+0x12800] ;  /* 0x012800000254783b */ /* 0x000e6c0000000200 */
[----:B------:R-:W1:Y:S01]  /*4d80*/  LDSM.16.M88.4 R100, [R219+0x2000] ;  /* 0x00200000db64783b */ /* 0x000e620000000200 */
        /* <DEDUP_REMOVED lines=19> */
[----:B------:R-:W2:Y:S06]  /*4ec0*/  LDSM.16.M88.4 R88, [R216+0x12800] ;  /* 0x01280000d858783b */ /* 0x000eac0000000200 */
[----:B------:R-:W2:Y:S01]  /*4ed0*/  LDSM.16.M88.4 R100, [R218+0x4000] ;  /* 0x00400000da64783b */ /* 0x000ea20000000200 */
        /* <DEDUP_REMOVED lines=10> */
[C---:B--2---:R-:W-:Y:S08]  /*4f80*/  HMMA.16816.F32.BF16 R12, R92.reuse, R88, R12 ;  /* 0x000000585c0c723c */ /* 0x044ff0000004180c */
        /* <DEDUP_REMOVED lines=39> */
[C---:B------:R-:W-:Y:S08]  /*5200*/  HMMA.16816.F32.BF16 R8, R92.reuse, R98, R8 ;  /* 0x000000625c08723c */ /* 0x040ff00000041808 */
[C---:B--2---:R-:W-:Y:S08]  /*5210*/  HMMA.16816.F32.BF16 R12, R92.reuse, R88, R12 ;  /* 0x000000585c0c723c */ /* 0x044ff0000004180c */
[----:B------:R-:W-:Y:S08]  /*5220*/  HMMA.16816.F32.BF16 R16, R92, R90, R16 ;  /* 0x0000005a5c10723c */ /* 0x000ff00000041810 */
[C---:B------:R-:W-:Y:S08]  /*5230*/  HMMA.16816.F32.BF16 R4, R100.reuse, R104, R4 ;  /* 0x000000686404723c */ /* 0x040ff00000041804 */
[C---:B------:R-:W-:Y:S08]  /*5240*/  HMMA.16816.F32.BF16 R8, R100.reuse, R106, R8 ;  /* 0x0000006a6408723c */ /* 0x040ff00000041808 */
[C---:B-1----:R-:W-:Y:S08]  /*5250*/  HMMA.16816.F32.BF16 R12, R100.reuse, R84, R12 ;  /* 0x00000054640c723c */ /* 0x042ff0000004180c */
[----:B------:R-:W-:Y:S01]  /*5260*/  HMMA.16816.F32.BF16 R16, R100, R86, R16 ;  /* 0x000000566410723c */ /* 0x000fe20000041810 */
[----:B------:R-:W2:Y:S06]  /*5270*/  LDL R101, [R1+0x28] ;  /* 0x0000280001657983 */ /* 0x000eac0000100800 */
[----:B------:R-:W1:Y:S01]  /*5280*/  LDSM.16.M88.4 R84, [R216+0x16800] ;  /* 0x01680000d854783b */ /* 0x000e620000000200 */
[C---:B------:R-:W-:Y:S05]  /*5290*/  HMMA.16816.F32.BF16 R4, R108.reuse, R112, R4 ;  /* 0x000000706c04723c */ /* 0x040fea0000041804 */
[----:B------:R-:W2:Y:S03]  /*52a0*/  LDL R100, [R1+0x24] ;  /* 0x0000240001647983 */ /* 0x000ea60000100800 */
[C---:B------:R-:W-:Y:S11]  /*52b0*/  HMMA.16816.F32.BF16 R8, R108.reuse, R114, R8 ;  /* 0x000000726c08723c */ /* 0x040ff60000041808 */
[----:B------:R-:W-:Y:S05]  /*52c0*/  @!UPT UIADD3 URZ, URZ, URZ, URZ ;  /* 0x0000003f3f3ff290 */ /* 0x000fea000fffe03f */
[----:B------:R-:W-:Y:S02]  /*52d0*/  FMUL.FTZ R6, R6, c[0x0][0x2ec] ;  /* 0x0000bb0006067a20 */ /* 0x000fe40000410000 */
[----:B------:R-:W-:Y:S02]  /*52e0*/  FMUL.FTZ R7, R7, c[0x0][0x2ec] ;  /* 0x0000bb0007077a20 */ /* 0x000fe40000410000 */
[----:B------:R-:W-:Y:S01]  /*52f0*/  MUFU.TANH R127, R6 ;  /* 0x00000006007f7308 */ /* 0x000fe20000002400 */
[----:B------:R-:W-:Y:S02]  /*5300*/  FMUL.FTZ R5, R5, c[0x0][0x2ec] ;  /* 0x0000bb0005057a20 */ /* 0x000fe40000410000 */
[----:B------:R-:W-:Y:S02]  /*5310*/  FMUL.FTZ R4, R4, c[0x0][0x2ec] ;  /* 0x0000bb0004047a20 */ /* 0x000fe40000410000 */
[----:B------:R-:W-:Y:S02]  /*5320*/  FMUL.FTZ R10, R10, c[0x0][0x2ec] ;  /* 0x0000bb000a0a7a20 */ /* 0x000fe40000410000 */
[----:B------:R-:W-:Y:S02]  /*5330*/  FMUL.FTZ R11, R11, c[0x0][0x2ec] ;  /* 0x0000bb000b0b7a20 */ /* 0x000fe40000410000 */
[----:B------:R-:W-:Y:S01]  /*5340*/  FMUL.FTZ R9, R9, c[0x0][0x2ec] ;  /* 0x0000bb0009097a20 */ /* 0x000fe20000410000 */
[----:B------:R3:W-:Y:S01]  /*5350*/  MUFU.TANH R125, R10 ;  /* 0x0000000a007d7308 */ /* 0x0007e20000002400 */
[C---:B-1----:R-:W-:Y:S03]  /*5360*/  HMMA.16816.F32.BF16 R12, R108.reuse, R84, R12 ;  /* 0x000000546c0c723c */ /* 0x042fe6000004180c */
[----:B------:R-:W-:Y:S05]  /*5370*/  FMUL.FTZ R8, R8, c[0x0][0x2ec] ;  /* 0x0000bb0008087a20 */ /* 0x000fea0000410000 */
[----:B------:R-:W-:Y:S01]  /*5380*/  HMMA.16816.F32.BF16 R16, R108, R86, R16 ;  /* 0x000000566c10723c */ /* 0x000fe20000041810 */
[----:B------:R1:W1:Y:S10]  /*5390*/  MUFU.TANH R116, R4 ;  /* 0x0000000400747308 */ /* 0x0002740000002400 */
[----:B------:R4:W-:Y:S01]  /*53a0*/  MUFU.TANH R126, R7 ;  /* 0x00000007007e7308 */ /* 0x0009e20000002400 */
[----:B---3--:R-:W3:Y:S04]  /*53b0*/  LDL R10, [R1+0xc] ;  /* 0x00000c00010a7983 */ /* 0x008ee80000100800 */
[----:B------:R-:W-:Y:S02]  /*53c0*/  FMUL.FTZ R15, R15, c[0x0][0x2ec] ;  /* 0x0000bb000f0f7a20 */ /* 0x000fe40000410000 */
[----:B------:R-:W-:Y:S02]  /*53d0*/  FMUL.FTZ R14, R14, c[0x0][0x2ec] ;  /* 0x0000bb000e0e7a20 */ /* 0x000fe40000410000 */
[----:B------:R-:W-:Y:S01]  /*53e0*/  FMUL.FTZ R13, R13, c[0x0][0x2ec] ;  /* 0x0000bb000d0d7a20 */ /* 0x000fe20000410000 */
[----:B------:R4:W-:Y:S01]  /*53f0*/  MUFU.TANH R122, R15 ;  /* 0x0000000f007a7308 */ /* 0x0009e20000002400 */
[----:B------:R-:W-:Y:S02]  /*5400*/  FMUL.FTZ R12, R12, c[0x0][0x2ec] ;  /* 0x0000bb000c0c7a20 */ /* 0x000fe40000410000 */
[----:B------:R-:W-:Y:S01]  /*5410*/  FMUL.FTZ R16, R16, c[0x0][0x2ec] ;  /* 0x0000bb0010107a20 */ /* 0x000fe20000410000 */
[----:B-1----:R-:W-:Y:S01]  /*5420*/  MOV R4, UR16 ;  /* 0x0000001000047c02 */ /* 0x002fe20008000f00 */
[----:B------:R-:W-:Y:S02]  /*5430*/  FMUL.FTZ R17, R17, c[0x0][0x2ec] ;  /* 0x0000bb0011117a20 */ /* 0x000fe40000410000 */
[----:B------:R-:W-:Y:S01]  /*5440*/  FMUL.FTZ R18, R18, c[0x0][0x2ec] ;  /* 0x0000bb0012127a20 */ /* 0x000fe20000410000 */
[----:B------:R-:W-:Y:S01]  /*5450*/  IADD3 R4, R4, -UR17, R117 ;  /* 0x8000001104047c10 */ /* 0x000fe2000fffe075 */
[----:B------:R-:W-:Y:S01]  /*5460*/  FMUL.FTZ R19, R19, c[0x0][0x2ec] ;  /* 0x0000bb0013137a20 */ /* 0x000fe20000410000 */
[----:B------:R1:W1:Y:S02]  /*5470*/  MUFU.TANH R113, R5 ;  /* 0x0000000500717308 */ /* 0x0002640000002400 */
[----:B------:R-:W-:Y:S01]  /*5480*/  @!P0 IADD3 R6, R4, UR13, RZ ;  /* 0x0000000d04068c10 */ /* 0x000fe2000fffe0ff */
[----:B------:R-:W-:Y:S03]  /*5490*/  FFMA.FTZ R4, R119, UR6, R116 ;  /* 0x0000000677047c23 */ /* 0x000fe60008010074 */
[C---:B----4-:R-:W-:Y:S02]  /*54a0*/  @!P0 IMNMX R7, R6.reuse, UR16, PT ;  /* 0x0000001006078c17 */ /* 0x050fe4000b800200 */
[----:B------:R-:W-:Y:S02]  /*54b0*/  @!P0 IADD3 R6, R6, 0x8, RZ ;  /* 0x0000000806068810 */ /* 0x000fe40007ffe0ff */
[-C--:B------:R-:W-:Y:S01]  /*54c0*/  @!P0 ISETP.GE.AND P2, PT, R246, R7.reuse, PT ;  /* 0x00000007f600820c */ /* 0x080fe20003f46270 */
[----:B------:R4:W3:Y:S01]  /*54d0*/  MUFU.TANH R112, R8 ;  /* 0x0000000800707308 */ /* 0x0008e20000002400 */
[----:B------:R-:W-:Y:S01]  /*54e0*/  @!P0 IMNMX R6, R6, UR16, PT ;  /* 0x0000001006068c17 */ /* 0x000fe2000b800200 */
[----:B------:R-:W2:Y:S01]  /*54f0*/  LDL R15, [R1+0x10] ;  /* 0x00001000010f7983 */ /* 0x000ea20000100800 */
[----:B------:R-:W-:Y:S02]  /*5500*/  @!P0 FSEL R4, R4, -INF , !P2 ;  /* 0xff80000004048808 */ /* 0x000fe40005000000 */
[-C--:B------:R-:W-:Y:S05]  /*5510*/  @!P0 ISETP.GE.AND P2, PT, R246, R6.reuse, PT ;  /* 0x00000006f600820c */ /* 0x080fea0003f46270 */
[----:B------:R4:W2:Y:S01]  /*5520*/  MUFU.TANH R107, R9 ;  /* 0x00000009006b7308 */ /* 0x0008a20000002400 */
[----:B-1----:R-:W-:Y:S05]  /*5530*/  FMUL.FTZ R5, R241, 1.4426950216293334961 ;  /* 0x3fb8aa3bf1057820 */ /* 0x002fea0000410000 */
[----:B------:R-:W-:Y:S04]  /*5540*/  FSEL R5, R5, RZ, P1 ;  /* 0x000000ff05057208 */ /* 0x000fe80000800000 */
[----:B------:R1:W-:Y:S01]  /*5550*/  MUFU.TANH R123, R14 ;  /* 0x0000000e007b7308 */ /* 0x0003e20000002400 */
[-C--:B------:R-:W-:Y:S01]  /*5560*/  @!P0 ISETP.GE.AND P1, PT, R247, R7.reuse, PT ;  /* 0x00000007f700820c */ /* 0x080fe20003f26270 */
[----:B------:R-:W-:Y:S02]  /*5570*/  FFMA.FTZ R4, R4, c[0x0][0x23c], -R5 ;  /* 0x00008f0004047a23 */ /* 0x000fe40000010805 */
[----:B----4-:R-:W-:Y:S06]  /*5580*/  FFMA.FTZ R8, R118, UR6, R113 ;  /* 0x0000000676087c23 */ /* 0x010fec0008010071 */
[----:B------:R4:W-:Y:S01]  /*5590*/  MUFU.EX2 R117, R4 ;  /* 0x0000000400757308 */ /* 0x0009e20000000800 */
[----:B------:R-:W-:Y:S02]  /*55a0*/  @!P0 FSEL R8, R8, -INF , !P1 ;  /* 0xff80000008088808 */ /* 0x000fe40004800000 */
[----:B------:R-:W-:Y:S01]  /*55b0*/  FSETP.NEU.FTZ.AND P1, PT, R242, -INF , PT ;  /* 0xff800000f200780b */ /* 0x000fe20003f3d000 */
[----:B------:R-:W-:Y:S02]  /*55c0*/  FFMA.FTZ R9, R119, UR6, R127 ;  /* 0x0000000677097c23 */ /* 0x000fe4000801007f */
[--C-:B------:R-:W-:Y:S03]  /*55d0*/  FFMA.FTZ R8, R8, c[0x0][0x23c], -R5.reuse ;  /* 0x00008f0008087a23 */ /* 0x100fe60000010805 */
[----:B------:R-:W-:Y:S01]  /*55e0*/  @!P0 FSEL R9, R9, -INF , !P2 ;  /* 0xff80000009098808 */ /* 0x000fe20005000000 */
[----:B------:R4:W-:Y:S01]  /*55f0*/  MUFU.EX2 R110, R8 ;  /* 0x00000008006e7308 */ /* 0x0009e20000000800 */
[-C--:B------:R-:W-:Y:S01]  /*5600*/  @!P0 ISETP.GE.AND P2, PT, R252, R7.reuse, PT ;  /* 0x00000007fc00820c */ /* 0x080fe20003f46270 */
[----:B-1----:R-:W2:Y:S08]  /*5610*/  LDL R14, [R1+0x14] ;  /* 0x00001400010e7983 */ /* 0x002eb00000100800 */
[----:B------:R1:W-:Y:S01]  /*5620*/  MUFU.TANH R106, R13 ;  /* 0x0000000d006a7308 */ /* 0x0003e20000002400 */
[----:B----4-:R-:W-:Y:S05]  /*5630*/  FMUL.FTZ R4, R242, 1.4426950216293334961 ;  /* 0x3fb8aa3bf2047820 */ /* 0x010fea0000410000 */
[----:B------:R-:W-:Y:S04]  /*5640*/  FSEL R4, R4, RZ, P1 ;  /* 0x000000ff04047208 */ /* 0x000fe80000800000 */
[----:B------:R4:W2:Y:S01]  /*5650*/  MUFU.TANH R124, R11 ;  /* 0x0000000b007c7308 */ /* 0x0008a20000002400 */
[-C--:B------:R-:W-:Y:S01]  /*5660*/  @!P0 ISETP.GE.AND P1, PT, R247, R6.reuse, PT ;  /* 0x00000006f700820c */ /* 0x080fe20003f26270 */
[----:B------:R-:W-:Y:S02]  /*5670*/  FFMA.FTZ R9, R9, c[0x0][0x23c], -R4 ;  /* 0x00008f0009097a23 */ /* 0x000fe40000010804 */
[----:B------:R-:W-:Y:S06]  /*5680*/  FFMA.FTZ R8, R118, UR6, R126 ;  /* 0x0000000676087c23 */ /* 0x000fec000801007e */
[----:B------:R-:W-:Y:S01]  /*5690*/  MUFU.EX2 R197, R9 ;  /* 0x0000000900c57308 */ /* 0x000fe20000000800 */
[----:B------:R-:W-:Y:S02]  /*56a0*/  @!P0 FSEL R8, R8, -INF , !P1 ;  /* 0xff80000008088808 */ /* 0x000fe40004800000 */
[-C--:B------:R-:W-:Y:S01]  /*56b0*/  @!P0 ISETP.GE.AND P1, PT, R248, R7.reuse, PT ;  /* 0x00000007f800820c */ /* 0x080fe20003f26270 */
[----:B-1----:R-:W2:Y:S02]  /*56c0*/  LDL R13, [R1+0x18] ;  /* 0x00001800010d7983 */ /* 0x002ea40000100800 */
[----:B------:R-:W-:Y:S04]  /*56d0*/  FFMA.FTZ R8, R8, c[0x0][0x23c], -R4 ;  /* 0x00008f0008087a23 */ /* 0x000fe80000010804 */
[----:B------:R1:W1:Y:S01]  /*56e0*/  MUFU.TANH R114, R12 ;  /* 0x0000000c00727308 */ /* 0x0002620000002400 */
[----:B----4-:R-:W4:Y:S09]  /*56f0*/  LDL R11, [R1+0x20] ;  /* 0x00002000010b7983 */ /* 0x010f320000100800 */
[----:B------:R2:W-:Y:S10]  /*5700*/  MUFU.EX2 R131, R8 ;  /* 0x0000000800837308 */ /* 0x0005f40000000800 */
[----:B------:R-:W2:Y:S01]  /*5710*/  MUFU.TANH R105, R16 ;  /* 0x0000001000697308 */ /* 0x000ea20000002400 */
[----:B-1----:R-:W4:Y:S09]  /*5720*/  LDL R12, [R1+0x1c] ;  /* 0x00001c00010c7983 */ /* 0x002f320000100800 */
[----:B------:R-:W-:Y:S10]  /*5730*/  MUFU.TANH R104, R17 ;  /* 0x0000001100687308 */ /* 0x000ff40000002400 */
[----:B------:R-:W-:Y:S10]  /*5740*/  MUFU.TANH R121, R18 ;  /* 0x0000001200797308 */ /* 0x000ff40000002400 */
[----:B------:R-:W-:Y:S01]  /*5750*/  MUFU.TANH R120, R19 ;  /* 0x0000001300787308 */ /* 0x000fe20000002400 */
[----:B---3--:R-:W-:Y:S05]  /*5760*/  FFMA.FTZ R9, R10, UR6, R112 ;  /* 0x000000060a097c23 */ /* 0x008fea0008010070 */
[----:B------:R-:W-:Y:S02]  /*5770*/  @!P0 FSEL R9, R9, -INF , !P1 ;  /* 0xff80000009098808 */ /* 0x000fe40004800000 */
[-C--:B------:R-:W-:Y:S03]  /*5780*/  @!P0 ISETP.GE.AND P1, PT, R249, R7.reuse, PT ;  /* 0x00000007f900820c */ /* 0x080fe60003f26270 */
[----:B------:R-:W-:Y:S04]  /*5790*/  FFMA.FTZ R9, R9, c[0x0][0x23c], -R5 ;  /* 0x00008f0009097a23 */ /* 0x000fe80000010805 */
[----:B------:R1:W-:Y:S01]  /*57a0*/  MUFU.EX2 R111, R9 ;  /* 0x00000009006f7308 */ /* 0x0003e20000000800 */
[----:B--2---:R-:W-:Y:S05]  /*57b0*/  FFMA.FTZ R8, R15, UR6, R107 ;  /* 0x000000060f087c23 */ /* 0x004fea000801006b */
[----:B------:R-:W-:Y:S02]  /*57c0*/  @!P0 FSEL R8, R8, -INF , !P1 ;  /* 0xff80000008088808 */ /* 0x000fe40004800000 */
[-C--:B------:R-:W-:Y:S01]  /*57d0*/  @!P0 ISETP.GE.AND P1, PT, R248, R6.reuse, PT ;  /* 0x00000006f800820c */ /* 0x080fe20003f26270 */
[----:B-1----:R-:W-:Y:S02]  /*57e0*/  FFMA.FTZ R9, R10, UR6, R125 ;  /* 0x000000060a097c23 */ /* 0x002fe4000801007d */
[----:B------:R-:W2:Y:S01]  /*57f0*/  LDL R10, [R1] ;  /* 0x00000000010a7983 */ /* 0x000ea20000100800 */
[--C-:B------:R-:W-:Y:S02]  /*5800*/  FFMA.FTZ R8, R8, c[0x0][0x23c], -R5.reuse ;  /* 0x00008f0008087a23 */ /* 0x100fe40000010805 */
[----:B------:R-:W-:Y:S02]  /*5810*/  @!P0 FSEL R9, R9, -INF , !P1 ;  /* 0xff80000009098808 */ /* 0x000fe40004800000 */
[----:B------:R1:W-:Y:S01]  /*5820*/  MUFU.EX2 R109, R8 ;  /* 0x00000008006d7308 */ /* 0x0003e20000000800 */
[-C--:B------:R-:W-:Y:S02]  /*5830*/  @!P0 ISETP.GE.AND P1, PT, R249, R6.reuse, PT ;  /* 0x00000006f900820c */ /* 0x080fe40003f26270 */
[----:B------:R-:W-:Y:S07]  /*5840*/  FFMA.FTZ R9, R9, c[0x0][0x23c], -R4 ;  /* 0x00008f0009097a23 */ /* 0x000fee0000010804 */
[----:B------:R3:W-:Y:S01]  /*5850*/  MUFU.EX2 R196, R9 ;  /* 0x0000000900c47308 */ /* 0x0007e20000000800 */
[----:B-1----:R-:W-:Y:S05]  /*5860*/  FFMA.FTZ R8, R15, UR6, R124 ;  /* 0x000000060f087c23 */ /* 0x002fea000801007c */
[----:B------:R-:W-:Y:S02]  /*5870*/  @!P0 FSEL R8, R8, -INF , !P1 ;  /* 0xff80000008088808 */ /* 0x000fe40004800000 */
[-C--:B------:R-:W-:Y:S01]  /*5880*/  @!P0 ISETP.GE.AND P1, PT, R250, R7.reuse, PT ;  /* 0x00000007fa00820c */ /* 0x080fe20003f26270 */
[----:B---3--:R-:W-:Y:S02]  /*5890*/  FFMA.FTZ R9, R14, UR6, R114 ;  /* 0x000000060e097c23 */ /* 0x008fe40008010072 */
[----:B------:R-:W-:Y:S03]  /*58a0*/  FFMA.FTZ R8, R8, c[0x0][0x23c], -R4 ;  /* 0x00008f0008087a23 */ /* 0x000fe60000010804 */
[----:B------:R-:W-:Y:S01]  /*58b0*/  @!P0 FSEL R9, R9, -INF , !P1 ;  /* 0xff80000009098808 */ /* 0x000fe20004800000 */
[----:B------:R1:W3:Y:S01]  /*58c0*/  MUFU.EX2 R130, R8 ;  /* 0x0000000800827308 */ /* 0x0002e20000000800 */
[-C--:B------:R-:W-:Y:S03]  /*58d0*/  @!P0 ISETP.GE.AND P1, PT, R251, R7.reuse, PT ;  /* 0x00000007fb00820c */ /* 0x080fe60003f26270 */
[----:B------:R-:W-:Y:S06]  /*58e0*/  FFMA.FTZ R9, R9, c[0x0][0x23c], -R5 ;  /* 0x00008f0009097a23 */ /* 0x000fec0000010805 */
        /* <DEDUP_REMOVED lines=8> */
[----:B------:R-:W-:Y:S03]  /*5970*/  @!P0 ISETP.GE.AND P1, PT, R251, R6, PT ;  /* 0x00000006fb00820c */ /* 0x000fe60003f26270 */
[----:B------:R-:W-:Y:S06]  /*5980*/  FFMA.FTZ R9, R9, c[0x0][0x23c], -R4 ;  /* 0x00008f0009097a23 */ /* 0x000fec0000010804 */
[----:B------:R4:W-:Y:S01]  /*5990*/  MUFU.EX2 R199, R9 ;  /* 0x0000000900c77308 */ /* 0x0009e20000000800 */
[----:B-1----:R-:W-:Y:S05]  /*59a0*/  FFMA.FTZ R8, R13, UR6, R122 ;  /* 0x000000060d087c23 */ /* 0x002fea000801007a */
[----:B------:R-:W-:Y:S01]  /*59b0*/  @!P0 FSEL R8, R8, -INF , !P1 ;  /* 0xff80000008088808 */ /* 0x000fe20004800000 */
[----:B----4-:R-:W-:Y:S04]  /*59c0*/  FFMA.FTZ R9, R12, UR6, R105 ;  /* 0x000000060c097c23 */ /* 0x010fe80008010069 */
[----:B------:R-:W-:Y:S01]  /*59d0*/  FFMA.FTZ R8, R8, c[0x0][0x23c], -R4 ;  /* 0x00008f0008087a23 */ /* 0x000fe20000010804 */
[----:B------:R-:W-:Y:S03]  /*59e0*/  @!P0 FSEL R9, R9, -INF , !P2 ;  /* 0xff80000009098808 */ /* 0x000fe60005000000 */
[----:B------:R1:W4:Y:S02]  /*59f0*/  MUFU.EX2 R198, R8 ;  /* 0x0000000800c67308 */ /* 0x0003240000000800 */
[--C-:B------:R-:W-:Y:S08]  /*5a00*/  FFMA.FTZ R9, R9, c[0x0][0x23c], -R5.reuse ;  /* 0x00008f0009097a23 */ /* 0x100ff00000010805 */
[----:B------:R-:W-:Y:S01]  /*5a10*/  MUFU.EX2 R115, R9 ;  /* 0x0000000900737308 */ /* 0x000fe20000000800 */
[----:B-1----:R-:W-:Y:S02]  /*5a20*/  F2FP.BF16.PACK_AB R8, R130, R196 ;  /* 0x000000c48208723e */ /* 0x002fe400000010ff */
[----:B--2---:R-:W-:Y:S01]  /*5a30*/  @!P0 ISETP.GE.AND P1, PT, R10, R7, PT ;  /* 0x000000070a00820c */ /* 0x004fe20003f26270 */
[----:B------:R-:W-:Y:S05]  /*5a40*/  FFMA.FTZ R7, R11, UR6, R104 ;  /* 0x000000060b077c23 */ /* 0x000fea0008010068 */
[----:B------:R-:W-:Y:S02]  /*5a50*/  @!P0 FSEL R7, R7, -INF , !P1 ;  /* 0xff80000007078808 */ /* 0x000fe40004800000 */
[-C--:B------:R-:W-:Y:S03]  /*5a60*/  @!P0 ISETP.GE.AND P1, PT, R252, R6.reuse, PT ;  /* 0x00000006fc00820c */ /* 0x080fe60003f26270 */
[----:B------:R-:W-:Y:S02]  /*5a70*/  FFMA.FTZ R5, R7, c[0x0][0x23c], -R5 ;  /* 0x00008f0007057a23 */ /* 0x000fe40000010805 */
[----:B------:R-:W-:Y:S02]  /*5a80*/  FFMA.FTZ R7, R12, UR6, R121 ;  /* 0x000000060c077c23 */ /* 0x000fe40008010079 */
[----:B------:R1:W2:Y:S03]  /*5a90*/  MUFU.EX2 R108, R5 ;  /* 0x00000005006c7308 */ /* 0x0002a60000000800 */
[----:B------:R-:W-:Y:S02]  /*5aa0*/  @!P0 FSEL R7, R7, -INF , !P1 ;  /* 0xff80000007078808 */ /* 0x000fe40004800000 */
[----:B------:R-:W-:Y:S02]  /*5ab0*/  @!P0 ISETP.GE.AND P1, PT, R10, R6, PT ;  /* 0x000000060a00820c */ /* 0x000fe40003f26270 */
[----:B------:R-:W-:Y:S01]  /*5ac0*/  F2FP.BF16.PACK_AB R6, R110, R117 ;  /* 0x000000756e06723e */ /* 0x000fe200000010ff */
[----:B------:R-:W-:Y:S04]  /*5ad0*/  FFMA.FTZ R7, R7, c[0x0][0x23c], -R4 ;  /* 0x00008f0007077a23 */ /* 0x000fe80000010804 */
[----:B------:R4:W-:Y:S01]  /*5ae0*/  STS [R235+0x22000], R6 ;  /* 0x02200006eb007388 */ /* 0x0009e20000000800 */
[----:B------:R3:W-:Y:S01]  /*5af0*/  MUFU.EX2 R129, R7 ;  /* 0x0000000700817308 */ /* 0x0007e20000000800 */
[----:B-1----:R-:W-:Y:S05]  /*5b00*/  FFMA.FTZ R5, R11, UR6, R120 ;  /* 0x000000060b057c23 */ /* 0x002fea0008010078 */
[----:B------:R-:W-:Y:S02]  /*5b10*/  @!P0 FSEL R5, R5, -INF , !P1 ;  /* 0xff80000005058808 */ /* 0x000fe40004800000 */
[----:B------:R-:W-:Y:S02]  /*5b20*/  IADD3 R102, P0, R101, UR11, RZ ;  /* 0x0000000b65667c10 */ /* 0x000fe4000ff1e0ff */
[----:B------:R-:W-:Y:S01]  /*5b30*/  PLOP3.LUT P1, PT, PT, PT, UP0, 0x80, 0x0 ;  /* 0x000000000000781c */ /* 0x000fe20003f2f008 */
[----:B------:R-:W-:Y:S01]  /*5b40*/  FFMA.FTZ R4, R5, c[0x0][0x23c], -R4 ;  /* 0x00008f0005047a23 */ /* 0x000fe20000010804 */
[----:B------:R-:W-:Y:S02]  /*5b50*/  F2FP.BF16.PACK_AB R5, R131, R197 ;  /* 0x000000c58305723e */ /* 0x000fe400000010ff */
[----:B---3--:R-:W-:Y:S01]  /*5b60*/  F2FP.BF16.PACK_AB R7, R118, R119 ;  /* 0x000000777607723e */ /* 0x008fe200000010ff */
[----:B------:R1:W3:Y:S01]  /*5b70*/  MUFU.EX2 R128, R4 ;  /* 0x0000000400807308 */ /* 0x0002e20000000800 */
[----:B----4-:R-:W-:Y:S01]  /*5b80*/  F2FP.BF16.PACK_AB R6, R198, R199 ;  /* 0x000000c7c606723e */ /* 0x010fe200000010ff */
[----:B------:R2:W-:Y:S01]  /*5b90*/  STS [R235+0x22400], R5 ;  /* 0x02240005eb007388 */ /* 0x0005e20000000800 */
[----:B------:R-:W-:Y:S02]  /*5ba0*/  IADD3.X R103, R100, UR10, RZ, P0, !PT ;  /* 0x0000000a64677c10 */ /* 0x000fe400087fe4ff */
[C---:B------:R-:W-:Y:S03]  /*5bb0*/  LEA R228, P0, R200.reuse, R228, 0x2 ;  /* 0x000000e4c8e47211 */ /* 0x040fe600078010ff */
[----:B------:R-:W-:Y:S01]  /*5bc0*/  STS [R240+0x22400], R8 ;  /* 0x02240008f0007388 */ /* 0x000fe20000000800 */
[----:B------:R-:W-:Y:S05]  /*5bd0*/  LEA.HI.X.SX32 R229, R200, R229, 0x2, P0 ;  /* 0x000000e5c8e57211 */ /* 0x000fea00000f16ff */
[----:B------:R-:W4:Y:S06]  /*5be0*/  LDG.E R101, [R102.64] ;  /* 0x0000000466657981 */ /* 0x000f2c000c1e1900 */
[----:B------:R-:W4:Y:S01]  /*5bf0*/  LDG.E R100, [R102.64+0x20] ;  /* 0x0000200466647981 */ /* 0x000f22000c1e1900 */
[----:B-1----:R-:W-:Y:S02]  /*5c00*/  F2FP.BF16.PACK_AB R4, R109, R111 ;  /* 0x0000006f6d04723e */ /* 0x002fe400000010ff */
[----:B--2---:R-:W-:Y:S03]  /*5c10*/  F2FP.BF16.PACK_AB R5, R108, R115 ;  /* 0x000000736c05723e */ /* 0x004fe600000010ff */
[----:B------:R3:W-:Y:S06]  /*5c20*/  STS [R240+0x22000], R4 ;  /* 0x02200004f0007388 */ /* 0x0007ec0000000800 */
[----:B------:R-:W-:Y:S06]  /*5c30*/  STS [R238+0x22000], R7 ;  /* 0x02200007ee007388 */ /* 0x000fec0000000800 */
[----:B------:R-:W-:Y:S06]  /*5c40*/  STS [R238+0x22400], R6 ;  /* 0x02240006ee007388 */ /* 0x000fec0000000800 */
[----:B------:R-:W-:Y:S01]  /*5c50*/  STS [R239+0x22000], R5 ;  /* 0x02200005ef007388 */ /* 0x000fe20000000800 */
[----:B---3--:R-:W-:Y:S05]  /*5c60*/  F2FP.BF16.PACK_AB R4, R128, R129 ;  /* 0x000000818004723e */ /* 0x008fea00000010ff */
[----:B------:R-:W-:Y:S06]  /*5c70*/  STS [R239+0x22400], R4 ;  /* 0x02240004ef007388 */ /* 0x000fec0000000800 */
[----:B------:R-:W-:Y:S06]  /*5c80*/  LDSM.16.M88.4 R16, [R218+0x8000] ;  /* 0x00800000da10783b */ /* 0x000fec0000000200 */
[----:B------:R-:W1:Y:S06]  /*5c90*/  LDSM.16.M88.4 R8, [R2+0x18000] ;  /* 0x018000000208783b */ /* 0x000e6c0000000200 */
[----:B------:R-:W2:Y:S06]  /*5ca0*/  LDSM.16.M88.4 R84, [R2+0x18800] ;  /* 0x018800000254783b */ /* 0x000eac0000000200 */
[----:B------:R-:W-:Y:S06]  /*5cb0*/  LDSM.16.M88.4 R88, [R219+0x8000] ;  /* 0x00800000db58783b */ /* 0x000fec0000000200 */
[----:B------:R-:W3:Y:S06]  /*5cc0*/  LDSM.16.M88.4 R92, [R3+0x18000] ;  /* 0x01800000035c783b */ /* 0x000eec0000000200 */
[----:B------:R-:W3:Y:S01]  /*5cd0*/  LDSM.16.M88.4 R96, [R3+0x18800] ;  /* 0x018800000360783b */ /* 0x000ee20000000200 */
[C---:B-1----:R-:W-:Y:S08]  /*5ce0*/  HMMA.16816.F32.BF16 R4, R16.reuse, R8, RZ ;  /* 0x000000081004723c */ /* 0x042ff000000418ff */
[C---:B------:R-:W-:Y:S08]  /*5cf0*/  HMMA.16816.F32.BF16 R8, R16.reuse, R10, RZ ;  /* 0x0000000a1008723c */ /* 0x040ff000000418ff */
[C---:B--2---:R-:W-:Y:S08]  /*5d00*/  HMMA.16816.F32.BF16 R12, R16.reuse, R84, RZ ;  /* 0x00000054100c723c */ /* 0x044ff000000418ff */
[----:B------:R-:W-:Y:S01]  /*5d10*/  HMMA.16816.F32.BF16 R16, R16, R86, RZ ;  /* 0x000000561010723c */ /* 0x000fe200000418ff */
[----:B------:R-:W-:Y:S07]  /*5d20*/  LDSM.16.M88.4 R84, [R223+0x8000] ;  /* 0x00800000df54783b */ /* 0x000fee0000000200 */
[C---:B---3--:R-:W-:Y:S08]  /*5d30*/  HMMA.16816.F32.BF16 R4, R88.reuse, R92, R4 ;  /* 0x0000005c5804723c */ /* 0x048ff00000041804 */
[C---:B------:R-:W-:Y:S01]  /*5d40*/  HMMA.16816.F32.BF16 R8, R88.reuse, R94, R8 ;  /* 0x0000005e5808723c */ /* 0x040fe20000041808 */
[----:B------:R-:W1:Y:S07]  /*5d50*/  LDSM.16.M88.4 R92, [R217+0x18000] ;  /* 0x01800000d95c783b */ /* 0x000e6e0000000200 */
[C---:B------:R-:W-:Y:S08]  /*5d60*/  HMMA.16816.F32.BF16 R12, R88.reuse, R96, R12 ;  /* 0x00000060580c723c */ /* 0x040ff0000004180c */
[----:B------:R-:W-:Y:S01]  /*5d70*/  HMMA.16816.F32.BF16 R16, R88, R98, R16 ;  /* 0x000000625810723c */ /* 0x000fe20000041810 */
[----:B------:R-:W2:Y:S06]  /*5d80*/  LDSM.16.M88.4 R88, [R217+0x18800] ;  /* 0x01880000d958783b */ /* 0x000eac0000000200 */
[----:B------:R-:W-:Y:S01]  /*5d90*/  LDSM.16.M88.4 R96, [R216+0x18000] ;  /* 0x01800000d860783b */ /* 0x000fe20000000200 */
[C---:B-1----:R-:W-:Y:S08]  /*5da0*/  HMMA.16816.F32.BF16 R4, R84.reuse, R92, R4 ;  /* 0x0000005c5404723c */ /* 0x042ff00000041804 */
[C---:B------:R-:W-:Y:S01]  /*5db0*/  HMMA.16816.F32.BF16 R8, R84.reuse, R94, R8 ;  /* 0x0000005e5408723c */ /* 0x040fe20000041808 */
[----:B------:R-:W1:Y:S07]  /*5dc0*/  LDSM.16.M88.4 R92, [R222+0x8000] ;  /* 0x00800000de5c783b */ /* 0x000e6e0000000200 */
[C---:B--2---:R-:W-:Y:S08]  /*5dd0*/  HMMA.16816.F32.BF16 R12, R84.reuse, R88, R12 ;  /* 0x00000058540c723c */ /* 0x044ff0000004180c */
        /* <DEDUP_REMOVED lines=47> */
[----:B------:R-:W-:Y:S07]  /*60d0*/  LDSM.16.M88.4 R96, [R216+0x1e000] ;  /* 0x01e00000d860783b */ /* 0x000fee0000000200 */
[C---:B--2---:R-:W-:Y:S08]  /*60e0*/  HMMA.16816.F32.BF16 R12, R92.reuse, R84, R12 ;  /* 0x000000545c0c723c */ /* 0x044ff0000004180c */
[----:B------:R-:W-:Y:S01]  /*60f0*/  HMMA.16816.F32.BF16 R16, R92, R86, R16 ;  /* 0x000000565c10723c */ /* 0x000fe20000041810 */
[----:B------:R-:W1:Y:S06]  /*6100*/  LDSM.16.M88.4 R84, [R217+0x1c000] ;  /* 0x01c00000d954783b */ /* 0x000e6c0000000200 */
[----:B------:R-:W2:Y:S01]  /*6110*/  LDSM.16.M88.4 R92, [R217+0x1c800] ;  /* 0x01c80000d95c783b */ /* 0x000ea20000000200 */
        /* <DEDUP_REMOVED lines=30> */
[----:B------:R-:W1:Y:S07]  /*6300*/  LDSM.16.M88.4 R88, [R222+0xe000] ;  /* 0x00e00000de58783b */ /* 0x000e6e0000000200 */
[C---:B--2---:R-:W-:Y:S08]  /*6310*/  HMMA.16816.F32.BF16 R12, R84.reuse, R92, R12 ;  /* 0x0000005c540c723c */ /* 0x044ff0000004180c */
[----:B------:R-:W-:Y:S01]  /*6320*/  HMMA.16816.F32.BF16 R16, R84, R94, R16 ;  /* 0x0000005e5410723c */ /* 0x000fe20000041810 */
[----:B------:R-:W2:Y:S07]  /*6330*/  LDSM.16.M88.4 R84, [R216+0x1e800] ;  /* 0x01e80000d854783b */ /* 0x000eae0000000200 */
[C---:B-1----:R-:W-:Y:S08]  /*6340*/  HMMA.16816.F32.BF16 R4, R88.reuse, R96, R4 ;  /* 0x000000605804723c */ /* 0x042ff00000041804 */
[C---:B------:R-:W-:Y:S08]  /*6350*/  HMMA.16816.F32.BF16 R8, R88.reuse, R98, R8 ;  /* 0x000000625808723c */ /* 0x040ff00000041808 */
[C---:B--2---:R-:W-:Y:S08]  /*6360*/  HMMA.16816.F32.BF16 R12, R88.reuse, R84, R12 ;  /* 0x00000054580c723c */ /* 0x044ff0000004180c */
[----:B------:R-:W-:Y:S04]  /*6370*/  HMMA.16816.F32.BF16 R16, R88, R86, R16 ;  /* 0x000000565810723c */ /* 0x000fe80000041810 */
[C---:B----4-:R-:W-:Y:S02]  /*6380*/  FADD.FTZ R4, -R101.reuse, R4 ;  /* 0x0000000465047221 */ /* 0x050fe40000010100 */
        /* <DEDUP_REMOVED lines=21> */
[----:B------:R-:W-:Y:S02]  /*64e0*/  FADD.FTZ R85, -R101, R17 ;  /* 0x0000001165557221 */ /* 0x000fe40000010100 */
[----:B------:R-:W-:Y:S02]  /*64f0*/  FMUL.FTZ R84, R115, R16 ;  /* 0x0000001073547220 */ /* 0x000fe40000410000 */
[----:B------:R-:W-:Y:S02]  /*6500*/  FFMA.FTZ R16, -R104, R104, 1 ;  /* 0x3f80000068107423 */ /* 0x000fe40000010168 */
[----:B------:R-:W-:Y:S02]  /*6510*/  FMUL.FTZ R17, R119, R12 ;  /* 0x0000000c77117220 */ /* 0x000fe40000410000 */
        /* <DEDUP_REMOVED lines=226> */
.L_x_688:
        /* <DEDUP_REMOVED lines=475> */
.L_x_689:
        /* <DEDUP_REMOVED lines=220> */
.L_x_691:
        /* <DEDUP_REMOVED lines=18> */
.L_x_692:
        /* <DEDUP_REMOVED lines=61> */
.L_x_694:
[----:B---34-:R-:W-:Y:S05]  /*a3a0*/  BSYNC B0 ;  /* 0x0000000000007941 */ /* 0x018fea0003800000 */
.L_x_693:
        /* <DEDUP_REMOVED lines=21> */
.L_x_696:
[----:B------:R-:W-:Y:S05]  /*a500*/  BSYNC B0 ;  /* 0x0000000000007941 */ /* 0x000fea0003800000 */
.L_x_695:
        /* <DEDUP_REMOVED lines=31> */
.L_x_698:
[----:B------:R-:W-:Y:S05]  /*a700*/  BSYNC B0 ;  /* 0x0000000000007941 */ /* 0x000fea0003800000 */
.L_x_697:
        /* <DEDUP_REMOVED lines=18> */
.L_x_671:
[----:B------:R-:W-:Y:S05]  /*a830*/  BSYNC B1 ;  /* 0x0000000000017941 */ /* 0x000fea0003800000 */
.L_x_657:
        /* <DEDUP_REMOVED lines=12> */
.L_x_699:
[----:B------:R-:W-:Y:S05]  /*a900*/  EXIT ;  /* 0x000000000000794d */ /* 0x000fea0003800000 */
.L_x_701:
        /* <DEDUP_REMOVED lines=15> */
.L_x_1036:


//--------------------- .text._ZN5flash25flash_bwd_dot_do_o_kernelILb0E23Flash_bwd_kernel_traitsILi256ELi64ELi64ELi8ELi4ELi2ELi2ELb0ELb1EN7cutlass10bfloat16_tE19Flash_kernel_traitsILi256ELi64ELi64ELi8ES3_EEEEvNS_16Flash_bwd_paramsE --------------------------
	.section	.text._ZN5flash25flash_bwd_dot_do_o_kernelILb0E23Flash_bwd_kernel_traitsILi256ELi64ELi64ELi8ELi4ELi2ELi2ELb0ELb1EN7cutlass10bfloat16_tE19Flash_kernel_traitsILi256ELi64ELi64ELi8ES3_EEEEvNS_16Flash_bwd_paramsE,"ax",@progbits
	.sectioninfo	@"SHI_REGISTERS=79"
	.align	128
        .global         _ZN5flash25flash_bwd_dot_do_o_kernelILb0E23Flash_bwd_kernel_traitsILi256ELi64ELi64ELi8ELi4ELi2ELi2ELb0ELb1EN7cutlass10bfloat16_tE19Flash_kernel_traitsILi256ELi64ELi64ELi8ES3_EEEEvNS_16Flash_bwd_paramsE
        .type           _ZN5flash25flash_bwd_dot_do_o_kernelILb0E23Flash_bwd_kernel_traitsILi256ELi64ELi64ELi8ELi4ELi2ELi2ELb0ELb1EN7cutlass10bfloat16_tE19Flash_kernel_traitsILi256ELi64ELi64ELi8ES3_EEEEvNS_16Flash_bwd_paramsE,@function
        .size           _ZN5flash25flash_bwd_dot_do_o_kernelILb0E23Flash_bwd_kernel_traitsILi256ELi64ELi64ELi8ELi4ELi2ELi2ELb0ELb1EN7cutlass10bfloat16_tE19Flash_kernel_traitsILi256ELi64ELi64ELi8ES3_EEEEvNS_16Flash_bwd_paramsE,(.L_x_1037 - _ZN5flash25flash_bwd_dot_do_o_kernelILb0E23Flash_bwd_kernel_traitsILi256ELi64ELi64ELi8ELi4ELi2ELi2ELb0ELb1EN7cutlass10bfloat16_tE19Flash_kernel_traitsILi256ELi64ELi64ELi8ES3_EEEEvNS_16Flash_bwd_paramsE)
        .other          _ZN5flash25flash_bwd_dot_do_o_kernelILb0E23Flash_bwd_kernel_traitsILi256ELi64ELi64ELi8ELi4ELi2ELi2ELb0ELb1EN7cutlass10bfloat16_tE19Flash_kernel_traitsILi256ELi64ELi64ELi8ES3_EEEEvNS_16Flash_bwd_paramsE,@"STO_CUDA_ENTRY STV_DEFAULT"
_ZN5flash25flash_bwd_dot_do_o_kernelILb0E23Flash_bwd_kernel_traitsILi256ELi64ELi64ELi8ELi4ELi2ELi2ELb0ELb1EN7cutlass10bfloat16_tE19Flash_kernel_traitsILi256ELi64ELi64ELi8ES3_EEEEvNS_16Flash_bwd_paramsE:
.text._ZN5flash25flash_bwd_dot_do_o_kernelILb0E23Flash_bwd_kernel_traitsILi256ELi64ELi64ELi8ELi4ELi2ELi2ELb0ELb1EN7cutlass10bfloat16_tE19Flash_kernel_traitsILi256ELi64ELi64ELi8ES3_EEEEvNS_16Flash_bwd_paramsE:
        /* <DEDUP_REMOVED lines=50> */
.L_x_702:
[----:B01----:R-:W-:-:S04]  /*0320*/  IMAD R0, R0, c[0x0][0x1c0], R11 ;  /* 0x0000700000007a24 */ /* 0x003fc800078e020b */
[----:B------:R-:W-:Y:S02]  /*0330*/  IMAD R0, R0, c[0x0][0x224], RZ ;  /* 0x0000890000007a24 */ /* 0x000fe400078e02ff */
.L_x_703:
        /* <DEDUP_REMOVED lines=68> */
.L_x_705:
[----:B------:R-:W-:Y:S05]  /*0780*/  BSYNC B0 ;  /* 0x0000000000007941 */ /* 0x000fea0003800000 */
.L_x_704:
        /* <DEDUP_REMOVED lines=21> */
.L_x_707:
[----:B------:R-:W-:Y:S05]  /*08e0*/  BSYNC B0 ;  /* 0x0000000000007941 */ /* 0x000fea0003800000 */
.L_x_706:
        /* <DEDUP_REMOVED lines=28> */
.L_x_709:
[----:B------:R-:W-:Y:S05]  /*0ab0*/  BSYNC B0 ;  /* 0x0000000000007941 */ /* 0x000fea0003800000 */
.L_x_708:
        /* <DEDUP_REMOVED lines=29> */
.L_x_711:
[----:B------:R-:W-:Y:S05]  /*0c90*/  BSYNC B0 ;  /* 0x0000000000007941 */ /* 0x000fea0003800000 */
.L_x_710:
        /* <DEDUP_REMOVED lines=216> */
.L_x_712:
        /* <DEDUP_REMOVED lines=14> */
.L_x_1037:


//--------------------- .text._ZN5flash25flash_bwd_dot_do_o_kernelILb1E23Flash_bwd_kernel_traitsILi256ELi64ELi64ELi8ELi4ELi2ELi2ELb0ELb1EN7cutlass10bfloat16_tE19Flash_kernel_traitsILi256ELi64ELi64ELi8ES3_EEEEvNS_16Flash_bwd_paramsE --------------------------
	.section	.text._ZN5flash25flash_bwd_dot_do_o_kernelILb1E23Flash_bwd_kernel_traitsILi256ELi64ELi64ELi8ELi4ELi2ELi2ELb0ELb1EN7cutlass10bfloat16_tE19Flash_kernel_traitsILi256ELi64ELi64ELi8ES3_EEEEvNS_16Flash_bwd_paramsE,"ax",@progbits
	.sectioninfo	@"SHI_REGISTERS=81"
	.align	128
        .global         _ZN5flash25flash_bwd_dot_do_o_kernelILb1E23Flash_bwd_kernel_traitsILi256ELi64ELi64ELi8ELi4ELi2ELi2ELb0ELb1EN7cutlass10bfloat16_tE19Flash_kernel_traitsILi256ELi64ELi64ELi8ES3_EEEEvNS_16Flash_bwd_paramsE
        .type           _ZN5flash25flash_bwd_dot_do_o_kernelILb1E23Flash_bwd_kernel_traitsILi256ELi64ELi64ELi8ELi4ELi2ELi2ELb0ELb1EN7cutlass10bfloat16_tE19Flash_kernel_traitsILi256ELi64ELi64ELi8ES3_EEEEvNS_16Flash_bwd_paramsE,@function
        .size           _ZN5flash25flash_bwd_dot_do_o_kernelILb1E23Flash_bwd_kernel_traitsILi256ELi64ELi64ELi8ELi4ELi2ELi2ELb0ELb1EN7cutlass10bfloat16_tE19Flash_kernel_traitsILi256ELi64ELi64ELi8ES3_EEEEvNS_16Flash_bwd_paramsE,(.L_x_1038 - _ZN5flash25flash_bwd_dot_do_o_kernelILb1E23Flash_bwd_kernel_traitsILi256ELi64ELi64ELi8ELi4ELi2ELi2ELb0ELb1EN7cutlass10bfloat16_tE19Flash_kernel_traitsILi256ELi64ELi64ELi8ES3_EEEEvNS_16Flash_bwd_paramsE)
        .other          _ZN5flash25flash_bwd_dot_do_o_kernelILb1E23Flash_bwd_kernel_traitsILi256ELi64ELi64ELi8ELi4ELi2ELi2ELb0ELb1EN7cutlass10bfloat16_tE19Flash_kernel_traitsILi256ELi64ELi64ELi8ES3_EEEEvNS_16Flash_bwd_paramsE,@"STO_CUDA_ENTRY STV_DEFAULT"
_ZN5flash25flash_bwd_dot_do_o_kernelILb1E23Flash_bwd_kernel_traitsILi256ELi64ELi64ELi8ELi4ELi2ELi2ELb0ELb1EN7cutlass10bfloat16_tE19Flash_kernel_traitsILi256ELi64ELi64ELi8ES3_EEEEvNS_16Flash_bwd_paramsE:
.text._ZN5flash25flash_bwd_dot_do_o_kernelILb1E23Flash_bwd_kernel_traitsILi256ELi64ELi64ELi8ELi4ELi2ELi2ELb0ELb1EN7cutlass10bfloat16_tE19Flash_kernel_traitsILi256ELi64ELi64ELi8ES3_EEEEvNS_16Flash_bwd_paramsE:
        /* <DEDUP_REMOVED lines=85> */
.L_x_713:
[----:B-1----:R-:W-:-:S04]  /*0550*/  IMAD R0, R17, c[0x0][0x1c0], R74 ;  /* 0x0000700011007a24 */ /* 0x002fc800078e024a */
[----:B------:R-:W-:Y:S02]  /*0560*/  IMAD R0, R0, c[0x0][0x224], RZ ;  /* 0x0000890000007a24 */ /* 0x000fe400078e02ff */
.L_x_714:
        /* <DEDUP_REMOVED lines=79> */
.L_x_716:
[----:B------:R-:W-:Y:S05]  /*0a60*/  BSYNC B0 ;  /* 0x0000000000007941 */ /* 0x000fea0003800000 */
.L_x_715:
        /* <DEDUP_REMOVED lines=22> */
.L_x_718:
[----:B------:R-:W-:Y:S05]  /*0bd0*/  BSYNC B0 ;  /* 0x0000000000007941 */ /* 0x000fea0003800000 */
.L_x_717:
        /* <DEDUP_REMOVED lines=28> */
.L_x_720:
[----:B------:R-:W-:Y:S05]  /*0da0*/  BSYNC B0 ;  /* 0x0000000000007941 */ /* 0x000fea0003800000 */
.L_x_719:
        /* <DEDUP_REMOVED lines=30> */
.L_x_722:
[----:B------:R-:W-:Y:S05]  /*0f90*/  BSYNC B0 ;  /* 0x0000000000007941 */ /* 0x000fea0003800000 */
.L_x_721:
        /* <DEDUP_REMOVED lines=238> */
.L_x_723:
        /* <DEDUP_REMOVED lines=16> */
.L_x_1038:


//--------------------- .text._ZN5flash27flash_bwd_convert_dq_kernelI23Flash_bwd_kernel_traitsILi256ELi64ELi64ELi8ELi4ELi2ELi2ELb0ELb0EN7cutlass10bfloat16_tE19Flash_kernel_traitsILi256ELi64ELi64ELi8ES3_EEEEvNS_16Flash_bwd_paramsEi --------------------------
	.section	.text._ZN5flash27flash_bwd_convert_dq_kernelI23Flash_bwd_kernel_traitsILi256ELi64ELi64ELi8ELi4ELi2ELi2ELb0ELb0EN7cutlass10bfloat16_tE19Flash_kernel_traitsILi256ELi64ELi64ELi8ES3_EEEEvNS_16Flash_bwd_paramsEi,"ax",@progbits
	.sectioninfo	@"SHI_REGISTERS=96"
	.align	128
        .global         _ZN5flash27flash_bwd_convert_dq_kernelI23Flash_bwd_kernel_traitsILi256ELi64ELi64ELi8ELi4ELi2ELi2ELb0ELb0EN7cutlass10bfloat16_tE19Flash_kernel_traitsILi256ELi64ELi64ELi8ES3_EEEEvNS_16Flash_bwd_paramsEi
        .type           _ZN5flash27flash_bwd_convert_dq_kernelI23Flash_bwd_kernel_traitsILi256ELi64ELi64ELi8ELi4ELi2ELi2ELb0ELb0EN7cutlass10bfloat16_tE19Flash_kernel_traitsILi256ELi64ELi64ELi8ES3_EEEEvNS_16Flash_bwd_paramsEi,@function
        .size           _ZN5flash27flash_bwd_convert_dq_kernelI23Flash_bwd_kernel_traitsILi256ELi64ELi64ELi8ELi4ELi2ELi2ELb0ELb0EN7cutlass10bfloat16_tE19Flash_kernel_traitsILi256ELi64ELi64ELi8ES3_EEEEvNS_16Flash_bwd_paramsEi,(.L_x_1039 - _ZN5flash27flash_bwd_convert_dq_kernelI23Flash_bwd_kernel_traitsILi256ELi64ELi64ELi8ELi4ELi2ELi2ELb0ELb0EN7cutlass10bfloat16_tE19Flash_kernel_traitsILi256ELi64ELi64ELi8ES3_EEEEvNS_16Flash_bwd_paramsEi)
        .other          _ZN5flash27flash_bwd_convert_dq_kernelI23Flash_bwd_kernel_traitsILi256ELi64ELi64ELi8ELi4ELi2ELi2ELb0ELb0EN7cutlass10bfloat16_tE19Flash_kernel_traitsILi256ELi64ELi64ELi8ES3_EEEEvNS_16Flash_bwd_paramsEi,@"STO_CUDA_ENTRY STV_DEFAULT"
_ZN5flash27flash_bwd_convert_dq_kernelI23Flash_bwd_kernel_traitsILi256ELi64ELi64ELi8ELi4ELi2ELi2ELb0ELb0EN7cutlass10bfloat16_tE19Flash_kernel_traitsILi256ELi64ELi64ELi8ES3_EEEEvNS_16Flash_bwd_paramsEi:
.text._ZN5flash27flash_bwd_convert_dq_kernelI23Flash_bwd_kernel_traitsILi256ELi64ELi64ELi8ELi4ELi2ELi2ELb0ELb0EN7cutlass10bfloat16_tE19Flash_kernel_traitsILi256ELi64ELi64ELi8ES3_EEEEvNS_16Flash_bwd_paramsEi:
        /* <DEDUP_REMOVED lines=185> */
.L_x_725:
        /* <DEDUP_REMOVED lines=171> */
.L_x_724:
        /* <DEDUP_REMOVED lines=181> */
.L_x_727:
[----:B------:R-:W-:Y:S05]  /*2190*/  BSYNC B0 ;  /* 0x0000000000007941 */ /* 0x000fea0003800000 */
.L_x_726:
        /* <DEDUP_REMOVED lines=22> */
.L_x_728:
        /* <DEDUP_REMOVED lines=16> */
.L_x_1039:


//--------------------- .text._ZN5flash44flash_bwd_dq_dk_dv_loop_seqk_parallel_kernelI23Flash_bwd_kernel_traitsILi256ELi64ELi64ELi8ELi4ELi2ELi2ELb0ELb0EN7cutlass10bfloat16_tE19Flash_kernel_traitsILi256ELi64ELi64ELi8ES3_EELb1ELb1ELb0ELb0ELb0ELb0ELb0EEEvNS_16Flash_bwd_paramsE --------------------------
	.section	.text._ZN5flash44flash_bwd_dq_dk_dv_loop_seqk_parallel_kernelI23Flash_bwd_kernel_traitsILi256ELi64ELi64ELi8ELi4ELi2ELi2ELb0ELb0EN7cutlass10bfloat16_tE19Flash_kernel_traitsILi256ELi64ELi64ELi8ES3_EELb1ELb1ELb0ELb0ELb0ELb0ELb0EEEvNS_16Flash_bwd_paramsE,"ax",@progbits
	.sectioninfo	@"SHI_REGISTERS=255"
	.align	128
        .global         _ZN5flash44flash_bwd_dq_dk_dv_loop_seqk_parallel_kernelI23Flash_bwd_kernel_traitsILi256ELi64ELi64ELi8ELi4ELi2ELi2ELb0ELb0EN7cutlass10bfloat16_tE19Flash_kernel_traitsILi256ELi64ELi64ELi8ES3_EELb1ELb1ELb0ELb0ELb0ELb0ELb0EEEvNS_16Flash_bwd_paramsE
        .type           _ZN5flash44flash_bwd_dq_dk_dv_loop_seqk_parallel_kernelI23Flash_bwd_kernel_traitsILi256ELi64ELi64ELi8ELi4ELi2ELi2ELb0ELb0EN7cutlass10bfloat16_tE19Flash_kernel_traitsILi256ELi64ELi64ELi8ES3_EELb1ELb1ELb0ELb0ELb0ELb0ELb0EEEvNS_16Flash_bwd_paramsE,@function
        .size           _ZN5flash44flash_bwd_dq_dk_dv_loop_seqk_parallel_kernelI23Flash_bwd_kernel_traitsILi256ELi64ELi64ELi8ELi4ELi2ELi2ELb0ELb0EN7cutlass10bfloat16_tE19Flash_kernel_traitsILi256ELi64ELi64ELi8ES3_EELb1ELb1ELb0ELb0ELb0ELb0ELb0EEEvNS_16Flash_bwd_paramsE,(.L_x_1040 - _ZN5flash44flash_bwd_dq_dk_dv_loop_seqk_parallel_kernelI23Flash_bwd_kernel_traitsILi256ELi64ELi64ELi8ELi4ELi2ELi2ELb0ELb0EN7cutlass10bfloat16_tE19Flash_kernel_traitsILi256ELi64ELi64ELi8ES3_EELb1ELb1ELb0ELb0ELb0ELb0ELb0EEEvNS_16Flash_bwd_paramsE)
        .other          _ZN5flash44flash_bwd_dq_dk_dv_loop_seqk_parallel_kernelI23Flash_bwd_kernel_traitsILi256ELi64ELi64ELi8ELi4ELi2ELi2ELb0ELb0EN7cutlass10bfloat16_tE19Flash_kernel_traitsILi256ELi64ELi64ELi8ES3_EELb1ELb1ELb0ELb0ELb0ELb0ELb0EEEvNS_16Flash_bwd_paramsE,@"STO_CUDA_ENTRY STV_DEFAULT"
_ZN5flash44flash_bwd_dq_dk_dv_loop_seqk_parallel_kernelI23Flash_bwd_kernel_traitsILi256ELi64ELi64ELi8ELi4ELi2ELi2ELb0ELb0EN7cutlass10bfloat16_tE19Flash_kernel_traitsILi256ELi64ELi64ELi8ES3_EELb1ELb1ELb0ELb0ELb0ELb0ELb0EEEvNS_16Flash_bwd_paramsE:
.text._ZN5flash44flash_bwd_dq_dk_dv_loop_seqk_parallel_kernelI23Flash_bwd_kernel_traitsILi256ELi64ELi64ELi8ELi4ELi2ELi2ELb0ELb0EN7cutlass10bfloat16_tE19Flash_kernel_traitsILi256ELi64ELi64ELi8ES3_EELb1ELb1ELb0ELb0ELb0ELb0ELb0EEEvNS_16Flash_bwd_paramsE:
        /* <DEDUP_REMOVED lines=16> */
[----:B------:R-:W-:Y:S01]  /*0100*/  IMAD.MOV.U32 R249, RZ, RZ, -0x10 ;  /* 0xfffffff0fff97424 */ /* 0x000fe200078e00ff */
[----:B------:R-:W-:Y:S02]  /*0110*/  ULDC.U8 UR9, c[0x0][0x328] ;  /* 0x0000ca0000097ab9 */ /* 0x000fe40000000000 */
        /* <DEDUP_REMOVED lines=13> */
[----:B------:R-:W-:Y:S01]  /*01f0*/  USHF.R.S32.HI UR9, URZ, 0x1f, UR35 ;  /* 0x0000001f3f097899 */ /* 0x000fe20008011423 */
[CC--:B------:R-:W-:Y:S01]  /*0200*/  LEA.HI R11, R6.reuse, R5.reuse, RZ, 0x3 ;  /* 0x00000005060b7211 */ /* 0x0c0fe200078f18ff */
[----:B------:R-:W-:Y:S01]  /*0210*/  UIMAD.WIDE UR38, UR48, UR38, URZ ;  /* 0x00000026302672a5 */ /* 0x000fe2000f8e023f */
[CC--:B------:R-:W-:Y:S01]  /*0220*/  LEA.HI R2, R6.reuse, R5.reuse, RZ, 0x4 ;  /* 0x0000000506027211 */ /* 0x0c0fe200078f20ff */
[----:B---3--:R-:W-:Y:S01]  /*0230*/  UIMAD UR49, UR36, UR48, URZ ;  /* 0x00000030243172a4 */ /* 0x008fe2000f8e023f */
[CC--:B------:R-:W-:Y:S01]  /*0240*/  LEA.HI R13, R6.reuse, R5.reuse, RZ, 0x7 ;  /* 0x00000005060d7211 */ /* 0x0c0fe200078f38ff */
[----:B------:R-:W-:Y:S01]  /*0250*/  UIMAD UR58, UR7, UR6, UR58 ;  /* 0x00000006073a72a4 */ /* 0x000fe2000f8e023a */
[CC--:B------:R-:W-:Y:S01]  /*0260*/  LEA.HI R14, R6.reuse, R5.reuse, RZ, 0x6 ;  /* 0x00000005060e7211 */ /* 0x0c0fe200078f30ff */
[----:B------:R-:W-:Y:S01]  /*0270*/  UIMAD UR48, UR48, UR12, URZ ;  /* 0x0000000c303072a4 */ /* 0x000fe2000f8e023f */
[----:B------:R-:W-:Y:S01]  /*0280*/  LEA.HI R6, R6, R5, RZ, 0x2 ;  /* 0x0000000506067211 */ /* 0x000fe200078f10ff */
[----:B------:R-:W-:Y:S01]  /*0290*/  UIMAD UR6, UR35, UR13, UR36 ;  /* 0x0000000d230672a4 */ /* 0x000fe2000f8e0224 */
[----:B------:R-:W-:Y:S01]  /*02a0*/  LOP3.LUT R4, R3, 0xffffffe0, RZ, 0xc0, !PT ;  /* 0xffffffe003047812 */ /* 0x000fe200078ec0ff */
[----:B------:R-:W-:Y:S01]  /*02b0*/  ULDC UR14, c[0x0][0x1c0] ;  /* 0x00007000000e7ab9 */ /* 0x000fe20000000800 */
        /* <DEDUP_REMOVED lines=13> */
[----:B------:R-:W-:Y:S01]  /*0390*/  UIMAD UR55, UR8, UR35, URZ ;  /* 0x00000023083772a4 */ /* 0x000fe2000f8e023f */
        /* <DEDUP_REMOVED lines=8> */
[----:B------:R-:W-:Y:S01]  /*0420*/  LOP3.LUT R3, R4, 0xfffffffe, RZ, 0xc0, !PT ;  /* 0xfffffffe04037812 */ /* 0x000fe200078ec0ff */
[C---:B------:R-:W-:Y:S01]  /*0430*/  IMAD.IADD R16, R0.reuse, 0x1, -R7 ;  /* 0x0000000100107824 */ /* 0x040fe200078e0a07 */
[----:B------:R-:W-:Y:S01]  /*0440*/  SHF.R.S32.HI R17, RZ, 0x7, R13 ;  /* 0x00000007ff117819 */ /* 0x000fe2000001140d */
[----:B------:R-:W-:Y:S01]  /*0450*/  IMAD.IADD R227, R0, 0x1, -R2 ;  /* 0x0000000100e37824 */ /* 0x000fe200078e0a02 */
[--C-:B------:R-:W-:Y:S01]  /*0460*/  SHF.R.S32.HI R0, RZ, 0x1f, R6.reuse ;  /* 0x0000001fff007819 */ /* 0x100fe20000011406 */
[----:B------:R-:W-:Y:S01]  /*0470*/  IMAD.IADD R7, R5, 0x1, -R3 ;  /* 0x0000000105077824 */ /* 0x000fe200078e0a03 */
[----:B------:R-:W-:Y:S01]  /*0480*/  SHF.R.S32.HI R3, RZ, 0x2, R6 ;  /* 0x00000002ff037819 */ /* 0x000fe20000011406 */
[----:B------:R-:W-:Y:S01]  /*0490*/  STL [R1+0x58], R16 ;  /* 0x0000581001007387 */ /* 0x000fe20000100800 */
[----:B------:R-:W-:Y:S01]  /*04a0*/  SHF.R.S32.HI R2, RZ, 0x3, R11 ;  /* 0x00000003ff027819 */ /* 0x000fe2000001140b */
[----:B------:R-:W-:Y:S01]  /*04b0*/  IMAD.SHL.U32 R221, R7, 0x200, RZ ;  /* 0x0000020007dd7824 */ /* 0x000fe200078e00ff */
[----:B------:R-:W-:Y:S01]  /*04c0*/  LEA.HI R0, R0, R3, RZ, 0x3 ;  /* 0x0000000300007211 */ /* 0x000fe200078f18ff */
[----:B------:R-:W-:Y:S01]  /*04d0*/  ULDC UR52, c[0x0][0x214] ;  /* 0x0000850000347ab9 */ /* 0x000fe20000000800 */
[----:B------:R-:W-:Y:S01]  /*04e0*/  SHF.R.S32.HI R5, RZ, 0x1f, R9 ;  /* 0x0000001fff057819 */ /* 0x000fe20000011409 */
[----:B------:R-:W-:Y:S01]  /*04f0*/  IMAD.SHL.U32 R2, R2, 0x40, RZ ;  /* 0x0000004002027824 */ /* 0x000fe200078e00ff */
[----:B------:R-:W-:Y:S01]  /*0500*/  LOP3.LUT R0, R0, 0xfffffff8, RZ, 0xc0, !PT ;  /* 0xfffffff800007812 */ /* 0x000fe200078ec0ff */
[----:B------:R-:W-:Y:S01]  /*0510*/  ULDC UR59, c[0x0][0x1c8] ;  /* 0x00007200003b7ab9 */ /* 0x000fe20000000800 */
[C---:B------:R-:W-:Y:S01]  /*0520*/  LOP3.LUT P4, RZ, R8.reuse, 0x4, RZ, 0xc0, !PT ;  /* 0x0000000408ff7812 */ /* 0x040fe2000788c0ff */
[----:B------:R-:W-:Y:S01]  /*0530*/  ULDC.U8 UR10, c[0x0][0x3d0] ;  /* 0x0000f400000a7ab9 */ /* 0x000fe20000000000 */
[----:B------:R-:W-:Y:S01]  /*0540*/  LOP3.LUT P3, RZ, R8, 0x2, RZ, 0xc0, !PT ;  /* 0x0000000208ff7812 */ /* 0x000fe2000786c0ff */
[----:B------:R-:W-:Y:S01]  /*0550*/  IMAD.IADD R4, R3, 0x1, -R0 ;  /* 0x0000000103047824 */ /* 0x000fe200078e0a00 */
[----:B------:R-:W-:Y:S01]  /*0560*/  LOP3.LUT R0, R2, 0x1c0, RZ, 0xc0, !PT ;  /* 0x000001c002007812 */ /* 0x000fe200078ec0ff */
[----:B------:R-:W-:Y:S01]  /*0570*/  ULDC UR53, c[0x0][0x224] ;  /* 0x0000890000357ab9 */ /* 0x000fe20000000800 */
[----:B------:R-:W-:Y:S01]  /*0580*/  SHF.R.S32.HI R3, RZ, 0x1f, R10 ;  /* 0x0000001fff037819 */ /* 0x000fe2000001140a */
[----:B------:R-:W-:Y:S01]  /*0590*/  @UP5 UIMAD UR57, UR35, UR52, URZ ;  /* 0x00000034233952a4 */ /* 0x000fe2000f8e023f */
[----:B------:R-:W-:Y:S01]  /*05a0*/  SHF.R.U32.HI R2, RZ, 0x3, R0 ;  /* 0x00000003ff027819 */ /* 0x000fe20000011600 */
[----:B------:R-:W-:Y:S01]  /*05b0*/  UMOV UR40, URZ ;  /* 0x0000003f00287c82 */ /* 0x000fe20008000000 */
[----:B------:R-:W-:Y:S01]  /*05c0*/  LOP3.LUT R0, R0, 0x38, R244, 0xf8, !PT ;  /* 0x0000003800007812 */ /* 0x000fe200078ef8f4 */
[----:B------:R-:W-:Y:S01]  /*05d0*/  ULDC.64 UR4, c[0x0][0x118] ;  /* 0x0000460000047ab9 */ /* 0x000fe20000000a00 */
[----:B------:R-:W-:Y:S01]  /*05e0*/  LEA.HI R246, R3, R10, RZ, 0x2 ;  /* 0x0000000a03f67211 */ /* 0x000fe200078f10ff */
[----:B------:R-:W-:Y:S01]  /*05f0*/  ULDC.U8 UR32, c[0x0][0x2d8] ;  /* 0x0000b60000207ab9 */ /* 0x000fe20000000000 */
[----:B------:R-:W-:Y:S01]  /*0600*/  LEA.HI R10, R5, R9, RZ, 0x3 ;  /* 0x00000009050a7211 */ /* 0x000fe200078f18ff */
[----:B------:R-:W-:Y:S01]  /*0610*/  ULOP3.LUT UR59, UR36, UR59, URZ, 0x3c, !UPT ;  /* 0x0000003b243b7292 */ /* 0x000fe2000f8e3c3f */
[----:B------:R-:W-:Y:S01]  /*0620*/  LOP3.LUT R6, R0, R2, RZ, 0x3c, !PT ;  /* 0x0000000200067212 */ /* 0x000fe200078e3cff */
[----:B------:R-:W-:Y:S01]  /*0630*/  IMAD.SHL.U32 R0, R8, 0x40, RZ ;  /* 0x0000004008007824 */ /* 0x000fe200078e00ff */
[----:B------:R-:W-:Y:S01]  /*0640*/  LOP3.LUT R2, R10, 0xfffffff8, RZ, 0xc0, !PT ;  /* 0xfffffff80a027812 */ /* 0x000fe200078ec0ff */
[----:B------:R-:W-:Y:S01]  /*0650*/  IMAD.U32 R8, RZ, RZ, UR9 ;  /* 0x00000009ff087e24 */ /* 0x000fe2000f8e00ff */
[----:B------:R-:W-:Y:S01]  /*0660*/  LOP3.LUT R3, R4, 0x1, RZ, 0xc0, !PT ;  /* 0x0000000104037812 */ /* 0x000fe200078ec0ff */
[----:B------:R-:W-:Y:S01]  /*0670*/  UISETP.NE.AND UP6, UPT, UR10, URZ, UPT ;  /* 0x0000003f0a00728c */ /* 0x000fe2000bfc5270 */
[----:B------:R-:W-:Y:S01]  /*0680*/  LOP3.LUT R0, R0, 0x1c0, RZ, 0xc0, !PT ;  /* 0x000001c000007812 */ /* 0x000fe200078ec0ff */
[----:B------:R-:W-:Y:S01]  /*0690*/  IMAD.IADD R9, R9, 0x1, -R2 ;  /* 0x0000000109097824 */ /* 0x000fe200078e0a02 */
[----:B------:R-:W-:Y:S01]  /*06a0*/  ISETP.NE.U32.AND P0, PT, R3, 0x1, PT ;  /* 0x000000010300780c */ /* 0x000fe20003f05070 */
[----:B------:R-:W-:Y:S01]  /*06b0*/  IMAD.SHL.U32 R2, R227, 0x10, RZ ;  /* 0x00000010e3027824 */ /* 0x000fe200078e00ff */
[----:B------:R-:W-:Y:S01]  /*06c0*/  LOP3.LUT R217, R0, 0x8, R11, 0xf8, !PT ;  /* 0x0000000800d97812 */ /* 0x000fe200078ef80b */
[----:B------:R-:W-:Y:S01]  /*06d0*/  IMAD.U32 R3, RZ, RZ, UR15 ;  /* 0x0000000fff037e24 */ /* 0x000fe2000f8e00ff */
[C---:B------:R-:W-:Y:S01]  /*06e0*/  R2P PR, R4.reuse, 0x6 ;  /* 0x0000000604007804 */ /* 0x040fe20000000000 */
[----:B------:R-:W-:Y:S01]  /*06f0*/  IMAD.SHL.U32 R3, R4, 0x40, RZ ;  /* 0x0000004004037824 */ /* 0x000fe200078e00ff */
        /* <DEDUP_REMOVED lines=8> */
[----:B------:R-:W-:Y:S01]  /*0780*/  LOP3.LUT R221, R221, R5, R0, 0xf6, !PT ;  /* 0x00000005dddd7212 */ /* 0x000fe200078ef600 */
[----:B------:R-:W-:Y:S01]  /*0790*/  IMAD.SHL.U32 R5, R17, 0x20, RZ ;  /* 0x0000002011057824 */ /* 0x000fe200078e00ff */
[----:B------:R-:W-:Y:S01]  /*07a0*/  LOP3.LUT R0, R3, 0x1c0, RZ, 0xc0, !PT ;  /* 0x000001c003007812 */ /* 0x000fe200078ec0ff */
[----:B------:R-:W-:Y:S01]  /*07b0*/  IMAD.IADD R217, R2, 0x1, R217 ;  /* 0x0000000102d97824 */ /* 0x000fe200078e02d9 */
[----:B------:R-:W-:Y:S01]  /*07c0*/  SHF.R.S32.HI R2, RZ, 0x6, R14 ;  /* 0x00000006ff027819 */ /* 0x000fe2000001140e */
[----:B------:R-:W-:Y:S01]  /*07d0*/  UIMAD UR54, UR39, UR44, URZ ;  /* 0x0000002c273672a4 */ /* 0x000fe2000f8e023f */
[----:B------:R-:W-:Y:S01]  /*07e0*/  SHF.R.U32.HI R3, RZ, 0x3, R0 ;  /* 0x00000003ff037819 */ /* 0x000fe20000011600 */
[----:B------:R-:W-:Y:S01]  /*07f0*/  IMAD.SHL.U32 R218, R217, 0x2, RZ ;  /* 0x00000002d9da7824 */ /* 0x000fe200078e00ff */
[----:B------:R-:W-:Y:S01]  /*0800*/  SEL R220, R220, 0xffffffc0, !P4 ;  /* 0xffffffc0dcdc7807 */ /* 0x000fe20006000000 */
[C---:B------:R-:W-:Y:S01]  /*0810*/  IMAD R4, R2.reuse, 0x200, R6 ;  /* 0x0000020002047824 */ /* 0x040fe200078e0206 */
[----:B------:R-:W-:Y:S01]  /*0820*/  SEL R249, R249, 0x10, !P0 ;  /* 0x00000010f9f97807 */ /* 0x000fe20004000000 */
[----:B------:R-:W-:Y:S01]  /*0830*/  IMAD.SHL.U32 R2, R2, 0x8, RZ ;  /* 0x0000000802027824 */ /* 0x000fe200078e00ff */
[----:B------:R-:W-:Y:S01]  /*0840*/  SHF.R.S32.HI R246, RZ, 0x2, R246 ;  /* 0x00000002fff67819 */ /* 0x000fe200000114f6 */
[----:B------:R-:W-:Y:S01]  /*0850*/  USHF.R.S32.HI UR56, URZ, 0x1f, UR49 ;  /* 0x0000001f3f387899 */ /* 0x000fe20008011431 */
[----:B------:R1:W-:Y:S01]  /*0860*/  STL [R1+0x5c], R4 ;  /* 0x00005c0401007387 */ /* 0x0003e20000100800 */
[----:B------:R-:W-:Y:S01]  /*0870*/  UIMAD UR53, UR7, UR53, URZ ;  /* 0x00000035073572a4 */ /* 0x000fe2000f8e023f */
[----:B------:R-:W-:Y:S01]  /*0880*/  LOP3.LUT R2, R2, 0x18, RZ, 0xc0, !PT ;  /* 0x0000001802027812 */ /* 0x000fe200078ec0ff */
[----:B------:R-:W-:Y:S01]  /*0890*/  IMAD R246, R16, 0x10, R246 ;  /* 0x0000001010f67824 */ /* 0x000fe200078e02f6 */
[----:B------:R-:W-:-:S02]  /*08a0*/  @!UP5 UIMAD UR52, UR8, UR52, URZ ;  /* 0x000000340834d2a4 */ /* 0x000fc4000f8e023f */
[----:B------:R-:W-:Y:S02]  /*08b0*/  USHF.R.S32.HI UR51, URZ, 0x1f, UR47 ;  /* 0x0000001f3f337899 */ /* 0x000fe4000801142f */
[----:B------:R-:W-:Y:S02]  /*08c0*/  USHF.R.S32.HI UR50, URZ, 0x1f, UR46 ;  /* 0x0000001f3f327899 */ /* 0x000fe4000801142e */
[----:B------:R-:W-:Y:S01]  /*08d0*/  UMOV UR41, 0xffff8000 ;  /* 0xffff800000297882 */ /* 0x000fe20000000000 */
[----:B-1----:R-:W-:-:S05]  /*08e0*/  IMAD.SHL.U32 R4, R7, 0x20, RZ ;  /* 0x0000002007047824 */ /* 0x002fca00078e00ff */
[----:B------:R-:W-:Y:S02]  /*08f0*/  LOP3.LUT R6, R2, 0x20, R4, 0xf8, !PT ;  /* 0x0000002002067812 */ /* 0x000fe400078ef804 */
[----:B------:R-:W-:Y:S02]  /*0900*/  LOP3.LUT R4, R0, 0x20, R5, 0xf8, !PT ;  /* 0x0000002000047812 */ /* 0x000fe400078ef805 */
[----:B------:R-:W-:Y:S01]  /*0910*/  LOP3.LUT R5, R3, R0, R2, 0x1e, !PT ;  /* 0x0000000003057212 */ /* 0x000fe200078e1e02 */
[----:B------:R-:W-:Y:S01]  /*0920*/  IMAD.SHL.U32 R0, R15, 0x2, RZ ;  /* 0x000000020f007824 */ /* 0x000fe200078e00ff */
[----:B------:R-:W-:Y:S01]  /*0930*/  LOP3.LUT R3, R4, R3, RZ, 0x3c, !PT ;  /* 0x0000000304037212 */ /* 0x000fe200078e3cff */
[----:B------:R-:W-:Y:S02]  /*0940*/  IMAD.SHL.U32 R4, R9, 0x40, RZ ;  /* 0x0000004009047824 */ /* 0x000fe400078e00ff */
[--C-:B------:R-:W-:Y:S02]  /*0950*/  IMAD R2, R16, 0x400, R0.reuse ;  /* 0x0000040010027824 */ /* 0x100fe400078e0200 */
[----:B------:R-:W-:-:S02]  /*0960*/  IMAD R0, R227, 0x400, R0 ;  /* 0x00000400e3007824 */ /* 0x000fc400078e0200 */
[----:B------:R-:W-:Y:S01]  /*0970*/  IMAD.IADD R247, R2, 0x1, R3 ;  /* 0x0000000102f77824 */ /* 0x000fe200078e0203 */
[----:B------:R-:W-:Y:S01]  /*0980*/  LOP3.LUT R2, R4, 0x1c0, RZ, 0xc0, !PT ;  /* 0x000001c004027812 */ /* 0x000fe200078ec0ff */
[----:B------:R-:W-:Y:S02]  /*0990*/  IMAD.IADD R8, R0, 0x1, R5 ;  /* 0x0000000100087824 */ /* 0x000fe400078e0205 */
[----:B------:R-:W-:Y:S01]  /*09a0*/  IMAD.SHL.U32 R0, R7, 0x8, RZ ;  /* 0x0000000807007824 */ /* 0x000fe200078e00ff */
[----:B------:R-:W-:Y:S01]  /*09b0*/  SHF.R.U32.HI R3, RZ, 0x3, R2 ;  /* 0x00000003ff037819 */ /* 0x000fe20000011602 */
[----:B------:R-:W-:Y:S02]  /*09c0*/  IMAD.SHL.U32 R4, R10, 0x40, RZ ;  /* 0x000000400a047824 */ /* 0x000fe400078e00ff */
[----:B------:R-:W-:Y:S01]  /*09d0*/  IMAD.SHL.U32 R247, R247, 0x2, RZ ;  /* 0x00000002f7f77824 */ /* 0x000fe200078e00ff */
[----:B------:R-:W-:Y:S02]  /*09e0*/  LOP3.LUT R5, R2, 0x8, R0, 0xf8, !PT ;  /* 0x0000000802057812 */ /* 0x000fe400078ef800 */
[----:B------:R-:W-:Y:S01]  /*09f0*/  LOP3.LUT R2, R3, R6, R2, 0x1e, !PT ;  /* 0x0000000603027212 */ /* 0x000fe200078e1e02 */
[----:B------:R-:W-:Y:S01]  /*0a00*/  IMAD.IADD R250, R247, 0x1, R249 ;  /* 0x00000001f7fa7824 */ /* 0x000fe200078e02f9 */
[----:B------:R-:W-:-:S02]  /*0a10*/  LOP3.LUT R0, R4, 0xfffffe00, RZ, 0xc0, !PT ;  /* 0xfffffe0004007812 */ /* 0x000fc400078ec0ff */
[----:B------:R-:W-:Y:S02]  /*0a20*/  LOP3.LUT R3, R5, R3, RZ, 0x3c, !PT ;  /* 0x0000000305037212 */ /* 0x000fe400078e3cff */
[----:B------:R-:W-:Y:S01]  /*0a30*/  LOP3.LUT R232, R2, R0, RZ, 0xfc, !PT ;  /* 0x0000000002e87212 */ /* 0x000fe200078efcff */
[--C-:B------:R-:W-:Y:S01]  /*0a40*/  IMAD R233, R16, 0x400, R0.reuse ;  /* 0x0000040010e97824 */ /* 0x100fe200078e0200 */
[----:B------:R-:W-:Y:S01]  /*0a50*/  LEA R2, R8, 0x18000, 0x1 ;  /* 0x0001800008027811 */ /* 0x000fe200078e08ff */
[----:B------:R-:W-:Y:S01]  /*0a60*/  IMAD R227, R227, 0x400, R0 ;  /* 0x00000400e3e37824 */ /* 0x000fe200078e0200 */
[----:B------:R-:W-:Y:S01]  /*0a70*/  IADD3 R248, R247, 0x20, RZ ;  /* 0x00000020f7f87810 */ /* 0x000fe20007ffe0ff */
[----:B------:R-:W-:Y:S01]  /*0a80*/  IMAD.IADD R233, R233, 0x1, R3 ;  /* 0x00000001e9e97824 */ /* 0x000fe200078e0203 */
[C---:B------:R-:W-:Y:S01]  /*0a90*/  IADD3 R0, R2.reuse, 0x40, RZ ;  /* 0x0000004002007810 */ /* 0x040fe20007ffe0ff */
[----:B------:R1:W-:Y:S01]  /*0aa0*/  STL [R1+0x4c], R2 ;  /* 0x00004c0201007387 */ /* 0x0003e20000100800 */
[----:B------:R-:W-:Y:S01]  /*0ab0*/  @P2 IADD3 R0, R2, -0x40, RZ ;  /* 0xffffffc002002810 */ /* 0x000fe20007ffe0ff */
[----:B------:R-:W-:Y:S01]  /*0ac0*/  IMAD.IADD R227, R3, 0x1, R227 ;  /* 0x0000000103e37824 */ /* 0x000fe200078e02e3 */
[----:B------:R-:W-:Y:S01]  /*0ad0*/  @P1 IADD3 R248, R247, -0x20, RZ ;  /* 0xffffffe0f7f81810 */ /* 0x000fe20007ffe0ff */
[----:B------:R-:W-:-:S02]  /*0ae0*/  IMAD.MOV.U32 R3, RZ, RZ, 0x20 ;  /* 0x00000020ff037424 */ /* 0x000fc400078e00ff */
[----:B------:R1:W-:Y:S01]  /*0af0*/  STL [R1+0x50], R0 ;  /* 0x0000500001007387 */ /* 0x0003e20000100800 */
[----:B------:R-:W-:Y:S01]  /*0b00*/  LEA R227, R227, 0x28000, 0x1 ;  /* 0x00028000e3e37811 */ /* 0x000fe200078e08ff */
[----:B------:R-:W-:Y:S01]  /*0b10*/  IMAD.IADD R249, R249, 0x1, R248 ;  /* 0x00000001f9f97824 */ /* 0x000fe200078e02f8 */
[----:B------:R-:W-:-:S05]  /*0b20*/  SEL R3, R3, 0xffffffe0, !P3 ;  /* 0xffffffe003037807 */ /* 0x000fca0005800000 */
[C---:B------:R-:W-:Y:S02]  /*0b30*/  IMAD R3, R217.reuse, 0x2, R3 ;  /* 0x00000002d9037824 */ /* 0x040fe400078e0203 */
[--C-:B------:R-:W-:Y:S02]  /*0b40*/  IMAD R217, R217, 0x2, R220.reuse ;  /* 0x00000002d9d97824 */ /* 0x100fe400078e02dc */
[----:B------:R-:W-:Y:S02]  /*0b50*/  IMAD.IADD R216, R220, 0x1, R3 ;  /* 0x00000001dcd87824 */ /* 0x000fe400078e0203 */
[C---:B------:R-:W-:Y:S02]  /*0b60*/  IMAD R220, R221.reuse, 0x2, R220 ;  /* 0x00000002dddc7824 */ /* 0x040fe400078e02dc */
[----:B------:R-:W-:Y:S02]  /*0b70*/  IMAD.SHL.U32 R221, R221, 0x2, RZ ;  /* 0x00000002dddd7824 */ /* 0x000fe400078e00ff */
.L_x_775:
        /* <DEDUP_REMOVED lines=24> */
[----:B-1--4-:R2:W4:Y:S01]  /*0d00*/  @P2 LDG.E R2, [R4.64+0x4] ;  /* 0x0000040404022981 */ /* 0x012522000c1e1900 */
[----:B------:R-:W-:Y:S01]  /*0d10*/  UIADD3.X UR9, UR12, UR9, URZ, UP0, !UPT ;  /* 0x000000090c097290 */ /* 0x000fe200087fe43f */
[----:B------:R-:W-:Y:S01]  /*0d20*/  PLOP3.LUT P0, PT, PT, PT, UP2, 0x80, 0x0 ;  /* 0x000000000000781c */ /* 0x000fe20003f0f028 */
[----:B------:R-:W-:-:S02]  /*0d30*/  IMAD.U32 R6, RZ, RZ, UR6 ;  /* 0x00000006ff067e24 */ /* 0x000fc4000f8e00ff */
        /* <DEDUP_REMOVED lines=38> */
.L_x_729:
        /* <DEDUP_REMOVED lines=21> */
[----:B------:R-:W-:Y:S02]  /*10f0*/  UIADD3 UR6, UR31, 0x3f, URZ ;  /* 0x0000003f1f067890 */ /* 0x000fe4000fffe03f */
[----:B------:R-:W-:Y:S02]  /*1100*/  ULDC.64 UR10, c[0x0][0x178] ;  /* 0x00005e00000a7ab9 */ /* 0x000fe40000000a00 */
[----:B------:R-:W-:Y:S02]  /*1110*/  UISETP.NE.AND UP0, UPT, UR34, -0x1, UPT ;  /* 0xffffffff2200788c */ /* 0x000fe4000bf05270 */
[----:B------:R-:W-:Y:S02]  /*1120*/  UIMAD UR7, UR37, UR10, URZ ;  /* 0x0000000a250772a4 */ /* 0x000fe4000f8e023f */
[----:B------:R-:W-:Y:S02]  /*1130*/  UISETP.NE.AND UP2, UPT, UR13, -0x1, UPT ;  /* 0xffffffff0d00788c */ /* 0x000fe4000bf45270 */
[----:B------:R-:W-:Y:S01]  /*1140*/  USHF.R.S32.HI UR12, URZ, 0x1f, UR6 ;  /* 0x0000001f3f0c7899 */ /* 0x000fe20008011406 */
[----:B------:R-:W-:Y:S01]  /*1150*/  PLOP3.LUT P1, PT, PT, PT, UP0, 0x80, 0x0 ;  /* 0x000000000000781c */ /* 0x000fe20003f2f008 */
[----:B------:R-:W-:-:S02]  /*1160*/  UIMAD.WIDE.U32 UR8, UR35, UR10, URZ ;  /* 0x0000000a230872a5 */ /* 0x000fc4000f8e003f */
[----:B------:R-:W-:Y:S02]  /*1170*/  UIMAD UR14, UR35, UR11, UR7 ;  /* 0x0000000b230e72a4 */ /* 0x000fe4000f8e0207 */
[----:B------:R-:W-:Y:S02]  /*1180*/  ULEA.HI UR12, UR12, UR6, URZ, 0x6 ;  /* 0x000000060c0c7291 */ /* 0x000fe4000f8f303f */
[----:B------:R-:W-:Y:S02]  /*1190*/  ULDC.64 UR10, c[0x0][0x190] ;  /* 0x00006400000a7ab9 */ /* 0x000fe40000000a00 */
[----:B------:R-:W-:Y:S02]  /*11a0*/  UIMAD.WIDE.U32 UR6, UR13, UR10, URZ ;  /* 0x0000000a0d0672a5 */ /* 0x000fe4000f8e003f */
[----:B------:R-:W-:Y:S02]  /*11b0*/  UIMAD UR10, UR13, UR11, URZ ;  /* 0x0000000b0d0a72a4 */ /* 0x000fe4000f8e023f */
[----:B------:R-:W-:-:S02]  /*11c0*/  @UP0 UIADD3 UR11, UR33, UR34, URZ ;  /* 0x00000022210b0290 */ /* 0x000fc4000fffe03f */
[----:B------:R-:W-:Y:S02]  /*11d0*/  UIADD3 UR24, UR9, UR14, URZ ;  /* 0x0000000e09187290 */ /* 0x000fe4000fffe03f */
[----:B------:R-:W-:Y:S02]  /*11e0*/  USEL UR26, UR8, UR6, !UP2 ;  /* 0x00000006081a7287 */ /* 0x000fe4000d000000 */
[----:B------:R-:W-:Y:S02]  /*11f0*/  @UP2 UIADD3 UR24, UR7, UR10, URZ ;  /* 0x0000000a07182290 */ /* 0x000fe4000fffe03f */
[----:B------:R-:W-:Y:S02]  /*1200*/  ULDC.64 UR8, c[0x0][0x198] ;  /* 0x0000660000087ab9 */ /* 0x000fe40000000a00 */
[----:B------:R-:W-:Y:S02]  /*1210*/  @UP0 UIMAD.WIDE.U32 UR6, UR11, UR8, URZ ;  /* 0x000000080b0602a5 */ /* 0x000fe4000f8e003f */
[----:B------:R-:W-:-:S02]  /*1220*/  ULOP3.LUT UR8, UR12, 0xffffffc0, URZ, 0xc0, !UPT ;  /* 0xffffffc00c087892 */ /* 0x000fc4000f8ec03f */
        /* <DEDUP_REMOVED lines=18> */
.L_x_731:
        /* <DEDUP_REMOVED lines=42> */
.L_x_732:
        /* <DEDUP_REMOVED lines=45> */
.L_x_733:
[----:B------:R-:W-:-:S04]  /*18c0*/  UMOV UR8, UR53 ;  /* 0x0000003500087c82 */ /* 0x000fc80008000000 */
.L_x_734:
[----:B------:R-:W-:Y:S01]  /*18d0*/  UIADD3 UR6, UP4, UP3, UR6, UR47, UR49 ;  /* 0x0000002f06067290 */ /* 0x000fe2000fb9e031 */
[----:B------:R-:W-:Y:S01]  /*18e0*/  IADD3 R12, P0, R14, UR17, RZ ;  /* 0x000000110e0c7c10 */ /* 0x000fe2000ff1e0ff */
[----:B------:R-:W-:Y:S01]  /*18f0*/  IMAD.U32 R6, RZ, RZ, UR17 ;  /* 0x00000011ff067e24 */ /* 0x000fe2000f8e00ff */
[----:B------:R-:W-:Y:S01]  /*1900*/  LEA.HI R2, R25, R26, RZ, 0x5 ;  /* 0x0000001a19027211 */ /* 0x000fe200078f28ff */
[----:B------:R-:W-:Y:S01]  /*1910*/  UIADD3 UR27, UP2, UP1, UR14, UR6, UR25 ;  /* 0x000000060e1b7290 */ /* 0x000fe2000f95e019 */
[----:B------:R-:W-:Y:S01]  /*1920*/  SHF.R.S32.HI R245, RZ, 0x1f, R244 ;  /* 0x0000001ffff57819 */ /* 0x000fe200000114f4 */
[----:B------:R-:W-:Y:S01]  /*1930*/  UIADD3.X UR6, UR9, UR51, UR56, UP4, UP3 ;  /* 0x0000003309067290 */ /* 0x000fe2000a7e6438 */
[----:B------:R-:W-:Y:S01]  /*1940*/  LOP3.LUT R0, R2, 0xffffffe0, RZ, 0xc0, !PT ;  /* 0xffffffe002007812 */ /* 0x000fe200078ec0ff */
[----:B------:R-:W-:Y:S01]  /*1950*/  IMAD.U32 R9, RZ, RZ, UR36 ;  /* 0x00000024ff097e24 */ /* 0x000fe2000f8e00ff */
[----:B------:R-:W-:Y:S01]  /*1960*/  SHF.R.S32.HI R2, RZ, 0x5, R2 ;  /* 0x00000005ff027819 */ /* 0x000fe20000011402 */
[----:B------:R-:W-:Y:S01]  /*1970*/  UIADD3.X UR25, UR10, UR6, UR11, UP2, UP1 ;  /* 0x000000060a197290 */ /* 0x000fe200097e240b */
[----:B------:R-:W-:Y:S01]  /*1980*/  IADD3 R4, P2, R244, UR15, RZ ;  /* 0x0000000ff4047c10 */ /* 0x000fe2000ff5e0ff */
[----:B------:R-:W-:Y:S01]  /*1990*/  IMAD.IADD R21, R26, 0x1, -R0 ;  /* 0x000000011a157824 */ /* 0x000fe200078e0a00 */
[----:B------:R-:W-:Y:S01]  /*19a0*/  ULDC.64 UR6, c[0x0][0x1a8] ;  /* 0x00006a0000067ab9 */ /* 0x000fe20000000a00 */
[----:B------:R-:W-:Y:S01]  /*19b0*/  IADD3.X R13, R23, UR28, RZ, P0, !PT ;  /* 0x0000001c170d7c10 */ /* 0x000fe200087fe4ff */
[----:B------:R-:W-:Y:S01]  /*19c0*/  UIMAD UR6, UR60, UR6, URZ ;  /* 0x000000063c0672a4 */ /* 0x000fe2000f8e023f */
[----:B------:R-:W-:Y:S01]  /*19d0*/  IMAD R0, R2, UR48, R21 ;  /* 0x0000003002007c24 */ /* 0x000fe2000f8e0215 */
[----:B------:R-:W-:Y:S01]  /*19e0*/  IADD3.X R5, R245, UR18, RZ, P2, !PT ;  /* 0x00000012f5057c10 */ /* 0x000fe200097fe4ff */
[----:B------:R-:W-:Y:S01]  /*19f0*/  IMAD.U32 R11, RZ, RZ, UR36 ;  /* 0x00000024ff0b7e24 */ /* 0x000fe2000f8e00ff */
[----:B------:R-:W-:Y:S01]  /*1a00*/  UIMAD UR14, UR36, UR7, UR6 ;  /* 0x00000007240e72a4 */ /* 0x000fe2000f8e0206 */
[----:B------:R-:W-:Y:S01]  /*1a10*/  IADD3 R27, R244, 0xc0, RZ ;  /* 0x000000c0f41b7810 */ /* 0x000fe20007ffe0ff */
[----:B------:R-:W-:Y:S01]  /*1a20*/  BSSY B1, `(.L_x_730) ;  /* 0x0000a38000017945 */ /* 0x000fe20003800000 */
[----:B------:R-:W-:Y:S01]  /*1a30*/  ULDC.64 UR6, c[0x0][0x370] ;  /* 0x0000dc0000067ab9 */ /* 0x000fe20000000a00 */
[----:B------:R-:W-:Y:S01]  /*1a40*/  IADD3 R2, P0, R0, UR27, RZ ;  /* 0x0000001b00027c10 */ /* 0x000fe2000ff1e0ff */
[----:B------:R-:W-:Y:S01]  /*1a50*/  UIMAD UR6, UR28, UR6, URZ ;  /* 0x000000061c0672a4 */ /* 0x000fe2000f8e023f */
[----:B------:R-:W-:Y:S01]  /*1a60*/  IMAD.WIDE.U32 R4, R6, c[0x0][0x370], R4 ;  /* 0x0000dc0006047a25 */ /* 0x000fe200078e0004 */
[----:B------:R1:W-:Y:S01]  /*1a70*/  STL [R1], R27 ;  /* 0x0000001b01007387 */ /* 0x0003e20000100800 */
[----:B------:R-:W-:Y:S01]  /*1a80*/  LEA.HI.X.SX32 R10, R0, UR25, 0x1, P0 ;  /* 0x00000019000a7c11 */ /* 0x000fe200080f0eff */
[----:B------:R-:W-:Y:S01]  /*1a90*/  UIMAD UR9, UR17, UR7, UR6 ;  /* 0x00000007110972a4 */ /* 0x000fe2000f8e0206 */
[----:B------:R-:W-:Y:S01]  /*1aa0*/  IMAD R0, R13, c[0x0][0x190], RZ ;  /* 0x000064000d007a24 */ /* 0x000fe200078e02ff */
[----:B------:R-:W-:Y:S01]  /*1ab0*/  LEA R234, P0, R2, c[0x0][0x350], 0x2 ;  /* 0x0000d40002ea7a11 */ /* 0x000fe200078010ff */
[----:B------:R-:W-:Y:S01]  /*1ac0*/  ULDC.64 UR6, c[0x0][0x378] ;  /* 0x0000de0000067ab9 */ /* 0x000fe20000000a00 */
[----:B------:R-:W-:Y:S01]  /*1ad0*/  IMAD.WIDE.U32 R6, R12, c[0x0][0x190], R244 ;  /* 0x000064000c067a25 */ /* 0x000fe200078e00f4 */
[----:B------:R-:W-:Y:S01]  /*1ae0*/  UIMAD UR6, UR60, UR6, URZ ;  /* 0x000000063c0672a4 */ /* 0x000fe2000f8e023f */
[----:B------:R-:W-:-:S02]  /*1af0*/  IADD3 R5, R5, UR9, RZ ;  /* 0x0000000905057c10 */ /* 0x000fc4000fffe0ff */
[----:B------:R-:W-:Y:S01]  /*1b00*/  IMAD R15, R12, c[0x0][0x194], R0 ;  /* 0x000065000c0f7a24 */ /* 0x000fe200078e0200 */
[----:B------:R-:W-:Y:S01]  /*1b10*/  UIMAD UR10, UR36, UR7, UR6 ;  /* 0x00000007240a72a4 */ /* 0x000fe2000f8e0206 */
[----:B------:R-:W-:Y:S01]  /*1b20*/  IADD3 R8, P2, R6, UR26, RZ ;  /* 0x0000001a06087c10 */ /* 0x000fe2000ff5e0ff */
[----:B------:R-:W-:Y:S01]  /*1b30*/  UIADD3 UR6, UR17, UR8, URZ ;  /* 0x0000000811067290 */ /* 0x000fe2000fffe03f */
[----:B------:R-:W-:Y:S01]  /*1b40*/  IMAD.WIDE.U32 R4, R9, c[0x0][0x378], R4 ;  /* 0x0000de0009047a25 */ /* 0x000fe200078e0004 */
[----:B------:R-:W-:Y:S01]  /*1b50*/  UIADD3 UR8, UR17, UR12, URZ ;  /* 0x0000000c11087290 */ /* 0x000fe2000fffe03f */
[----:B------:R-:W-:Y:S02]  /*1b60*/  LEA.HI.X R235, R2, c[0x0][0x354], R10, 0x2, P0 ;  /* 0x0000d50002eb7a11 */ /* 0x000fe400000f140a */
[----:B------:R-:W-:Y:S01]  /*1b70*/  ULDC.64 UR12, c[0x0][0x3c8] ;  /* 0x0000f200000c7ab9 */ /* 0x000fe20000000a00 */
[----:B------:R-:W-:Y:S01]  /*1b80*/  IADD3.X R9, R7, UR24, R15, P2, !PT ;  /* 0x0000001807097c10 */ /* 0x000fe200097fe40f */
[----:B------:R-:W-:Y:S01]  /*1b90*/  UMOV UR17, 0x4 ;  /* 0x0000000400117882 */ /* 0x000fe20000000000 */
[----:B------:R-:W-:Y:S01]  /*1ba0*/  IADD3 R7, R5, UR10, RZ ;  /* 0x0000000a05077c10 */ /* 0x000fe2000fffe0ff */
[----:B------:R-:W-:Y:S01]  /*1bb0*/  UIMAD.WIDE UR6, UR6, UR17, UR12 ;  /* 0x00000011060672a5 */ /* 0x000fe2000f8e020c */
[----:B------:R-:W-:Y:S01]  /*1bc0*/  IMAD R0, R23, c[0x0][0x370], RZ ;  /* 0x0000dc0017007a24 */ /* 0x000fe200078e02ff */
[C---:B------:R-:W-:Y:S01]  /*1bd0*/  IADD3 R252, R244.reuse, 0x40, RZ ;  /* 0x00000040f4fc7810 */ /* 0x040fe20007ffe0ff */
[----:B------:R-:W-:Y:S01]  /*1be0*/  ULDC UR13, c[0x0][0x2e8] ;  /* 0x0000ba00000d7ab9 */ /* 0x000fe20000000800 */
[----:B------:R-:W-:Y:S01]  /*1bf0*/  IMAD.MOV.U32 R6, RZ, RZ, R4 ;  /* 0x000000ffff067224 */ /* 0x000fe200078e0004 */
[----:B------:R-:W-:Y:S01]  /*1c00*/  IADD3 R251, R244, 0x80, RZ ;  /* 0x00000080f4fb7810 */ /* 0x000fe20007ffe0ff */
[----:B------:R-:W-:Y:S01]  /*1c10*/  IMAD.WIDE.U32 R10, R11, c[0x0][0x1a8], R8 ;  /* 0x00006a000b0a7a25 */ /* 0x000fe200078e0008 */
[----:B------:R-:W-:-:S02]  /*1c20*/  UMOV UR12, UR6 ;  /* 0x00000006000c7c82 */ /* 0x000fc40008000000 */
[----:B------:R-:W-:Y:S01]  /*1c30*/  UIADD3 UR6, -UR22, UR31, UR16 ;  /* 0x0000001f16067290 */ /* 0x000fe2000fffe110 */
[C---:B------:R-:W-:Y:S01]  /*1c40*/  IMAD R0, R14.reuse, c[0x0][0x374], R0 ;  /* 0x0000dd000e007a24 */ /* 0x040fe200078e0200 */
[----:B------:R-:W-:Y:S01]  /*1c50*/  IADD3 R17, R11, UR14, RZ ;  /* 0x0000000e0b117c10 */ /* 0x000fe2000fffe0ff */
[----:B------:R-:W-:Y:S01]  /*1c60*/  IMAD.WIDE.U32 R6, R14, c[0x0][0x370], R6 ;  /* 0x0000dc000e067a25 */ /* 0x000fe200078e0006 */
[----:B------:R-:W-:Y:S01]  /*1c70*/  UIADD3 UR6, UR6, -UR13, URZ ;  /* 0x8000000d06067290 */ /* 0x000fe2000fffe03f */
[----:B------:R-:W-:Y:S01]  /*1c80*/  LEA R241, P3, R10, c[0x0][0x160], 0x1 ;  /* 0x000058000af17a11 */ /* 0x000fe200078608ff */
[----:B------:R-:W-:Y:S01]  /*1c90*/  UMOV UR11, UR7 ;  /* 0x00000007000b7c82 */ /* 0x000fe20008000000 */
[----:B------:R-:W-:Y:S01]  /*1ca0*/  IMAD.IADD R2, R7, 0x1, R0 ;  /* 0x0000000107027824 */ /* 0x000fe200078e0200 */
[----:B------:R-:W-:Y:S01]  /*1cb0*/  USHF.R.S32.HI UR13, URZ, 0x1f, UR6 ;  /* 0x0000001f3f0d7899 */ /* 0x000fe20008011406 */
[----:B------:R-:W-:Y:S02]  /*1cc0*/  LEA R240, P2, R6, c[0x0][0x330], 0x1 ;  /* 0x0000cc0006f07a11 */ /* 0x000fe400078408ff */
[----:B------:R-:W-:Y:S01]  /*1cd0*/  LEA.HI.X R242, R10, c[0x0][0x164], R17, 0x1, P3 ;  /* 0x000059000af27a11 */ /* 0x000fe200018f0c11 */
[----:B------:R-:W-:Y:S01]  /*1ce0*/  ULEA.HI UR13, UR13, UR6, URZ, 0x6 ;  /* 0x000000060d0d7291 */ /* 0x000fe2000f8f303f */
[----:B------:R-:W-:Y:S01]  /*1cf0*/  LEA.HI.X R243, R6, c[0x0][0x334], R2, 0x1, P2 ;  /* 0x0000cd0006f37a11 */ /* 0x000fe200010f0c02 */
[----:B------:R-:W-:-:S02]  /*1d00*/  UIADD3 UR6, UR29, -0x1, URZ ;  /* 0xffffffff1d067890 */ /* 0x000fc4000fffe03f */
[----:B------:R-:W-:-:S04]  /*1d10*/  USHF.R.S32.HI UR13, URZ, 0x6, UR13 ;  /* 0x000000063f0d7899 */ /* 0x000fc8000801140d */
[----:B------:R-:W-:-:S04]  /*1d20*/  UISETP.LT.AND UP1, UPT, URZ, UR13, UPT ;  /* 0x0000000d3f00728c */ /* 0x000fc8000bf21270 */
[----:B------:R-:W-:-:S04]  /*1d30*/  USEL UR13, URZ, UR13, !UP1 ;  /* 0x0000000d3f0d7287 */ /* 0x000fc8000c800000 */
[----:B------:R-:W-:-:S03]  /*1d40*/  UISETP.GT.AND UP1, UPT, UR29, UR13, UPT ;  /* 0x0000000d1d00728c */ /* 0x000fc6000bf24270 */
[----:B------:R-:W-:Y:S02]  /*1d50*/  ULDC.64 UR28, c[0x0][0x200] ;  /* 0x00008000001c7ab9 */ /* 0x000fe40000000a00 */
[----:B------:R-:W-:Y:S01]  /*1d60*/  UIMAD.WIDE UR8, UR8, UR17, UR28 ;  /* 0x00000011080872a5 */ /* 0x000fe2000f8e021c */
[----:B------:R-:W-:-:S13]  /*1d70*/  PLOP3.LUT P0, PT, PT, PT, UP1, 0x80, 0x0 ;  /* 0x000000000000781c */ /* 0x000fda0003f0f018 */
[----:B------:R-:W-:Y:S05]  /*1d80*/  @P0 BRA `(.L_x_735) ;  /* 0x0000092000000947 */ /* 0x000fea0003800000 */
[----:B-1----:R-:W-:Y:S02]  /*1d90*/  @UP0 UIADD3 UR8, UR33, UR34, URZ ;  /* 0x0000002221080290 */ /* 0x002fe4000fffe03f */
        /* <DEDUP_REMOVED lines=17> */
.L_x_736:
        /* <DEDUP_REMOVED lines=18> */
.L_x_737:
        /* <DEDUP_REMOVED lines=35> */
.L_x_739:
[----:B------:R-:W-:Y:S05]  /*2200*/  BSYNC B0 ;  /* 0x0000000000007941 */ /* 0x000fea0003800000 */
.L_x_738:
        /* <DEDUP_REMOVED lines=21> */
.L_x_741:
[----:B------:R-:W-:Y:S05]  /*2360*/  BSYNC B0 ;  /* 0x0000000000007941 */ /* 0x000fea0003800000 */
.L_x_740:
        /* <DEDUP_REMOVED lines=31> */
.L_x_743:
[----:B------:R-:W-:Y:S05]  /*2560*/  BSYNC B0 ;  /* 0x0000000000007941 */ /* 0x000fea0003800000 */
.L_x_742:
        /* <DEDUP_REMOVED lines=20> */
.L_x_735:
[----:B-1----:R-:W2:Y:S01]  /*26b0*/  LDL R18, [R1+0x5c] ;  /* 0x00005c0001127983 */ /* 0x002ea20000100800 */
        /* <DEDUP_REMOVED lines=55> */
.L_x_746:
[----:B------:R-:W-:Y:S05]  /*2a30*/  BSYNC B0 ;  /* 0x0000000000007941 */ /* 0x000fea0003800000 */
.L_x_745:
        /* <DEDUP_REMOVED lines=48> */
.L_x_748:
[----:B------:R-:W-:Y:S05]  /*2d40*/  BSYNC B0 ;  /* 0x0000000000007941 */ /* 0x000fea0003800000 */
.L_x_747:
        /* <DEDUP_REMOVED lines=23> */
.L_x_750:
        /* <DEDUP_REMOVED lines=50> */
.L_x_751:
[----:B------:R-:W-:Y:S05]  /*31e0*/  BSYNC B0 ;  /* 0x0000000000007941 */ /* 0x000fea0003800000 */
.L_x_749:
        /* <DEDUP_REMOVED lines=21> */
.L_x_753:
        /* <DEDUP_REMOVED lines=49> */
.L_x_754:
[----:B------:R-:W-:Y:S05]  /*3650*/  BSYNC B0 ;  /* 0x0000000000007941 */ /* 0x000fea0003800000 */
.L_x_752:
[C---:B------:R-:W-:Y:S01]  /*3660*/  IADD3 R0, R246.reuse, 0x8, RZ ;  /* 0x00000008f6007810 */ /* 0x040fe20007ffe0ff */
[----:B--23--:R-:W-:Y:S01]  /*3670*/  IMAD.MOV.U32 R4, RZ, RZ, 0x4 ;  /* 0x00000004ff047424 */ /* 0x00cfe200078e00ff */
[----:B------:R-:W-:Y:S01]  /*3680*/  ISETP.GE.AND P2, PT, R246, UR7, PT ;  /* 0x00000007f6007c0c */ /* 0x000fe2000bf46270 */
[----:B------:R-:W-:Y:S01]  /*3690*/  IMAD.MOV.U32 R2, RZ, RZ, 0x7f800000 ;  /* 0x7f800000ff027424 */ /* 0x000fe200078e00ff */
[----:B------:R-:W-:Y:S01]  /*36a0*/  ISETP.GE.AND P1, PT, R0, UR7, PT ;  /* 0x0000000700007c0c */ /* 0x000fe2000bf26270 */
[----:B------:R-:W-:Y:S01]  /*36b0*/  IMAD.WIDE R4, R246, R4, UR8 ;  /* 0x00000008f6047e25 */ /* 0x000fe2000f8e0204 */
[----:B------:R-:W-:Y:S01]  /*36c0*/  MOV R6, 0x7f800000 ;  /* 0x7f80000000067802 */ /* 0x000fe20000000f00 */
[----:B------:R-:W-:Y:S02]  /*36d0*/  USHF.R.S32.HI UR10, URZ, 0x1f, UR16 ;  /* 0x0000001f3f0a7899 */ /* 0x000fe40008011410 */
[----:B------:R-:W-:Y:S02]  /*36e0*/  ULDC.64 UR14, c[0x0][0x198] ;  /* 0x00006600000e7ab9 */ /* 0x000fe40000000a00 */
[----:B------:R-:W-:Y:S01]  /*36f0*/  UIADD3 UR7, -UR16, UR22, URZ ;  /* 0x0000001610077290 */ /* 0x000fe2000fffe13f */
[----:B------:R-:W-:Y:S01]  /*3700*/  MOV R18, UR16 ;  /* 0x0000001000127c02 */ /* 0x000fe20008000f00 */
[----:B------:R-:W-:-:S02]  /*3710*/  UIMAD UR14, UR10, UR14, URZ ;  /* 0x0000000e0a0e72a4 */ /* 0x000fc4000f8e023f */
[----:B------:R2:W3:Y:S04]  /*3720*/  @!P2 LDG.E R6, [R4.64] ;  /* 0x000000040406a981 */ /* 0x0004e8000c1e1900 */
[----:B------:R2:W5:Y:S01]  /*3730*/  @!P1 LDG.E R2, [R4.64+0x20] ;  /* 0x0000200404029981 */ /* 0x000562000c1e1900 */
[----:B------:R-:W-:Y:S01]  /*3740*/  ISETP.GE.AND P6, PT, R14, UR7, PT ;  /* 0x000000070e007c0c */ /* 0x000fe2000bfc6270 */
[----:B------:R-:W-:-:S06]  /*3750*/  UIMAD UR14, UR16, UR15, UR14 ;  /* 0x0000000f100e72a4 */ /* 0x000fcc000f8e020e */
[----:B------:R-:W-:-:S06]  /*3760*/  IMAD.U32 R0, RZ, RZ, UR14 ;  /* 0x0000000eff007e24 */ /* 0x000fcc000f8e00ff */
[----:B------:R1:W-:Y:S04]  /*3770*/  @P6 STS.128 [R237+0x18000], RZ ;  /* 0x018000ffed006388 */ /* 0x0003e80000000c00 */
[----:B------:R1:W-:Y:S04]  /*3780*/  @P6 STS.128 [R237+0x1a000], RZ ;  /* 0x01a000ffed006388 */ /* 0x0003e80000000c00 */
[----:B------:R1:W-:Y:S01]  /*3790*/  @P6 STS.128 [R237+0x1c000], RZ ;  /* 0x01c000ffed006388 */ /* 0x0003e20000000c00 */
[----:B--2---:R-:W-:-:S03]  /*37a0*/  IMAD.WIDE.U32 R4, R18, c[0x0][0x198], R244 ;  /* 0x0000660012047a25 */ /* 0x004fc600078e00f4 */
[----:B------:R1:W-:Y:S02]  /*37b0*/  @P6 STS.128 [R237+0x1e000], RZ ;  /* 0x01e000ffed006388 */ /* 0x0003e40000000c00 */
[----:B------:R-:W-:-:S04]  /*37c0*/  IADD3 R4, P1, R4, UR20, RZ ;  /* 0x0000001404047c10 */ /* 0x000fc8000ff3e0ff */
[----:B------:R-:W-:Y:S01]  /*37d0*/  IADD3.X R5, R5, UR23, R0, P1, !PT ;  /* 0x0000001705057c10 */ /* 0x000fe20008ffe400 */
[----:B------:R-:W-:Y:S01]  /*37e0*/  IMAD R0, R22, c[0x0][0x1b0], RZ ;  /* 0x00006c0016007a24 */ /* 0x000fe200078e02ff */
[----:B------:R-:W-:Y:S03]  /*37f0*/  BSSY B0, `(.L_x_755) ;  /* 0x0000034000007945 */ /* 0x000fe60003800000 */
[C---:B------:R-:W-:Y:S02]  /*3800*/  IMAD R15, R16.reuse, c[0x0][0x1b4], R0 ;  /* 0x00006d00100f7a24 */ /* 0x040fe400078e0200 */
[----:B------:R-:W-:-:S05]  /*3810*/  IMAD.WIDE.U32 R10, R16, c[0x0][0x1b0], R4 ;  /* 0x00006c00100a7a25 */ /* 0x000fca00078e0004 */
[----:B------:R-:W-:Y:S01]  /*3820*/  IADD3 R17, R11, R15, RZ ;  /* 0x0000000f0b117210 */ /* 0x000fe20007ffe0ff */
[----:B-----5:R1:W-:Y:S04]  /*3830*/  STL [R1+0x8], R2 ;  /* 0x0000080201007387 */ /* 0x0203e80000100800 */
[----:B---3--:R1:W-:Y:S01]  /*3840*/  STL [R1+0x4], R6 ;  /* 0x0000040601007387 */ /* 0x0083e20000100800 */
[----:B------:R-:W-:Y:S05]  /*3850*/  @P6 BRA `(.L_x_756) ;  /* 0x000002d000006947 */ /* 0x000fea0003800000 */
[----:B------:R-:W-:Y:S01]  /*3860*/  ISETP.GE.AND P4, PT, R244, c[0x0][0x220], PT ;  /* 0x00008800f4007a0c */ /* 0x000fe20003f86270 */
[----:B------:R-:W-:Y:S01]  /*3870*/  IMAD.U32 R4, RZ, RZ, UR20 ;  /* 0x00000014ff047e24 */ /* 0x000fe2000f8e00ff */
[----:B------:R-:W-:Y:S01]  /*3880*/  ISETP.GE.AND P3, PT, R252, c[0x0][0x220], PT ;  /* 0x00008800fc007a0c */ /* 0x000fe20003f66270 */
[----:B------:R-:W-:Y:S01]  /*3890*/  IMAD.U32 R5, RZ, RZ, UR23 ;  /* 0x00000017ff057e24 */ /* 0x000fe2000f8e00ff */
[----:B------:R-:W-:Y:S01]  /*38a0*/  ISETP.GE.AND P2, PT, R251, c[0x0][0x220], PT ;  /* 0x00008800fb007a0c */ /* 0x000fe20003f46270 */
[----:B------:R-:W-:-:S02]  /*38b0*/  IMAD R0, R20, c[0x0][0x198], RZ ;  /* 0x0000660014007a24 */ /* 0x000fc400078e02ff */
[----:B------:R-:W-:-:S04]  /*38c0*/  IMAD.WIDE.U32 R4, R19, c[0x0][0x198], R4 ;  /* 0x0000660013047a25 */ /* 0x000fc800078e0004 */
[----:B-1----:R-:W-:Y:S02]  /*38d0*/  IMAD R2, R19, c[0x0][0x19c], R0 ;  /* 0x0000670013027a24 */ /* 0x002fe400078e0200 */
        /* <DEDUP_REMOVED lines=37> */
.L_x_756:
[----:B------:R-:W-:Y:S05]  /*3b30*/  BSYNC B0 ;  /* 0x0000000000007941 */ /* 0x000fea0003800000 */
.L_x_755:
        /* <DEDUP_REMOVED lines=8> */
[----:B-12---:R-:W-:Y:S01]  /*3bc0*/  IMAD.U32 R5, RZ, RZ, UR23 ;  /* 0x00000017ff057e24 */ /* 0x006fe2000f8e00ff */
        /* <DEDUP_REMOVED lines=46> */
.L_x_758:
[----:B------:R-:W-:Y:S05]  /*3eb0*/  BSYNC B0 ;  /* 0x0000000000007941 */ /* 0x000fea0003800000 */
.L_x_757:
        /* <DEDUP_REMOVED lines=62> */
.L_x_760:
[----:B------:R-:W-:Y:S05]  /*42a0*/  BSYNC B0 ;  /* 0x0000000000007941 */ /* 0x000fea0003800000 */
.L_x_759:
        /* <DEDUP_REMOVED lines=53> */
.L_x_762:
[----:B------:R-:W-:Y:S05]  /*4600*/  BSYNC B0 ;  /* 0x0000000000007941 */ /* 0x000fea0003800000 */
.L_x_761:
[----:B------:R-:W-:Y:S02]  /*4610*/  IMAD.MOV.U32 R6, RZ, RZ, c[0x0][0x308] ;  /* 0x0000c200ff067624 */ /* 0x000fe400078e00ff */
[----:B------:R-:W-:Y:S01]  /*4620*/  IMAD.MOV.U32 R7, RZ, RZ, c[0x0][0x30c] ;  /* 0x0000c300ff077624 */ /* 0x000fe200078e00ff */
[----:B------:R-:W-:Y:S01]  /*4630*/  LEA.HI R0, R25, R26, RZ, 0x4 ;  /* 0x0000001a19007211 */ /* 0x000fe200078f20ff */
[----:B------:R-:W0:Y:S04]  /*4640*/  LDGDEPBAR ;  /* 0x00000000000079af */ /* 0x000e280000000000 */
[----:B-12---:R1:W2:Y:S04]  /*4650*/  LDG.E.64 R4, [R6.64+0x8] ;  /* 0x0000080406047981 */ /* 0x0062a8000c1e1b00 */
[----:B-1----:R-:W5:Y:S01]  /*4660*/  LDG.E.64 R6, [R6.64] ;  /* 0x0000000406067981 */ /* 0x002f62000c1e1b00 */
[----:B------:R-:W-:Y:S01]  /*4670*/  LOP3.LUT R0, R0, 0xfffffff0, RZ, 0xc0, !PT ;  /* 0xfffffff000007812 */ /* 0x000fe200078ec0ff */
[----:B------:R-:W-:Y:S01]  /*4680*/  IMAD.MOV.U32 R226, RZ, RZ, 0x40 ;  /* 0x00000040ffe27424 */ /* 0x000fe200078e00ff */
[--C-:B------:R-:W-:Y:S01]  /*4690*/  SHF.R.S32.HI R8, RZ, 0x1f, R21.reuse ;  /* 0x0000001fff087819 */ /* 0x100fe20000011415 */
[----:B------:R-:W1:Y:S01]  /*46a0*/  S2R R9, SR_TID.X ;  /* 0x0000000000097919 */ /* 0x000e620000002100 */
[----:B------:R-:W-:Y:S01]  /*46b0*/  SHF.L.U32 R222, R233, 0x1, RZ ;  /* 0x00000001e9de7819 */ /* 0x000fe200000006ff */
[----:B------:R-:W-:Y:S01]  /*46c0*/  IMAD.IADD R0, R26, 0x1, -R0 ;  /* 0x000000011a007824 */ /* 0x000fe200078e0a00 */
[----:B------:R-:W-:Y:S01]  /*46d0*/  UIADD3 UR16, UR31, 0x40, UR16 ;  /* 0x000000401f107890 */ /* 0x000fe2000fffe010 */
[----:B------:R-:W-:Y:S01]  /*46e0*/  IMAD.MOV.U32 R238, RZ, RZ, R236 ;  /* 0x000000ffffee7224 */ /* 0x000fe200078e00ec */
        /* <DEDUP_REMOVED lines=14> */
[----:B------:R-:W-:Y:S01]  /*47d0*/  IADD3 R0, R0, -R2, RZ ;  /* 0x8000000200007210 */ /* 0x000fe20007ffe0ff */
        /* <DEDUP_REMOVED lines=52> */
[----:B------:R-:W-:Y:S01]  /*4b20*/  UIADD3 UR16, UR16, -UR22, URZ ;  /* 0x8000001610107290 */ /* 0x000fe2000fffe03f */
[----:B--2---:R-:W-:-:S02]  /*4b30*/  IADD3 R4, P2, P1, R4, UR46, R21 ;  /* 0x0000002e04047c10 */ /* 0x004fc4000f95e015 */
[----:B------:R-:W-:Y:S02]  /*4b40*/  CS2R R20, SRZ ;  /* 0x0000000000147805 */ /* 0x000fe4000001ff00 */
[----:B------:R-:W-:Y:S01]  /*4b50*/  IADD3.X R2, R5, UR50, R8, P2, P1 ;  /* 0x0000003205027c10 */ /* 0x000fe200097e2408 */
[----:B------:R-:W-:Y:S01]  /*4b60*/  IMAD.WIDE.U32 R4, R4, -0x2daee0ad, RZ ;  /* 0xd2511f5304047825 */ /* 0x000fe200078e00ff */
[----:B------:R-:W-:Y:S02]  /*4b70*/  R2P PR, R0, 0x6 ;  /* 0x0000000600007804 */ /* 0x000fe40000000000 */
[----:B------:R-:W-:Y:S01]  /*4b80*/  IADD3 R0, R232, 0x4000, RZ ;  /* 0x00004000e8007810 */ /* 0x000fe20007ffe0ff */
[----:B------:R2:W-:Y:S02]  /*4b90*/  STL [R1+0x54], R2 ;  /* 0x0000540201007387 */ /* 0x0005e40000100800 */
[----:B------:R-:W-:Y:S02]  /*4ba0*/  SEL R231, R231, 0xffffffe0, !P1 ;  /* 0xffffffe0e7e77807 */ /* 0x000fe40004800000 */
[----:B------:R-:W-:-:S02]  /*4bb0*/  SEL R0, R0, R232, !P0 ;  /* 0x000000e800007207 */ /* 0x000fc40004000000 */
[----:B------:R-:W-:Y:S01]  /*4bc0*/  SEL R226, R226, 0xffffffc0, !P2 ;  /* 0xffffffc0e2e27807 */ /* 0x000fe20005000000 */
[----:B------:R-:W-:Y:S01]  /*4bd0*/  IMAD.IADD R228, R227, 0x1, R231 ;  /* 0x00000001e3e47824 */ /* 0x000fe200078e02e7 */
[----:B------:R-:W-:-:S03]  /*4be0*/  IADD3 R223, R231, R222, RZ ;  /* 0x000000dee7df7210 */ /* 0x000fc60007ffe0ff */
[----:B------:R-:W-:Y:S02]  /*4bf0*/  IMAD.IADD R229, R227, 0x1, R226 ;  /* 0x00000001e3e57824 */ /* 0x000fe400078e02e2 */
[C---:B------:R-:W-:Y:S02]  /*4c00*/  IMAD.IADD R225, R226.reuse, 0x1, R222 ;  /* 0x00000001e2e17824 */ /* 0x040fe400078e02de */
[C---:B------:R-:W-:Y:S01]  /*4c10*/  IMAD.IADD R230, R226.reuse, 0x1, R228 ;  /* 0x00000001e2e67824 */ /* 0x040fe200078e02e4 */
[----:B-----5:R5:W3:Y:S01]  /*4c20*/  R2UR UR14, R7 ;  /* 0x00000000070e73c2 */ /* 0x020ae200000e0000 */
[----:B------:R-:W-:-:S07]  /*4c30*/  IMAD.IADD R224, R226, 0x1, R223 ;  /* 0x00000001e2e07824 */ /* 0x000fce00078e02df */
[----:B------:R-:W4:Y:S01]  /*4c40*/  R2UR UR15, R6 ;  /* 0x00000000060f73c2 */ /* 0x000f2200000e0000 */
[----:B--2---:R-:W-:-:S04]  /*4c50*/  IADD3 R2, R233, 0x4000, RZ ;  /* 0x00004000e9027810 */ /* 0x004fc80007ffe0ff */
[----:B------:R-:W-:-:S05]  /*4c60*/  SEL R2, R2, R233, !P0 ;  /* 0x000000e902027207 */ /* 0x000fca0004000000 */
[----:B------:R-:W-:Y:S01]  /*4c70*/  IMAD.SHL.U32 R219, R2, 0x2, RZ ;  /* 0x0000000202db7824 */ /* 0x000fe200078e00ff */
[----:B------:R-:W-:Y:S01]  /*4c80*/  SHF.L.U32 R2, R0, 0x1, RZ ;  /* 0x0000000100027819 */ /* 0x000fe200000006ff */
[----:B------:R-:W-:Y:S01]  /*4c90*/  IMAD.MOV.U32 R0, RZ, RZ, c[0x0][0x22c] ;  /* 0x00008b00ff007624 */ /* 0x000fe200078e00ff */
[----:B-----5:R-:W2:Y:S03]  /*4ca0*/  S2R R7, SR_TID.X ;  /* 0x0000000000077919 */ /* 0x020ea60000002100 */
[----:B------:R-:W-:Y:S01]  /*4cb0*/  IMAD R0, R0, c[0x0][0x1c0], RZ ;  /* 0x0000700000007a24 */ /* 0x000fe200078e02ff */
[----:B---3--:R-:W-:Y:S02]  /*4cc0*/  UIADD3 UR28, UR14, -0x4498517b, URZ ;  /* 0xbb67ae850e1c7890 */ /* 0x008fe4000fffe03f */
[----:B------:R-:W-:Y:S01]  /*4cd0*/  UIADD3 UR26, UR14, 0x76cf5d0a, URZ ;  /* 0x76cf5d0a0e1a7890 */ /* 0x000fe2000fffe03f */
[C---:B------:R-:W-:Y:S01]  /*4ce0*/  IMAD.SHL.U32 R10, R0.reuse, 0x10, RZ ;  /* 0x00000010000a7824 */ /* 0x040fe200078e00ff */
[----:B------:R-:W-:Y:S01]  /*4cf0*/  SHF.L.U32 R239, R0, 0x3, RZ ;  /* 0x0000000300ef7819 */ /* 0x000fe200000006ff */
[----:B------:R-:W-:-:S02]  /*4d00*/  UIADD3 UR24, UR14, 0x32370b8f, URZ ;  /* 0x32370b8f0e187890 */ /* 0x000fc4000fffe03f */
[----:B----4-:R-:W-:Y:S01]  /*4d10*/  UIADD3 UR29, UR15, -0x61c88647, URZ ;  /* 0x9e3779b90f1d7890 */ /* 0x010fe2000fffe03f */
[C---:B------:R-:W-:Y:S01]  /*4d20*/  IADD3 R8, R10.reuse, 0x40, RZ ;  /* 0x000000400a087810 */ /* 0x040fe20007ffe0ff */
[----:B------:R-:W-:Y:S01]  /*4d30*/  UIADD3 UR27, UR15, 0x3c6ef372, URZ ;  /* 0x3c6ef3720f1b7890 */ /* 0x000fe2000fffe03f */
[----:B------:R-:W-:Y:S01]  /*4d40*/  IADD3 R0, R10, 0xe0, RZ ;  /* 0x000000e00a007810 */ /* 0x000fe20007ffe0ff */
[----:B------:R-:W-:Y:S02]  /*4d50*/  UIADD3 UR25, UR15, -0x255992d5, URZ ;  /* 0xdaa66d2b0f197890 */ /* 0x000fe4000fffe03f */
[C---:B------:R-:W-:Y:S01]  /*4d60*/  IMAD.IADD R8, R239.reuse, 0x1, R8 ;  /* 0x00000001ef087824 */ /* 0x040fe200078e0208 */
[C---:B------:R-:W-:Y:S01]  /*4d70*/  IADD3 R0, R239.reuse, R0, RZ ;  /* 0x00000000ef007210 */ /* 0x040fe20007ffe0ff */
[----:B------:R-:W-:Y:S02]  /*4d80*/  UIADD3 UR23, UR15, 0x78dde6e4, URZ ;  /* 0x78dde6e40f177890 */ /* 0x000fe4000fffe03f */
[C---:B------:R-:W-:Y:S01]  /*4d90*/  IMAD.IADD R8, R239.reuse, 0x1, R8 ;  /* 0x00000001ef087824 */ /* 0x040fe200078e0208 */
[----:B------:R-:W-:Y:S01]  /*4da0*/  UIADD3 UR21, UR14, -0x126145ec, URZ ;  /* 0xed9eba140e157890 */ /* 0x000fe2000fffe03f */
[----:B------:R-:W-:Y:S01]  /*4db0*/  IMAD.IADD R0, R239, 0x1, R0 ;  /* 0x00000001ef007824 */ /* 0x000fe200078e0200 */
[----:B------:R-:W-:Y:S01]  /*4dc0*/  UIADD3 UR20, UR15, 0x1715609d, URZ ;  /* 0x1715609d0f147890 */ /* 0x000fe2000fffe03f */
[----:B--2---:R-:W-:-:S02]  /*4dd0*/  SHF.R.S32.HI R7, RZ, 0x1f, R7 ;  /* 0x0000001fff077819 */ /* 0x004fc40000011407 */
[C---:B------:R-:W-:Y:S01]  /*4de0*/  IMAD.IADD R0, R239.reuse, 0x1, R0 ;  /* 0x00000001ef007824 */ /* 0x040fe200078e0200 */
[----:B------:R-:W-:Y:S01]  /*4df0*/  IADD3 R8, R239, R8, RZ ;  /* 0x00000008ef087210 */ /* 0x000fe20007ffe0ff */
[----:B------:R-:W-:Y:S01]  /*4e00*/  UIADD3 UR19, UR14, -0x56f99767, URZ ;  /* 0xa90668990e137890 */ /* 0x000fe2000fffe03f */
[----:B-1----:R-:W-:Y:S01]  /*4e10*/  LEA.HI R7, R7, R9, RZ, 0x7 ;  /* 0x0000000907077211 */ /* 0x002fe200078f38ff */
[----:B------:R-:W-:Y:S01]  /*4e20*/  UIADD3 UR18, UR15, -0x4ab325aa, URZ ;  /* 0xb54cda560f127890 */ /* 0x000fe2000fffe03f */
[C---:B------:R-:W-:Y:S01]  /*4e30*/  IADD3 R9, R10.reuse, 0x20, RZ ;  /* 0x000000200a097810 */ /* 0x040fe20007ffe0ff */
[C---:B------:R-:W-:Y:S01]  /*4e40*/  IMAD.IADD R8, R239.reuse, 0x1, R8 ;  /* 0x00000001ef087824 */ /* 0x040fe200078e0208 */
[----:B------:R-:W-:Y:S01]  /*4e50*/  SHF.R.S32.HI R7, RZ, 0x7, R7 ;  /* 0x00000007ff077819 */ /* 0x000fe20000011407 */
[----:B------:R-:W-:Y:S01]  /*4e60*/  UIADD3 UR17, UR14, 0x646e171e, URZ ;  /* 0x646e171e0e117890 */ /* 0x000fe2000fffe03f */
[C---:B------:R-:W-:Y:S02]  /*4e70*/  IADD3 R9, R239.reuse, R9, RZ ;  /* 0x00000009ef097210 */ /* 0x040fe40007ffe0ff */
[----:B------:R-:W-:Y:S01]  /*4e80*/  IADD3 R0, R239, R0, RZ ;  /* 0x00000000ef007210 */ /* 0x000fe20007ffe0ff */
[----:B------:R-:W-:Y:S01]  /*4e90*/  IMAD.SHL.U32 R6, R7, 0x20, RZ ;  /* 0x0000002007067824 */ /* 0x000fe200078e00ff */
[----:B------:R-:W-:Y:S01]  /*4ea0*/  IADD3 R7, R10, 0x60, RZ ;  /* 0x000000600a077810 */ /* 0x000fe20007ffe0ff */
[----:B------:R-:W-:-:S03]  /*4eb0*/  IMAD.IADD R9, R239, 0x1, R9 ;  /* 0x00000001ef097824 */ /* 0x000fc600078e0209 */
[----:B------:R1:W-:Y:S01]  /*4ec0*/  STL [R1+0x60], R6 ;  /* 0x0000600601007387 */ /* 0x0003e20000100800 */
[C---:B------:R-:W-:Y:S02]  /*4ed0*/  IMAD.IADD R7, R239.reuse, 0x1, R7 ;  /* 0x00000001ef077824 */ /* 0x040fe400078e0207 */
[C---:B------:R-:W-:Y:S01]  /*4ee0*/  IMAD.IADD R9, R239.reuse, 0x1, R9 ;  /* 0x00000001ef097824 */ /* 0x040fe200078e0209 */
[----:B------:R2:W-:Y:S02]  /*4ef0*/  STL.64 [R1+0x10], R4 ;  /* 0x0000100401007387 */ /* 0x0005e40000100a00 */
[C---:B------:R-:W-:Y:S02]  /*4f00*/  IADD3 R7, R239.reuse, R7, RZ ;  /* 0x00000007ef077210 */ /* 0x040fe40007ffe0ff */
[----:B------:R-:W-:-:S03]  /*4f10*/  IADD3 R9, R239, R9, RZ ;  /* 0x00000009ef097210 */ /* 0x000fc60007ffe0ff */
[C---:B------:R-:W-:Y:S02]  /*4f20*/  IMAD.IADD R7, R239.reuse, 0x1, R7 ;  /* 0x00000001ef077824 */ /* 0x040fe400078e0207 */
[----:B------:R3:W-:Y:S02]  /*4f30*/  STL [R1+0x2c], R9 ;  /* 0x00002c0901007387 */ /* 0x0007e40000100800 */
[----:B------:R-:W-:Y:S02]  /*4f40*/  IMAD.IADD R7, R239, 0x1, R7 ;  /* 0x00000001ef077824 */ /* 0x000fe400078e0207 */
[----:B------:R4:W-:Y:S04]  /*4f50*/  STL [R1+0x28], R8 ;  /* 0x0000280801007387 */ /* 0x0009e80000100800 */
[----:B------:R5:W-:Y:S01]  /*4f60*/  STL [R1+0x24], R7 ;  /* 0x0000240701007387 */ /* 0x000be20000100800 */
[----:B-1----:R-:W-:-:S04]  /*4f70*/  IADD3 R6, R10, 0x80, RZ ;  /* 0x000000800a067810 */ /* 0x002fc80007ffe0ff */
[C---:B------:R-:W-:Y:S02]  /*4f80*/  IADD3 R6, R239.reuse, R6, RZ ;  /* 0x00000006ef067210 */ /* 0x040fe40007ffe0ff */
[C---:B--2---:R-:W-:Y:S02]  /*4f90*/  IADD3 R5, R10.reuse, 0xa0, RZ ;  /* 0x000000a00a057810 */ /* 0x044fe40007ffe0ff */
[----:B------:R-:W-:Y:S01]  /*4fa0*/  IADD3 R4, R10, 0xc0, RZ ;  /* 0x000000c00a047810 */ /* 0x000fe20007ffe0ff */
[C---:B------:R-:W-:Y:S02]  /*4fb0*/  IMAD.IADD R6, R239.reuse, 0x1, R6 ;  /* 0x00000001ef067824 */ /* 0x040fe400078e0206 */
[C---:B------:R-:W-:Y:S02]  /*4fc0*/  IMAD.IADD R5, R239.reuse, 0x1, R5 ;  /* 0x00000001ef057824 */ /* 0x040fe400078e0205 */
[C---:B------:R-:W-:Y:S02]  /*4fd0*/  IMAD.IADD R4, R239.reuse, 0x1, R4 ;  /* 0x00000001ef047824 */ /* 0x040fe400078e0204 */
[----:B------:R-:W-:-:S02]  /*4fe0*/  IMAD.IADD R5, R239, 0x1, R5 ;  /* 0x00000001ef057824 */ /* 0x000fc400078e0205 */
[C---:B------:R-:W-:Y:S01]  /*4ff0*/  IMAD.IADD R6, R239.reuse, 0x1, R6 ;  /* 0x00000001ef067824 */ /* 0x040fe200078e0206 */
[C---:B------:R-:W-:Y:S01]  /*5000*/  IADD3 R4, R239.reuse, R4, RZ ;  /* 0x00000004ef047210 */ /* 0x040fe20007ffe0ff */
[C---:B---3--:R-:W-:Y:S01]  /*5010*/  IMAD.IADD R9, R239.reuse, 0x1, R9 ;  /* 0x00000001ef097824 */ /* 0x048fe200078e0209 */
[C---:B------:R-:W-:Y:S01]  /*5020*/  IADD3 R5, R239.reuse, R5, RZ ;  /* 0x00000005ef057210 */ /* 0x040fe20007ffe0ff */
[C---:B----4-:R-:W-:Y:S01]  /*5030*/  IMAD.IADD R8, R239.reuse, 0x1, R8 ;  /* 0x00000001ef087824 */ /* 0x050fe200078e0208 */
[C---:B------:R-:W-:Y:S01]  /*5040*/  IADD3 R6, R239.reuse, R6, RZ ;  /* 0x00000006ef067210 */ /* 0x040fe20007ffe0ff */
[C---:B------:R-:W-:Y:S01]  /*5050*/  IMAD.IADD R4, R239.reuse, 0x1, R4 ;  /* 0x00000001ef047824 */ /* 0x040fe200078e0204 */
[C---:B-----5:R-:W-:Y:S01]  /*5060*/  IADD3 R7, R239.reuse, R7, RZ ;  /* 0x00000007ef077210 */ /* 0x060fe20007ffe0ff */
[C---:B------:R-:W-:Y:S02]  /*5070*/  IMAD.IADD R5, R239.reuse, 0x1, R5 ;  /* 0x00000001ef057824 */ /* 0x040fe400078e0205 */
[C---:B------:R-:W-:Y:S01]  /*5080*/  IMAD.IADD R4, R239.reuse, 0x1, R4 ;  /* 0x00000001ef047824 */ /* 0x040fe200078e0204 */
[----:B------:R1:W-:Y:S04]  /*5090*/  STL [R1+0x20], R6 ;  /* 0x0000200601007387 */ /* 0x0003e80000100800 */
[----:B------:R2:W-:Y:S04]  /*50a0*/  STL [R1+0x1c], R5 ;  /* 0x00001c0501007387 */ /* 0x0005e80000100800 */
[----:B------:R-:W-:Y:S04]  /*50b0*/  STL [R1+0x48], R9 ;  /* 0x0000480901007387 */ /* 0x000fe80000100800 */
[----:B------:R3:W-:Y:S04]  /*50c0*/  STL [R1+0x18], R4 ;  /* 0x0000180401007387 */ /* 0x0007e80000100800 */
[----:B------:R-:W-:Y:S04]  /*50d0*/  STL [R1+0x44], R8 ;  /* 0x0000440801007387 */ /* 0x000fe80000100800 */
[----:B------:R4:W-:Y:S04]  /*50e0*/  STL [R1+0xc], R0 ;  /* 0x00000c0001007387 */ /* 0x0009e80000100800 */
[----:B------:R4:W-:Y:S01]  /*50f0*/  STL [R1+0x40], R7 ;  /* 0x0000400701007387 */ /* 0x0009e20000100800 */
[----:B-1----:R-:W-:-:S02]  /*5100*/  IMAD.IADD R6, R239, 0x1, R6 ;  /* 0x00000001ef067824 */ /* 0x002fc400078e0206 */
[----:B--2---:R-:W-:-:S03]  /*5110*/  IMAD.IADD R5, R239, 0x1, R5 ;  /* 0x00000001ef057824 */ /* 0x004fc600078e0205 */
[----:B------:R1:W-:Y:S04]  /*5120*/  STL [R1+0x3c], R6 ;  /* 0x00003c0601007387 */ /* 0x0003e80000100800 */
[----:B------:R1:W-:Y:S01]  /*5130*/  STL [R1+0x38], R5 ;  /* 0x0000380501007387 */ /* 0x0003e20000100800 */
[C---:B---3--:R-:W-:Y:S01]  /*5140*/  IADD3 R4, R239.reuse, R4, RZ ;  /* 0x00000004ef047210 */ /* 0x048fe20007ffe0ff */
[----:B----4-:R-:W-:-:S05]  /*5150*/  IMAD.IADD R0, R239, 0x1, R0 ;  /* 0x00000001ef007824 */ /* 0x010fca00078e0200 */
[----:B------:R1:W-:Y:S04]  /*5160*/  STL [R1+0x30], R0 ;  /* 0x0000300001007387 */ /* 0x0003e80000100800 */
[----:B------:R1:W-:Y:S02]  /*5170*/  STL [R1+0x34], R4 ;  /* 0x0000340401007387 */ /* 0x0003e40000100800 */
.L_x_765:
[----:B------:R-:W0:Y:S01]  /*5180*/  LDGDEPBAR ;  /* 0x00000000000079af */ /* 0x000e220000000000 */
[C---:B------:R-:W-:Y:S01]  /*5190*/  IMAD.IADD R105, R219.reuse, 0x1, R231 ;  /* 0x00000001db697824 */ /* 0x040fe200078e02e7 */
[----:B------:R-:W-:Y:S01]  /*51a0*/  USHF.L.U32 UR7, UR6, 0x6, URZ ;  /* 0x0000000606077899 */ /* 0x000fe2000800063f */
[--C-:B------:R-:W-:Y:S01]  /*51b0*/  IMAD.IADD R104, R219, 0x1, R226.reuse ;  /* 0x00000001db687824 */ /* 0x100fe200078e02e2 */
[----:B------:R-:W-:Y:S01]  /*51c0*/  UISETP.GT.AND UP2, UPT, UR6, UR13, UPT ;  /* 0x0000000d0600728c */ /* 0x000fe2000bf44270 */
[----:B-1----:R-:W-:Y:S01]  /*51d0*/  IMAD.IADD R0, R105, 0x1, R226 ;  /* 0x0000000169007824 */ /* 0x002fe200078e02e2 */
[----:B------:R-:W2:Y:S01]  /*51e0*/  LDL R112, [R1+0x60] ;  /* 0x0000600001707983 */ /* 0x000ea20000100800 */
[----:B------:R-:W-:Y:S01]  /*51f0*/  UISETP.GE.AND UP0, UPT, UR7, UR16, UPT ;  /* 0x000000100700728c */ /* 0x000fe2000bf06270 */
[----:B------:R-:W-:Y:S01]  /*5200*/  IMAD.U32 R106, RZ, RZ, UR7 ;  /* 0x00000007ff6a7e24 */ /* 0x000fe2000f8e00ff */
[----:B------:R-:W-:Y:S03]  /*5210*/  USHF.L.U32 UR7, UR30, 0x6, URZ ;  /* 0x000000061e077899 */ /* 0x000fe6000800063f */
[----:B------:R-:W3:Y:S01]  /*5220*/  LDL R109, [R1+0x4] ;  /* 0x00000400016d7983 */ /* 0x000ee20000100800 */
[----:B------:R-:W-:Y:S04]  /*5230*/  UIADD3 UR7, UR7, 0x40, URZ ;  /* 0x0000004007077890 */ /* 0x000fe8000fffe03f */
[----:B------:R-:W-:Y:S01]  /*5240*/  UISETP.LT.AND UP0, UPT, UR7, UR22, UP0 ;  /* 0x000000160700728c */ /* 0x000fe20008701270 */
[----:B------:R-:W4:Y:S05]  /*5250*/  LDL R107, [R1+0x58] ;  /* 0x00005800016b7983 */ /* 0x000f2a0000100800 */
[----:B------:R-:W-:Y:S01]  /*5260*/  PLOP3.LUT P4, PT, PT, PT, UP0, 0x80, 0x0 ;  /* 0x000000000000781c */ /* 0x000fe20003f8f008 */
[----:B------:R-:W2:Y:S06]  /*5270*/  LDL R108, [R1+0x8] ;  /* 0x00000800016c7983 */ /* 0x000eac0000100800 */
[----:B------:R-:W2:Y:S01]  /*5280*/  LDL.64 R110, [R1+0x10] ;  /* 0x00001000016e7983 */ /* 0x000ea20000100a00 */
[----:B------:R-:W-:Y:S05]  /*5290*/  DEPBAR.LE SB0, 0x0 ;  /* 0x000080000000791a */ /* 0x000fea0000000000 */
[----:B------:R-:W-:Y:S06]  /*52a0*/  BAR.SYNC.DEFER_BLOCKING 0x0 ;  /* 0x0000000000007b1d */ /* 0x000fec0000010000 */
[----:B------:R-:W-:Y:S06]  /*52b0*/  LDSM.16.M88.4 R16, [R219] ;  /* 0x00000000db10783b */ /* 0x000fec0000000200 */
[----:B------:R-:W1:Y:S06]  /*52c0*/  LDSM.16.M88.4 R8, [R218+0x18000] ;  /* 0x01800000da08783b */ /* 0x000e6c0000000200 */
[----:B------:R-:W1:Y:S06]  /*52d0*/  LDSM.16.M88.4 R84, [R218+0x18800] ;  /* 0x01880000da54783b */ /* 0x000e6c0000000200 */
[----:B------:R-:W-:Y:S06]  /*52e0*/  LDSM.16.M88.4 R88, [R105] ;  /* 0x000000006958783b */ /* 0x000fec0000000200 */
[----:B------:R-:W1:Y:S06]  /*52f0*/  LDSM.16.M88.4 R92, [R3+0x18000] ;  /* 0x01800000035c783b */ /* 0x000e6c0000000200 */
[----:B------:R-:W1:Y:S06]  /*5300*/  LDSM.16.M88.4 R96, [R3+0x18800] ;  /* 0x018800000360783b */ /* 0x000e6c0000000200 */
        /* <DEDUP_REMOVED lines=8> */
[----:B------:R-:W1:Y:S07]  /*5390*/  LDSM.16.M88.4 R92, [R217+0x18800] ;  /* 0x01880000d95c783b */ /* 0x000e6e0000000200 */
[C---:B------:R-:W-:Y:S08]  /*53a0*/  HMMA.16816.F32.BF16 R12, R88.reuse, R96, R12 ;  /* 0x00000060580c723c */ /* 0x040ff0000004180c */
[----:B------:R-:W-:Y:S01]  /*53b0*/  HMMA.16816.F32.BF16 R16, R88, R98, R16 ;  /* 0x000000625810723c */ /* 0x000fe20000041810 */
[----:B------:R-:W-:Y:S06]  /*53c0*/  LDSM.16.M88.4 R88, [R0] ;  /* 0x000000000058783b */ /* 0x000fec0000000200 */
[----:B------:R-:W1:Y:S02]  /*53d0*/  LDSM.16.M88.4 R96, [R216+0x18000] ;  /* 0x01800000d860783b */ /* 0x000e640000000200 */
[C---:B-1----:R-:W-:Y:S08]  /*53e0*/  HMMA.16816.F32.BF16 R4, R84.reuse, R100, R4 ;  /* 0x000000645404723c */ /* 0x042ff00000041804 */
[C---:B------:R-:W-:Y:S01]  /*53f0*/  HMMA.16816.F32.BF16 R8, R84.reuse, R102, R8 ;  /* 0x000000665408723c */ /* 0x040fe20000041808 */
[----:B------:R-:W1:Y:S07]  /*5400*/  LDSM.16.M88.4 R100, [R216+0x18800] ;  /* 0x01880000d864783b */ /* 0x000e6e0000000200 */
[C---:B------:R-:W-:Y:S08]  /*5410*/  HMMA.16816.F32.BF16 R12, R84.reuse, R92, R12 ;  /* 0x0000005c540c723c */ /* 0x040ff0000004180c */
[----:B------:R-:W-:Y:S01]  /*5420*/  HMMA.16816.F32.BF16 R16, R84, R94, R16 ;  /* 0x0000005e5410723c */ /* 0x000fe20000041810 */
[----:B------:R-:W-:Y:S06]  /*5430*/  LDSM.16.M88.4 R84, [R219+0x2000] ;  /* 0x00200000db54783b */ /* 0x000fec0000000200 */
[----:B------:R-:W1:Y:S01]  /*5440*/  LDSM.16.M88.4 R92, [R218+0x1a000] ;  /* 0x01a00000da5c783b */ /* 0x000e620000000200 */
[C---:B------:R-:W-:Y:S08]  /*5450*/  HMMA.16816.F32.BF16 R4, R88.reuse, R96, R4 ;  /* 0x000000605804723c */ /* 0x040ff00000041804 */
[C---:B------:R-:W-:Y:S01]  /*5460*/  HMMA.16816.F32.BF16 R8, R88.reuse, R98, R8 ;  /* 0x000000625808723c */ /* 0x040fe20000041808 */
[----:B------:R-:W1:Y:S07]  /*5470*/  LDSM.16.M88.4 R96, [R218+0x1a800] ;  /* 0x01a80000da60783b */ /* 0x000e6e0000000200 */
[C---:B-1----:R-:W-:Y:S08]  /*5480*/  HMMA.16816.F32.BF16 R12, R88.reuse, R100, R12 ;  /* 0x00000064580c723c */ /* 0x042ff0000004180c */
[----:B------:R-:W-:Y:S01]  /*5490*/  HMMA.16816.F32.BF16 R16, R88, R102, R16 ;  /* 0x000000665810723c */ /* 0x000fe20000041810 */
[----:B------:R-:W-:Y:S06]  /*54a0*/  LDSM.16.M88.4 R88, [R105+0x2000] ;  /* 0x002000006958783b */ /* 0x000fec0000000200 */
[----:B------:R-:W-:Y:S01]  /*54b0*/  LDSM.16.M88.4 R100, [R3+0x1a800] ;  /* 0x01a800000364783b */ /* 0x000fe20000000200 */
[C---:B------:R-:W-:Y:S08]  /*54c0*/  HMMA.16816.F32.BF16 R4, R84.reuse, R92, R4 ;  /* 0x0000005c5404723c */ /* 0x040ff00000041804 */
[C---:B------:R-:W-:Y:S01]  /*54d0*/  HMMA.16816.F32.BF16 R8, R84.reuse, R94, R8 ;  /* 0x0000005e5408723c */ /* 0x040fe20000041808 */
[----:B------:R-:W1:Y:S07]  /*54e0*/  LDSM.16.M88.4 R92, [R3+0x1a000] ;  /* 0x01a00000035c783b */ /* 0x000e6e0000000200 */
[C---:B------:R-:W-:Y:S08]  /*54f0*/  HMMA.16816.F32.BF16 R12, R84.reuse, R96, R12 ;  /* 0x00000060540c723c */ /* 0x040ff0000004180c */
[----:B------:R-:W-:Y:S01]  /*5500*/  HMMA.16816.F32.BF16 R16, R84, R98, R16 ;  /* 0x000000625410723c */ /* 0x000fe20000041810 */
[----:B------:R-:W-:Y:S06]  /*5510*/  LDSM.16.M88.4 R84, [R104+0x2000] ;  /* 0x002000006854783b */ /* 0x000fec0000000200 */
[----:B------:R-:W-:Y:S01]  /*5520*/  LDSM.16.M88.4 R96, [R217+0x1a800] ;  /* 0x01a80000d960783b */ /* 0x000fe20000000200 */
[C---:B-1----:R-:W-:Y:S08]  /*5530*/  HMMA.16816.F32.BF16 R4, R88.reuse, R92, R4 ;  /* 0x0000005c5804723c */ /* 0x042ff00000041804 */
[C---:B------:R-:W-:Y:S01]  /*5540*/  HMMA.16816.F32.BF16 R8, R88.reuse, R94, R8 ;  /* 0x0000005e5808723c */ /* 0x040fe20000041808 */
[----:B------:R-:W1:Y:S07]  /*5550*/  LDSM.16.M88.4 R92, [R217+0x1a000] ;  /* 0x01a00000d95c783b */ /* 0x000e6e0000000200 */
[C---:B------:R-:W-:Y:S03]  /*5560*/  HMMA.16816.F32.BF16 R12, R88.reuse, R100, R12 ;  /* 0x00000064580c723c */ /* 0x040fe6000004180c */
[C---:B---3--:R-:W-:Y:S05]  /*5570*/  FSETP.NEU.FTZ.AND P0, PT, R109.reuse, -INF , PT ;  /* 0xff8000006d00780b */ /* 0x048fea0003f1d000 */
[----:B------:R-:W-:Y:S01]  /*5580*/  HMMA.16816.F32.BF16 R16, R88, R102, R16 ;  /* 0x000000665810723c */ /* 0x000fe20000041810 */
[----:B------:R-:W-:Y:S06]  /*5590*/  LDSM.16.M88.4 R88, [R0+0x2000] ;  /* 0x002000000058783b */ /* 0x000fec0000000200 */
[----:B------:R-:W-:Y:S01]  /*55a0*/  LDSM.16.M88.4 R100, [R216+0x1a800] ;  /* 0x01a80000d864783b */ /* 0x000fe20000000200 */
[C---:B-1----:R-:W-:Y:S08]  /*55b0*/  HMMA.16816.F32.BF16 R4, R84.reuse, R92, R4 ;  /* 0x0000005c5404723c */ /* 0x042ff00000041804 */
[C---:B------:R-:W-:Y:S01]  /*55c0*/  HMMA.16816.F32.BF16 R8, R84.reuse, R94, R8 ;  /* 0x0000005e5408723c */ /* 0x040fe20000041808 */
[----:B------:R-:W1:Y:S07]  /*55d0*/  LDSM.16.M88.4 R92, [R216+0x1a000] ;  /* 0x01a00000d85c783b */ /* 0x000e6e0000000200 */
[C---:B------:R-:W-:Y:S08]  /*55e0*/  HMMA.16816.F32.BF16 R12, R84.reuse, R96, R12 ;  /* 0x00000060540c723c */ /* 0x040ff0000004180c */
[----:B------:R-:W-:Y:S01]  /*55f0*/  HMMA.16816.F32.BF16 R16, R84, R98, R16 ;  /* 0x000000625410723c */ /* 0x000fe20000041810 */
[----:B------:R-:W-:Y:S06]  /*5600*/  LDSM.16.M88.4 R84, [R219+0x4000] ;  /* 0x00400000db54783b */ /* 0x000fec0000000200 */
[----:B------:R-:W3:Y:S01]  /*5610*/  LDSM.16.M88.4 R96, [R218+0x1c000] ;  /* 0x01c00000da60783b */ /* 0x000ee20000000200 */
[C---:B-1----:R-:W-:Y:S08]  /*5620*/  HMMA.16816.F32.BF16 R4, R88.reuse, R92, R4 ;  /* 0x0000005c5804723c */ /* 0x042ff00000041804 */
[C---:B------:R-:W-:Y:S01]  /*5630*/  HMMA.16816.F32.BF16 R8, R88.reuse, R94, R8 ;  /* 0x0000005e5808723c */ /* 0x040fe20000041808 */
[----:B------:R-:W1:Y:S07]  /*5640*/  LDSM.16.M88.4 R92, [R218+0x1c800] ;  /* 0x01c80000da5c783b */ /* 0x000e6e0000000200 */
[C---:B------:R-:W-:Y:S08]  /*5650*/  HMMA.16816.F32.BF16 R12, R88.reuse, R100, R12 ;  /* 0x00000064580c723c */ /* 0x040ff0000004180c */
[----:B------:R-:W-:Y:S01]  /*5660*/  HMMA.16816.F32.BF16 R16, R88, R102, R16 ;  /* 0x000000665810723c */ /* 0x000fe20000041810 */
[----:B------:R-:W-:Y:S06]  /*5670*/  LDSM.16.M88.4 R88, [R105+0x4000] ;  /* 0x004000006958783b */ /* 0x000fec0000000200 */
[----:B------:R-:W-:Y:S01]  /*5680*/  LDSM.16.M88.4 R100, [R3+0x1c800] ;  /* 0x01c800000364783b */ /* 0x000fe20000000200 */
[C---:B---3--:R-:W-:Y:S08]  /*5690*/  HMMA.16816.F32.BF16 R4, R84.reuse, R96, R4 ;  /* 0x000000605404723c */ /* 0x048ff00000041804 */
[C---:B------:R-:W-:Y:S01]  /*56a0*/  HMMA.16816.F32.BF16 R8, R84.reuse, R98, R8 ;  /* 0x000000625408723c */ /* 0x040fe20000041808 */
[----:B------:R-:W3:Y:S07]  /*56b0*/  LDSM.16.M88.4 R96, [R3+0x1c000] ;  /* 0x01c000000360783b */ /* 0x000eee0000000200 */
[C---:B-1----:R-:W-:Y:S08]  /*56c0*/  HMMA.16816.F32.BF16 R12, R84.reuse, R92, R12 ;  /* 0x0000005c540c723c */ /* 0x042ff0000004180c */
[----:B------:R-:W-:Y:S01]  /*56d0*/  HMMA.16816.F32.BF16 R16, R84, R94, R16 ;  /* 0x0000005e5410723c */ /* 0x000fe20000041810 */
[----:B------:R-:W-:Y:S06]  /*56e0*/  LDSM.16.M88.4 R84, [R104+0x4000] ;  /* 0x004000006854783b */ /* 0x000fec0000000200 */
[----:B------:R-:W1:Y:S01]  /*56f0*/  LDSM.16.M88.4 R92, [R217+0x1c000] ;  /* 0x01c00000d95c783b */ /* 0x000e620000000200 */
[C---:B---3--:R-:W-:Y:S08]  /*5700*/  HMMA.16816.F32.BF16 R4, R88.reuse, R96, R4 ;  /* 0x000000605804723c */ /* 0x048ff00000041804 */
[C---:B------:R-:W-:Y:S01]  /*5710*/  HMMA.16816.F32.BF16 R8, R88.reuse, R98, R8 ;  /* 0x000000625808723c */ /* 0x040fe20000041808 */
[----:B------:R-:W3:Y:S07]  /*5720*/  LDSM.16.M88.4 R96, [R217+0x1c800] ;  /* 0x01c80000d960783b */ /* 0x000eee0000000200 */
[C---:B------:R-:W-:Y:S08]  /*5730*/  HMMA.16816.F32.BF16 R12, R88.reuse, R100, R12 ;  /* 0x00000064580c723c */ /* 0x040ff0000004180c */
[----:B------:R-:W-:Y:S01]  /*5740*/  HMMA.16816.F32.BF16 R16, R88, R102, R16 ;  /* 0x000000665810723c */ /* 0x000fe20000041810 */
[----:B------:R-:W-:Y:S06]  /*5750*/  LDSM.16.M88.4 R88, [R0+0x4000] ;  /* 0x004000000058783b */ /* 0x000fec0000000200 */
[----:B------:R-:W-:Y:S01]  /*5760*/  LDSM.16.M88.4 R100, [R216+0x1c800] ;  /* 0x01c80000d864783b */ /* 0x000fe20000000200 */
[C---:B-1----:R-:W-:Y:S08]  /*5770*/  HMMA.16816.F32.BF16 R4, R84.reuse, R92, R4 ;  /* 0x0000005c5404723c */ /* 0x042ff00000041804 */
[C---:B------:R-:W-:Y:S01]  /*5780*/  HMMA.16816.F32.BF16 R8, R84.reuse, R94, R8 ;  /* 0x0000005e5408723c */ /* 0x040fe20000041808 */
[----:B------:R-:W1:Y:S07]  /*5790*/  LDSM.16.M88.4 R92, [R216+0x1c000] ;  /* 0x01c00000d85c783b */ /* 0x000e6e0000000200 */
[C---:B---3--:R-:W-:Y:S08]  /*57a0*/  HMMA.16816.F32.BF16 R12, R84.reuse, R96, R12 ;  /* 0x00000060540c723c */ /* 0x048ff0000004180c */
        /* <DEDUP_REMOVED lines=9> */
[----:B------:R-:W2:Y:S01]  /*5840*/  LDSM.16.M88.4 R100, [R3+0x1e000] ;  /* 0x01e000000364783b */ /* 0x000ea20000000200 */
[C---:B---3--:R-:W-:Y:S08]  /*5850*/  HMMA.16816.F32.BF16 R4, R84.reuse, R96, R4 ;  /* 0x000000605404723c */ /* 0x048ff00000041804 */
[C---:B------:R-:W-:Y:S01]  /*5860*/  HMMA.16816.F32.BF16 R8, R84.reuse, R98, R8 ;  /* 0x000000625408723c */ /* 0x040fe20000041808 */
[----:B------:R-:W3:Y:S07]  /*5870*/  LDSM.16.M88.4 R96, [R3+0x1e800] ;  /* 0x01e800000360783b */ /* 0x000eee0000000200 */
[C---:B-1----:R-:W-:Y:S08]  /*5880*/  HMMA.16816.F32.BF16 R12, R84.reuse, R92, R12 ;  /* 0x0000005c540c723c */ /* 0x042ff0000004180c */
[----:B------:R-:W-:Y:S01]  /*5890*/  HMMA.16816.F32.BF16 R16, R84, R94, R16 ;  /* 0x0000005e5410723c */ /* 0x000fe20000041810 */
[----:B------:R-:W-:Y:S06]  /*58a0*/  LDSM.16.M88.4 R84, [R104+0x6000] ;  /* 0x006000006854783b */ /* 0x000fec0000000200 */
[----:B------:R-:W1:Y:S01]  /*58b0*/  LDSM.16.M88.4 R92, [R217+0x1e000] ;  /* 0x01e00000d95c783b */ /* 0x000e620000000200 */
[C---:B--2---:R-:W-:Y:S08]  /*58c0*/  HMMA.16816.F32.BF16 R4, R88.reuse, R100, R4 ;  /* 0x000000645804723c */ /* 0x044ff00000041804 */
[C---:B------:R-:W-:Y:S01]  /*58d0*/  HMMA.16816.F32.BF16 R8, R88.reuse, R102, R8 ;  /* 0x000000665808723c */ /* 0x040fe20000041808 */
[----:B------:R-:W-:Y:S07]  /*58e0*/  LDSM.16.M88.4 R100, [R216+0x1e000] ;  /* 0x01e00000d864783b */ /* 0x000fee0000000200 */
[C---:B---3--:R-:W-:Y:S08]  /*58f0*/  HMMA.16816.F32.BF16 R12, R88.reuse, R96, R12 ;  /* 0x00000060580c723c */ /* 0x048ff0000004180c */
[----:B------:R-:W-:Y:S01]  /*5900*/  HMMA.16816.F32.BF16 R16, R88, R98, R16 ;  /* 0x000000625810723c */ /* 0x000fe20000041810 */
[----:B------:R-:W2:Y:S06]  /*5910*/  LDSM.16.M88.4 R88, [R217+0x1e800] ;  /* 0x01e80000d958783b */ /* 0x000eac0000000200 */
[----:B------:R3:W4:Y:S01]  /*5920*/  LDSM.16.M88.4 R96, [R0+0x6000] ;  /* 0x006000000060783b */ /* 0x0007220000000200 */
[C---:B-1----:R-:W-:Y:S05]  /*5930*/  HMMA.16816.F32.BF16 R4, R84.reuse, R92, R4 ;  /* 0x0000005c5404723c */ /* 0x042fea0000041804 */
[----:B------:R-:W1:Y:S02]  /*5940*/  @!P4 S2R R92, SR_TID.X ;  /* 0x00000000005cc919 */ /* 0x000e640000002100 */
[----:B------:R-:W-:Y:S01]  /*5950*/  FMUL.FTZ R93, R108, 1.4426950216293334961 ;  /* 0x3fb8aa3b6c5d7820 */ /* 0x000fe20000410000 */
[C---:B------:R-:W-:Y:S01]  /*5960*/  HMMA.16816.F32.BF16 R8, R84.reuse, R94, R8 ;  /* 0x0000005e5408723c */ /* 0x040fe20000041808 */
[----:B---3--:R-:W-:Y:S05]  /*5970*/  IMAD.U32 R0, RZ, RZ, UR31 ;  /* 0x0000001fff007e24 */ /* 0x008fea000f8e00ff */
[----:B------:R-:W-:Y:S02]  /*5980*/  @!P4 IADD3 R0, -R0, 0x1, R246 ;  /* 0x000000010000c810 */ /* 0x000fe40007ffe1f6 */
[C---:B--2---:R-:W-:Y:S07]  /*5990*/  HMMA.16816.F32.BF16 R12, R84.reuse, R88, R12 ;  /* 0x00000058540c723c */ /* 0x044fee000004180c */
[----:B------:R-:W-:Y:S01]  /*59a0*/  FMUL.FTZ R89, R109, 1.4426950216293334961 ;  /* 0x3fb8aa3b6d597820 */ /* 0x000fe20000410000 */
[----:B------:R-:W-:Y:S01]  /*59b0*/  HMMA.16816.F32.BF16 R16, R84, R90, R16 ;  /* 0x0000005a5410723c */ /* 0x000fe20000041810 */
[----:B------:R-:W-:Y:S03]  /*59c0*/  IMAD.MOV.U32 R109, RZ, RZ, c[0x0][0x22c] ;  /* 0x00008b00ff6d7624 */ /* 0x000fe600078e00ff */
[----:B------:R-:W-:Y:S01]  /*59d0*/  FSEL R89, R89, RZ, P0 ;  /* 0x000000ff59597208 */ /* 0x000fe20000000000 */
[----:B------:R-:W-:Y:S01]  /*59e0*/  IMAD R109, R109, c[0x0][0x1c0], RZ ;  /* 0x000070006d6d7a24 */ /* 0x000fe200078e02ff */
[----:B------:R-:W-:Y:S01]  /*59f0*/  FSETP.NEU.FTZ.AND P0, PT, R108, -INF , PT ;  /* 0xff8000006c00780b */ /* 0x000fe20003f1d000 */
[----:B-1----:R-:W-:Y:S01]  /*5a00*/  @!P4 IMAD.SHL.U32 R85, R92, 0x2, RZ ;  /* 0x000000025c55c824 */ /* 0x002fe200078e00ff */
[C---:B----4-:R-:W-:Y:S01]  /*5a10*/  HMMA.16816.F32.BF16 R4, R96.reuse, R100, R4 ;  /* 0x000000646004723c */ /* 0x050fe20000041804 */
[----:B------:R-:W2:Y:S03]  /*5a20*/  LDL R100, [R1+0x54] ;  /* 0x0000540001647983 */ /* 0x000ea60000100800 */
[----:B------:R-:W-:Y:S01]  /*5a30*/  IMAD.U32 R86, RZ, RZ, UR30 ;  /* 0x0000001eff567e24 */ /* 0x000fe2000f8e00ff */
[----:B------:R-:W-:Y:S01]  /*5a40*/  @!P4 IADD3 R84, R106, UR22, R0 ;  /* 0x000000166a54cc10 */ /* 0x000fe2000fffe000 */
[----:B------:R-:W-:Y:S01]  /*5a50*/  IMAD.U32 R92, RZ, RZ, UR30 ;  /* 0x0000001eff5c7e24 */ /* 0x000fe2000f8e00ff */
[----:B------:R-:W-:Y:S01]  /*5a60*/  @!P4 LOP3.LUT R0, R112, 0x6, R85, 0xf8, !PT ;  /* 0x000000067000c812 */ /* 0x000fe200078ef855 */
[C---:B------:R-:W-:Y:S01]  /*5a70*/  HMMA.16816.F32.BF16 R8, R96.reuse, R102, R8 ;  /* 0x000000666008723c */ /* 0x040fe20000041808 */
[----:B------:R-:W1:Y:S03]  /*5a80*/  S2R R108, SR_TID.X ;  /* 0x00000000006c7919 */ /* 0x000e660000002100 */
[----:B------:R-:W-:Y:S01]  /*5a90*/  @!P4 IMAD R0, R86, 0x40, R0 ;  /* 0x000000405600c824 */ /* 0x000fe200078e0200 */
[----:B------:R-:W-:Y:S01]  /*5aa0*/  @!P4 IMNMX R88, R84, UR22, PT ;  /* 0x000000165458cc17 */ /* 0x000fe2000b800200 */
[----:B------:R-:W-:Y:S02]  /*5ab0*/  IMAD.U32 R86, RZ, RZ, UR6 ;  /* 0x00000006ff567e24 */ /* 0x000fe4000f8e00ff */
[----:B------:R-:W-:Y:S01]  /*5ac0*/  IMAD.U32 R109, R109, -0x40, RZ ;  /* 0xffffffc06d6d7824 */ /* 0x000fe200078e00ff */
[-C--:B------:R-:W-:Y:S03]  /*5ad0*/  @!P4 ISETP.GE.AND P1, PT, R0, R88.reuse, PT ;  /* 0x000000580000c20c */ /* 0x080fe60003f26270 */
[----:B------:R-:W-:Y:S01]  /*5ae0*/  IMAD R94, R86, 0x4, R107 ;  /* 0x00000004565e7824 */ /* 0x000fe200078e026b */
[----:B------:R-:W-:Y:S01]  /*5af0*/  @!P4 IADD3 R90, R0, 0x1, RZ ;  /* 0x00000001005ac810 */ /* 0x000fe20007ffe0ff */
[----:B------:R-:W3:Y:S02]  /*5b00*/  S2R R107, SR_TID.X ;  /* 0x00000000006b7919 */ /* 0x000ee40000002100 */
[----:B------:R-:W-:Y:S01]  /*5b10*/  @!P4 FSEL R4, R4, -INF , !P1 ;  /* 0xff8000000404c808 */ /* 0x000fe20004800000 */
[----:B------:R-:W-:Y:S01]  /*5b20*/  IMAD.WIDE.U32 R94, R94, -0x326172a9, RZ ;  /* 0xcd9e8d575e5e7825 */ /* 0x000fe200078e00ff */
[----:B------:R-:W-:Y:S03]  /*5b30*/  @!P4 ISETP.GE.AND P1, PT, R90, R88, PT ;  /* 0x000000585a00c20c */ /* 0x000fe60003f26270 */
[--C-:B------:R-:W-:Y:S01]  /*5b40*/  FFMA.FTZ R85, R4, c[0x0][0x23c], -R89.reuse ;  /* 0x00008f0004557a23 */ /* 0x100fe20000010859 */
[----:B------:R-:W-:Y:S02]  /*5b50*/  @!P4 FSEL R5, R5, -INF , !P1 ;  /* 0xff8000000505c808 */ /* 0x000fe40004800000 */
[----:B------:R-:W-:Y:S01]  /*5b60*/  @!P4 IADD3 R4, R84, 0x8, RZ ;  /* 0x000000085404c810 */ /* 0x000fe20007ffe0ff */
[----:B------:R4:W-:Y:S02]  /*5b70*/  MUFU.EX2 R106, R85 ;  /* 0x00000055006a7308 */ /* 0x0009e40000000800 */
[----:B------:R-:W-:Y:S01]  /*5b80*/  FFMA.FTZ R91, R5, c[0x0][0x23c], -R89 ;  /* 0x00008f00055b7a23 */ /* 0x000fe20000010859 */
[----:B------:R-:W-:Y:S02]  /*5b90*/  @!P4 IMNMX R4, R4, UR22, PT ;  /* 0x000000160404cc17 */ /* 0x000fe4000b800200 */
[----:B------:R-:W-:Y:S02]  /*5ba0*/  FSEL R5, R93, RZ, P0 ;  /* 0x000000ff5d057208 */ /* 0x000fe40000000000 */
[-C--:B------:R-:W-:Y:S02]  /*5bb0*/  @!P4 ISETP.GE.AND P1, PT, R0, R4.reuse, PT ;  /* 0x000000040000c20c */ /* 0x080fe40003f26270 */
[----:B------:R-:W-:Y:S01]  /*5bc0*/  @!P4 ISETP.GE.AND P0, PT, R90, R4, PT ;  /* 0x000000045a00c20c */ /* 0x000fe20003f06270 */
[----:B------:R4:W-:Y:S01]  /*5bd0*/  MUFU.EX2 R105, R91 ;  /* 0x0000005b00697308 */ /* 0x0009e20000000800 */
[----:B------:R-:W-:Y:S02]  /*5be0*/  @!P4 FSEL R6, R6, -INF , !P1 ;  /* 0xff8000000606c808 */ /* 0x000fe40004800000 */
[----:B---3--:R-:W-:Y:S02]  /*5bf0*/  SHF.R.S32.HI R107, RZ, 0x1f, R107 ;  /* 0x0000001fff6b7819 */ /* 0x008fe4000001146b */
[----:B------:R-:W-:Y:S01]  /*5c00*/  @!P4 FSEL R7, R7, -INF , !P0 ;  /* 0xff8000000707c808 */ /* 0x000fe20004000000 */
[----:B------:R-:W-:Y:S01]  /*5c10*/  FFMA.FTZ R6, R6, c[0x0][0x23c], -R5 ;  /* 0x00008f0006067a23 */ /* 0x000fe20000010805 */
[----:B-1----:R-:W-:Y:S03]  /*5c20*/  LEA.HI R107, R107, R108, RZ, 0x7 ;  /* 0x0000006c6b6b7211 */ /* 0x002fe600078f38ff */
[----:B------:R1:W-:Y:S01]  /*5c30*/  MUFU.EX2 R108, R6 ;  /* 0x00000006006c7308 */ /* 0x0003e20000000800 */
[----:B------:R-:W-:Y:S01]  /*5c40*/  SHF.R.S32.HI R107, RZ, 0x7, R107 ;  /* 0x00000007ff6b7819 */ /* 0x000fe2000001146b */
[----:B------:R-:W-:Y:S01]  /*5c50*/  FFMA.FTZ R7, R7, c[0x0][0x23c], -R5 ;  /* 0x00008f0007077a23 */ /* 0x000fe20000010805 */
[----:B----4-:R-:W3:Y:S03]  /*5c60*/  LDSM.16.M88.4 R84, [R216+0x1e800] ;  /* 0x01e80000d854783b */ /* 0x010ee60000000200 */
[----:B------:R-:W-:Y:S04]  /*5c70*/  IMAD R92, R92, 0x2, R107 ;  /* 0x000000025c5c7824 */ /* 0x000fe800078e026b */
[----:B------:R4:W-:Y:S01]  /*5c80*/  MUFU.EX2 R107, R7 ;  /* 0x00000007006b7308 */ /* 0x0009e20000000800 */
[----:B------:R-:W-:Y:S05]  /*5c90*/  LOP3.LUT R91, R111, UR14, R92, 0x96, !PT ;  /* 0x0000000e6f5b7c12 */ /* 0x000fea000f8e965c */
[----:B------:R-:W-:Y:S05]  /*5ca0*/  IMAD.WIDE.U32 R90, R91, -0x326172a9, RZ ;  /* 0xcd9e8d575b5a7825 */ /* 0x000fea00078e00ff */
[----:B------:R-:W-:Y:S01]  /*5cb0*/  LOP3.LUT R94, R91, UR29, R94, 0x96, !PT ;  /* 0x0000001d5b5e7c12 */ /* 0x000fe2000f8e965e */
[C---:B---3--:R-:W-:Y:S08]  /*5cc0*/  HMMA.16816.F32.BF16 R12, R96.reuse, R84, R12 ;  /* 0x00000054600c723c */ /* 0x048ff0000004180c */
[----:B------:R-:W-:Y:S04]  /*5cd0*/  HMMA.16816.F32.BF16 R16, R96, R86, R16 ;  /* 0x000000566010723c */ /* 0x000fe80000041810 */
[----:B--2---:R-:W-:Y:S01]  /*5ce0*/  LOP3.LUT R92, R95, UR15, R100, 0x96, !PT ;  /* 0x0000000f5f5c7c12 */ /* 0x004fe2000f8e9664 */
[----:B------:R-:W-:Y:S01]  /*5cf0*/  IMAD.WIDE.U32 R94, R94, -0x2daee0ad, RZ ;  /* 0xd2511f535e5e7825 */ /* 0x000fe200078e00ff */
[----:B------:R-:W-:Y:S03]  /*5d00*/  @!P4 IADD3 R100, R0, 0x8, RZ ;  /* 0x000000080064c810 */ /* 0x000fe60007ffe0ff */
[----:B------:R-:W-:Y:S01]  /*5d10*/  IMAD.WIDE.U32 R92, R92, -0x2daee0ad, RZ ;  /* 0xd2511f535c5c7825 */ /* 0x000fe200078e00ff */
[-C--:B------:R-:W-:Y:S04]  /*5d20*/  @!P4 ISETP.GE.AND P0, PT, R100, R88.reuse, PT ;  /* 0x000000586400c20c */ /* 0x080fe80003f06270 */
[----:B------:R-:W-:Y:S02]  /*5d30*/  @!P4 FSEL R8, R8, -INF , !P0 ;  /* 0xff8000000808c808 */ /* 0x000fe40004000000 */
[----:B-1----:R-:W-:Y:S02]  /*5d40*/  LOP3.LUT R6, R93, UR28, R110, 0x96, !PT ;  /* 0x0000001c5d067c12 */ /* 0x002fe4000f8e966e */
[----:B------:R-:W-:Y:S01]  /*5d50*/  @!P4 IADD3 R93, R0, 0x9, RZ ;  /* 0x00000009005dc810 */ /* 0x000fe20007ffe0ff */
[----:B------:R-:W-:Y:S01]  /*5d60*/  FFMA.FTZ R8, R8, c[0x0][0x23c], -R89 ;  /* 0x00008f0008087a23 */ /* 0x000fe20000010859 */
[----:B------:R-:W-:Y:S01]  /*5d70*/  LOP3.LUT R91, R95, UR26, R92, 0x96, !PT ;  /* 0x0000001a5f5b7c12 */ /* 0x000fe2000f8e965c */
[----:B----4-:R-:W-:Y:S01]  /*5d80*/  IMAD.WIDE.U32 R6, R6, -0x326172a9, RZ ;  /* 0xcd9e8d5706067825 */ /* 0x010fe200078e00ff */
[----:B------:R-:W-:Y:S01]  /*5d90*/  @!P4 ISETP.GE.AND P0, PT, R93, R88, PT ;  /* 0x000000585d00c20c */ /* 0x000fe20003f06270 */
[----:B------:R1:W-:Y:S03]  /*5da0*/  MUFU.EX2 R101, R8 ;  /* 0x0000000800657308 */ /* 0x0003e60000000800 */
[----:B------:R-:W-:Y:S02]  /*5db0*/  @!P4 FSEL R9, R9, -INF , !P0 ;  /* 0xff8000000909c808 */ /* 0x000fe40004000000 */
[-C--:B------:R-:W-:Y:S04]  /*5dc0*/  @!P4 ISETP.GE.AND P0, PT, R100, R4.reuse, PT ;  /* 0x000000046400c20c */ /* 0x080fe80003f06270 */
[----:B------:R-:W-:Y:S02]  /*5dd0*/  @!P4 FSEL R10, R10, -INF , !P0 ;  /* 0xff8000000a0ac808 */ /* 0x000fe40004000000 */
[----:B------:R-:W-:Y:S03]  /*5de0*/  @!P4 ISETP.GE.AND P0, PT, R93, R4, PT ;  /* 0x000000045d00c20c */ /* 0x000fe60003f06270 */
[----:B------:R-:W-:Y:S01]  /*5df0*/  FFMA.FTZ R10, R10, c[0x0][0x23c], -R5 ;  /* 0x00008f000a0a7a23 */ /* 0x000fe20000010805 */
[----:B------:R-:W-:Y:S03]  /*5e00*/  @!P4 FSEL R11, R11, -INF , !P0 ;  /* 0xff8000000b0bc808 */ /* 0x000fe60004000000 */
[----:B------:R2:W-:Y:S01]  /*5e10*/  MUFU.EX2 R104, R10 ;  /* 0x0000000a00687308 */ /* 0x0005e20000000800 */
[----:B-1----:R-:W-:Y:S01]  /*5e20*/  LOP3.LUT R8, R7, UR27, R90, 0x96, !PT ;  /* 0x0000001b07087c12 */ /* 0x002fe2000f8e965a */
[--C-:B------:R-:W-:Y:S02]  /*5e30*/  FFMA.FTZ R7, R9, c[0x0][0x23c], -R89.reuse ;  /* 0x00008f0009077a23 */ /* 0x100fe40000010859 */
[----:B------:R-:W-:Y:S06]  /*5e40*/  IMAD.WIDE.U32 R90, R91, -0x326172a9, RZ ;  /* 0xcd9e8d575b5a7825 */ /* 0x000fec00078e00ff */
[----:B------:R1:W-:Y:S01]  /*5e50*/  MUFU.EX2 R102, R7 ;  /* 0x0000000700667308 */ /* 0x0003e20000000800 */
[----:B------:R-:W-:Y:S01]  /*5e60*/  IMAD.WIDE.U32 R8, R8, -0x2daee0ad, RZ ;  /* 0xd2511f5308087825 */ /* 0x000fe200078e00ff */
[----:B------:R-:W-:Y:S02]  /*5e70*/  LOP3.LUT R84, R91, UR25, R6, 0x96, !PT ;  /* 0x000000195b547c12 */ /* 0x000fe4000f8e9606 */
[----:B------:R-:W-:Y:S03]  /*5e80*/  @!P4 IADD3 R6, R0, 0x10, RZ ;  /* 0x000000100006c810 */ /* 0x000fe60007ffe0ff */
[----:B------:R-:W-:Y:S01]  /*5e90*/  IMAD.WIDE.U32 R84, R84, -0x2daee0ad, RZ ;  /* 0xd2511f5354547825 */ /* 0x000fe200078e00ff */
[C---:B------:R-:W-:Y:S02]  /*5ea0*/  @!P4 ISETP.GE.AND P1, PT, R6.reuse, R88, PT ;  /* 0x000000580600c20c */ /* 0x040fe40003f26270 */
[----:B------:R-:W-:Y:S02]  /*5eb0*/  @!P4 ISETP.GE.AND P3, PT, R6, R4, PT ;  /* 0x000000040600c20c */ /* 0x000fe40003f66270 */
[----:B--2---:R-:W-:Y:S02]  /*5ec0*/  LOP3.LUT R10, R85, UR21, R8, 0x96, !PT ;  /* 0x00000015550a7c12 */ /* 0x004fe4000f8e9608 */
[----:B------:R-:W-:Y:S02]  /*5ed0*/  @!P4 FSEL R12, R12, -INF , !P1 ;  /* 0xff8000000c0cc808 */ /* 0x000fe40004800000 */
[----:B------:R-:W-:Y:S02]  /*5ee0*/  @!P4 IADD3 R8, R0, 0x18, RZ ;  /* 0x000000180008c810 */ /* 0x000fe40007ffe0ff */
[----:B------:R-:W-:Y:S01]  /*5ef0*/  @!P4 FSEL R14, R14, -INF , !P3 ;  /* 0xff8000000e0ec808 */ /* 0x000fe20005800000 */
[----:B------:R-:W-:Y:S01]  /*5f00*/  FFMA.FTZ R12, R12, c[0x0][0x23c], -R89 ;  /* 0x00008f000c0c7a23 */ /* 0x000fe20000010859 */
[C---:B------:R-:W-:Y:S02]  /*5f10*/  @!P4 ISETP.GE.AND P1, PT, R8.reuse, R88, PT ;  /* 0x000000580800c20c */ /* 0x040fe40003f26270 */
[----:B------:R-:W-:Y:S01]  /*5f20*/  @!P4 ISETP.GE.AND P5, PT, R8, R4, PT ;  /* 0x000000040800c20c */ /* 0x000fe20003fa6270 */
[----:B------:R2:W-:Y:S01]  /*5f30*/  MUFU.EX2 R100, R12 ;  /* 0x0000000c00647308 */ /* 0x0005e20000000800 */
[----:B-1----:R-:W-:Y:S01]  /*5f40*/  LOP3.LUT R7, R9, UR24, R94, 0x96, !PT ;  /* 0x0000001809077c12 */ /* 0x002fe2000f8e965e */
[--C-:B------:R-:W-:Y:S01]  /*5f50*/  FFMA.FTZ R14, R14, c[0x0][0x23c], -R5.reuse ;  /* 0x00008f000e0e7a23 */ /* 0x100fe20000010805 */
[C---:B------:R-:W-:Y:S02]  /*5f60*/  @!P4 IADD3 R9, R0.reuse, 0x11, RZ ;  /* 0x000000110009c810 */ /* 0x040fe40007ffe0ff */
[----:B------:R-:W-:Y:S01]  /*5f70*/  @!P4 IADD3 R0, R0, 0x19, RZ ;  /* 0x000000190000c810 */ /* 0x000fe20007ffe0ff */
[----:B------:R-:W-:Y:S01]  /*5f80*/  IMAD.WIDE.U32 R6, R7, -0x326172a9, RZ ;  /* 0xcd9e8d5707067825 */ /* 0x000fe200078e00ff */
[C---:B------:R-:W-:Y:S02]  /*5f90*/  @!P4 ISETP.GE.AND P6, PT, R9.reuse, R88, PT ;  /* 0x000000580900c20c */ /* 0x040fe40003fc6270 */
[-C--:B------:R-:W-:Y:S01]  /*5fa0*/  @!P4 ISETP.GE.AND P0, PT, R9, R4.reuse, PT ;  /* 0x000000040900c20c */ /* 0x080fe20003f06270 */
[----:B------:R-:W-:Y:S01]  /*5fb0*/  MUFU.EX2 R99, R14 ;  /* 0x0000000e00637308 */ /* 0x000fe20000000800 */
[----:B------:R-:W-:Y:S01]  /*5fc0*/  LOP3.LUT R90, R7, UR23, R90, 0x96, !PT ;  /* 0x00000017075a7c12 */ /* 0x000fe2000f8e965a */
[----:B------:R-:W-:Y:S01]  /*5fd0*/  FFMA.FTZ R7, R11, c[0x0][0x23c], -R5 ;  /* 0x00008f000b077a23 */ /* 0x000fe20000010805 */
[----:B------:R-:W-:Y:S01]  /*5fe0*/  @!P4 FSEL R13, R13, -INF , !P6 ;  /* 0xff8000000d0dc808 */ /* 0x000fe20007000000 */
[----:B------:R-:W-:Y:S01]  /*5ff0*/  IMAD.WIDE.U32 R10, R10, -0x326172a9, RZ ;  /* 0xcd9e8d570a0a7825 */ /* 0x000fe200078e00ff */
[C---:B------:R-:W-:Y:S02]  /*6000*/  @!P4 ISETP.GE.AND P6, PT, R0.reuse, R4, PT ;  /* 0x000000040000c20c */ /* 0x040fe40003fc6270 */
[----:B------:R-:W-:Y:S01]  /*6010*/  @!P4 ISETP.GE.AND P2, PT, R0, R88, PT ;  /* 0x000000580000c20c */ /* 0x000fe20003f46270 */
[----:B------:R-:W-:Y:S01]  /*6020*/  FFMA.FTZ R13, R13, c[0x0][0x23c], -R89 ;  /* 0x00008f000d0d7a23 */ /* 0x000fe20000010859 */
[----:B------:R-:W-:Y:S01]  /*6030*/  LOP3.LUT R9, R11, UR20, R6, 0x96, !PT ;  /* 0x000000140b097c12 */ /* 0x000fe2000f8e9606 */
[----:B------:R1:W-:Y:S01]  /*6040*/  MUFU.EX2 R103, R7 ;  /* 0x0000000700677308 */ /* 0x0003e20000000800 */
[----:B------:R-:W-:Y:S02]  /*6050*/  @!P4 FSEL R19, R19, -INF , !P6 ;  /* 0xff8000001313c808 */ /* 0x000fe40007000000 */
[----:B------:R-:W-:Y:S01]  /*6060*/  @!P4 FSEL R15, R15, -INF , !P0 ;  /* 0xff8000000f0fc808 */ /* 0x000fe20004000000 */
[----:B------:R-:W-:Y:S01]  /*6070*/  IMAD.WIDE.U32 R8, R9, -0x2daee0ad, RZ ;  /* 0xd2511f5309087825 */ /* 0x000fe200078e00ff */
[----:B------:R-:W-:Y:S02]  /*6080*/  @!P4 FSEL R18, R18, -INF , !P5 ;  /* 0xff8000001212c808 */ /* 0x000fe40006800000 */
[----:B------:R-:W-:Y:S01]  /*6090*/  @!P4 FSEL R17, R17, -INF , !P2 ;  /* 0xff8000001111c808 */ /* 0x000fe20005000000 */
[--C-:B------:R-:W-:Y:S01]  /*60a0*/  FFMA.FTZ R15, R15, c[0x0][0x23c], -R5.reuse ;  /* 0x00008f000f0f7a23 */ /* 0x100fe20000010805 */
[----:B------:R-:W-:Y:S01]  /*60b0*/  LOP3.LUT R86, R8, 0xffff, RZ, 0xc0, !PT ;  /* 0x0000ffff08567812 */ /* 0x000fe200078ec0ff */
[----:B------:R-:W-:Y:S01]  /*60c0*/  MUFU.EX2 R97, R13 ;  /* 0x0000000d00617308 */ /* 0x000fe20000000800 */
[--C-:B------:R-:W-:Y:S01]  /*60d0*/  FFMA.FTZ R18, R18, c[0x0][0x23c], -R5.reuse ;  /* 0x00008f0012127a23 */ /* 0x100fe20000010805 */
[--C-:B------:R-:W-:Y:S01]  /*60e0*/  SHF.R.U32.HI R11, RZ, 0x18, R8.reuse ;  /* 0x00000018ff0b7819 */ /* 0x100fe20000011608 */
[----:B------:R-:W-:Y:S01]  /*60f0*/  FFMA.FTZ R5, R19, c[0x0][0x23c], -R5 ;  /* 0x00008f0013057a23 */ /* 0x000fe20000010805 */
[----:B------:R-:W-:Y:S02]  /*6100*/  SHF.R.U32.HI R85, RZ, 0x10, R8 ;  /* 0x00000010ff557819 */ /* 0x000fe40000011608 */
[----:B--2---:R-:W-:Y:S02]  /*6110*/  LOP3.LUT R12, R8, 0xff, RZ, 0xc0, !PT ;  /* 0x000000ff080c7812 */ /* 0x004fe400078ec0ff */
[----:B------:R-:W-:Y:S02]  /*6120*/  @!P4 FSEL R16, R16, -INF , !P1 ;  /* 0xff8000001010c808 */ /* 0x000fe40004800000 */
[----:B------:R-:W2:Y:S01]  /*6130*/  MUFU.EX2 R94, R5 ;  /* 0x00000005005e7308 */ /* 0x000ea20000000800 */
[----:B------:R-:W-:Y:S02]  /*6140*/  ISETP.LE.U32.AND P0, PT, R11, UR32, PT ;  /* 0x000000200b007c0c */ /* 0x000fe4000bf03070 */
[--C-:B------:R-:W-:Y:S01]  /*6150*/  FFMA.FTZ R16, R16, c[0x0][0x23c], -R89.reuse ;  /* 0x00008f0010107a23 */ /* 0x100fe20000010859 */
[----:B------:R-:W-:Y:S01]  /*6160*/  ISETP.LE.U32.AND P3, PT, R12, UR32, PT ;  /* 0x000000200c007c0c */ /* 0x000fe2000bf63070 */
[----:B-1----:R-:W-:Y:S04]  /*6170*/  IMAD.WIDE.U32 R6, R90, -0x2daee0ad, RZ ;  /* 0xd2511f535a067825 */ /* 0x002fe800078e00ff */
[----:B------:R-:W-:Y:S01]  /*6180*/  FFMA.FTZ R89, R17, c[0x0][0x23c], -R89 ;  /* 0x00008f0011597a23 */ /* 0x000fe20000010859 */
[----:B------:R-:W-:Y:S01]  /*6190*/  LOP3.LUT R7, R7, UR19, R84, 0x96, !PT ;  /* 0x0000001307077c12 */ /* 0x000fe2000f8e9654 */
[----:B------:R-:W-:Y:S01]  /*61a0*/  MUFU.EX2 R98, R15 ;  /* 0x0000000f00627308 */ /* 0x000fe20000000800 */
[----:B------:R-:W-:Y:S03]  /*61b0*/  LOP3.LUT R4, R9, UR17, R6, 0x96, !PT ;  /* 0x0000001109047c12 */ /* 0x000fe6000f8e9606 */
[----:B------:R-:W-:Y:S05]  /*61c0*/  IMAD.WIDE.U32 R6, R7, -0x326172a9, RZ ;  /* 0xcd9e8d5707067825 */ /* 0x000fea00078e00ff */
[----:B------:R-:W-:Y:S01]  /*61d0*/  LOP3.LUT R0, R7, UR18, R10, 0x96, !PT ;  /* 0x0000001207007c12 */ /* 0x000fe2000f8e960a */
[----:B------:R-:W1:Y:S01]  /*61e0*/  MUFU.EX2 R95, R16 ;  /* 0x00000010005f7308 */ /* 0x000e620000000800 */
[----:B------:R-:W-:Y:S02]  /*61f0*/  LOP3.LUT R9, R6, 0xffff, RZ, 0xc0, !PT ;  /* 0x0000ffff06097812 */ /* 0x000fe400078ec0ff */
[----:B------:R-:W-:Y:S01]  /*6200*/  LOP3.LUT R7, R0, 0xffff, RZ, 0xc0, !PT ;  /* 0x0000ffff00077812 */ /* 0x000fe200078ec0ff */
[----:B--2---:R-:W-:Y:S01]  /*6210*/  @!P0 FADD.FTZ R94, -R94, -RZ ;  /* 0x800000ff5e5e8221 */ /* 0x004fe20000010100 */
[----:B------:R-:W-:Y:S02]  /*6220*/  LOP3.LUT R84, R6, 0xff, RZ, 0xc0, !PT ;  /* 0x000000ff06547812 */ /* 0x000fe400078ec0ff */
[--C-:B------:R-:W-:Y:S02]  /*6230*/  SHF.R.U32.HI R10, RZ, 0x18, R6.reuse ;  /* 0x00000018ff0a7819 */ /* 0x100fe40000011606 */
[----:B------:R-:W-:Y:S01]  /*6240*/  SHF.R.U32.HI R13, RZ, 0x10, R6 ;  /* 0x00000010ff0d7819 */ /* 0x000fe20000011606 */
[----:B------:R-:W-:Y:S01]  /*6250*/  MUFU.EX2 R93, R89 ;  /* 0x00000059005d7308 */ /* 0x000fe20000000800 */
[----:B------:R-:W-:Y:S02]  /*6260*/  SHF.R.U32.HI R6, RZ, 0x8, R7 ;  /* 0x00000008ff067819 */ /* 0x000fe40000011607 */
[--C-:B------:R-:W-:Y:S02]  /*6270*/  SHF.R.U32.HI R7, RZ, 0x10, R0.reuse ;  /* 0x00000010ff077819 */ /* 0x100fe40000011600 */
[----:B------:R-:W-:Y:S02]  /*6280*/  LOP3.LUT R6, R6, 0xffff, RZ, 0xc0, !PT ;  /* 0x0000ffff06067812 */ /* 0x000fe400078ec0ff */
[----:B------:R-:W-:Y:S02]  /*6290*/  LOP3.LUT R7, R7, 0xff, RZ, 0xc0, !PT ;  /* 0x000000ff07077812 */ /* 0x000fe400078ec0ff */
[----:B------:R-:W-:Y:S01]  /*62a0*/  LOP3.LUT R8, R0, 0xff, RZ, 0xc0, !PT ;  /* 0x000000ff00087812 */ /* 0x000fe200078ec0ff */
[----:B------:R-:W2:Y:S01]  /*62b0*/  MUFU.EX2 R96, R18 ;  /* 0x0000001200607308 */ /* 0x000ea20000000800 */
[----:B------:R-:W-:Y:S02]  /*62c0*/  ISETP.LE.U32.AND P2, PT, R6, UR32, PT ;  /* 0x0000002006007c0c */ /* 0x000fe4000bf43070 */
[----:B------:R-:W-:Y:S01]  /*62d0*/  SHF.R.U32.HI R0, RZ, 0x18, R0 ;  /* 0x00000018ff007819 */ /* 0x000fe20000011600 */
[----:B-1----:R-:W-:Y:S01]  /*62e0*/  @!P3 FADD.FTZ R95, -R95, -RZ ;  /* 0x800000ff5f5fb221 */ /* 0x002fe20000010100 */
[----:B------:R-:W-:Y:S02]  /*62f0*/  ISETP.LE.U32.AND P5, PT, R7, UR32, PT ;  /* 0x0000002007007c0c */ /* 0x000fe4000bfa3070 */
[----:B------:R-:W-:Y:S02]  /*6300*/  ISETP.LE.U32.AND P1, PT, R8, UR32, PT ;  /* 0x0000002008007c0c */ /* 0x000fe4000bf23070 */
[----:B------:R-:W-:Y:S02]  /*6310*/  ISETP.LE.U32.AND P6, PT, R0, UR32, PT ;  /* 0x0000002000007c0c */ /* 0x000fe4000bfc3070 */
[----:B------:R-:W-:Y:S02]  /*6320*/  SHF.R.U32.HI R6, RZ, 0x8, R9 ;  /* 0x00000008ff067819 */ /* 0x000fe40000011609 */
[----:B------:R-:W-:Y:S01]  /*6330*/  LOP3.LUT R0, R4, 0xff, RZ, 0xc0, !PT ;  /* 0x000000ff04007812 */ /* 0x000fe200078ec0ff */
[----:B------:R-:W-:Y:S01]  /*6340*/  @!P2 FADD.FTZ R105, -R105, -RZ ;  /* 0x800000ff6969a221 */ /* 0x000fe20000010100 */
[----:B------:R-:W-:Y:S02]  /*6350*/  ISETP.LE.U32.AND P4, PT, R84, UR32, PT ;  /* 0x0000002054007c0c */ /* 0x000fe4000bf83070 */
[----:B------:R-:W-:Y:S01]  /*6360*/  LOP3.LUT R6, R6, 0xffff, RZ, 0xc0, !PT ;  /* 0x0000ffff06067812 */ /* 0x000fe200078ec0ff */
[----:B------:R-:W-:Y:S01]  /*6370*/  @!P5 FADD.FTZ R108, -R108, -RZ ;  /* 0x800000ff6c6cd221 */ /* 0x000fe20000010100 */
[----:B------:R-:W-:Y:S01]  /*6380*/  ISETP.LE.U32.AND P2, PT, R0, UR32, PT ;  /* 0x0000002000007c0c */ /* 0x000fe2000bf43070 */
[----:B------:R-:W-:Y:S01]  /*6390*/  @!P1 FADD.FTZ R106, -R106, -RZ ;  /* 0x800000ff6a6a9221 */ /* 0x000fe20000010100 */
[----:B------:R-:W-:Y:S01]  /*63a0*/  LOP3.LUT R0, R13, 0xff, RZ, 0xc0, !PT ;  /* 0x000000ff0d007812 */ /* 0x000fe200078ec0ff */
[----:B------:R-:W-:Y:S01]  /*63b0*/  @!P6 FADD.FTZ R107, -R107, -RZ ;  /* 0x800000ff6b6be221 */ /* 0x000fe20000010100 */
[----:B------:R-:W-:Y:S02]  /*63c0*/  ISETP.LE.U32.AND P5, PT, R6, UR32, PT ;  /* 0x0000002006007c0c */ /* 0x000fe4000bfa3070 */
[----:B------:R-:W-:Y:S02]  /*63d0*/  ISETP.LE.U32.AND P1, PT, R10, UR32, PT ;  /* 0x000000200a007c0c */ /* 0x000fe4000bf23070 */
[----:B------:R-:W-:Y:S01]  /*63e0*/  ISETP.LE.U32.AND P6, PT, R0, UR32, PT ;  /* 0x0000002000007c0c */ /* 0x000fe2000bfc3070 */
[----:B------:R-:W-:Y:S01]  /*63f0*/  @!P4 FADD.FTZ R101, -R101, -RZ ;  /* 0x800000ff6565c221 */ /* 0x000fe20000010100 */
[--C-:B------:R-:W-:Y:S02]  /*6400*/  SHF.R.U32.HI R6, RZ, 0x10, R4.reuse ;  /* 0x00000010ff067819 */ /* 0x100fe40000011604 */
[----:B------:R-:W-:Y:S01]  /*6410*/  SHF.R.U32.HI R0, RZ, 0x18, R4 ;  /* 0x00000018ff007819 */ /* 0x000fe20000011604 */
[----:B------:R-:W-:Y:S01]  /*6420*/  @!P2 FADD.FTZ R100, -R100, -RZ ;  /* 0x800000ff6464a221 */ /* 0x000fe20000010100 */
[----:B------:R-:W-:Y:S02]  /*6430*/  LOP3.LUT R4, R4, 0xffff, RZ, 0xc0, !PT ;  /* 0x0000ffff04047812 */ /* 0x000fe400078ec0ff */
[----:B------:R-:W-:Y:S01]  /*6440*/  ISETP.LE.U32.AND P4, PT, R0, UR32, PT ;  /* 0x0000002000007c0c */ /* 0x000fe2000bf83070 */
[----:B------:R-:W-:Y:S01]  /*6450*/  @!P5 FADD.FTZ R102, -R102, -RZ ;  /* 0x800000ff6666d221 */ /* 0x000fe20000010100 */
[----:B------:R-:W-:Y:S01]  /*6460*/  SHF.R.U32.HI R4, RZ, 0x8, R4 ;  /* 0x00000008ff047819 */ /* 0x000fe20000011604 */
[----:B------:R-:W-:Y:S01]  /*6470*/  @!P1 FADD.FTZ R103, -R103, -RZ ;  /* 0x800000ff67679221 */ /* 0x000fe20000010100 */
[----:B------:R-:W-:Y:S01]  /*6480*/  LOP3.LUT R0, R6, 0xff, RZ, 0xc0, !PT ;  /* 0x000000ff06007812 */ /* 0x000fe200078ec0ff */
[----:B------:R-:W-:Y:S01]  /*6490*/  @!P6 FADD.FTZ R104, -R104, -RZ ;  /* 0x800000ff6868e221 */ /* 0x000fe20000010100 */
[----:B------:R-:W-:Y:S02]  /*64a0*/  LOP3.LUT R5, R85, 0xff, RZ, 0xc0, !PT ;  /* 0x000000ff55057812 */ /* 0x000fe400078ec0ff */
[----:B------:R-:W-:Y:S02]  /*64b0*/  LOP3.LUT R4, R4, 0xffff, RZ, 0xc0, !PT ;  /* 0x0000ffff04047812 */ /* 0x000fe400078ec0ff */
[----:B------:R-:W-:Y:S02]  /*64c0*/  ISETP.LE.U32.AND P5, PT, R0, UR32, PT ;  /* 0x0000002000007c0c */ /* 0x000fe4000bfa3070 */
[----:B------:R-:W-:Y:S01]  /*64d0*/  SHF.R.U32.HI R0, RZ, 0x8, R86 ;  /* 0x00000008ff007819 */ /* 0x000fe20000011656 */
[----:B------:R-:W-:Y:S01]  /*64e0*/  @!P4 FADD.FTZ R98, -R98, -RZ ;  /* 0x800000ff6262c221 */ /* 0x000fe20000010100 */
[----:B------:R-:W-:Y:S02]  /*64f0*/  ISETP.LE.U32.AND P1, PT, R5, UR32, PT ;  /* 0x0000002005007c0c */ /* 0x000fe4000bf23070 */
[----:B------:R-:W-:Y:S02]  /*6500*/  F2FP.RELU.BF16.PACK_AB R5, R105, R106 ;  /* 0x0000006a6905723e */ /* 0x000fe400000018ff */
[----:B------:R-:W-:Y:S02]  /*6510*/  ISETP.LE.U32.AND P6, PT, R4, UR32, PT ;  /* 0x0000002004007c0c */ /* 0x000fe4000bfc3070 */
[----:B------:R-:W-:Y:S01]  /*6520*/  F2FP.RELU.BF16.PACK_AB R4, R107, R108 ;  /* 0x0000006c6b04723e */ /* 0x000fe200000018ff */
[----:B------:R1:W-:Y:S01]  /*6530*/  STS [R247+0x2a000], R5 ;  /* 0x02a00005f7007388 */ /* 0x0003e20000000800 */
[----:B------:R-:W-:Y:S01]  /*6540*/  LOP3.LUT R0, R0, 0xffff, RZ, 0xc0, !PT ;  /* 0x0000ffff00007812 */ /* 0x000fe200078ec0ff */
[----:B------:R-:W-:Y:S01]  /*6550*/  @!P5 FADD.FTZ R99, -R99, -RZ ;  /* 0x800000ff6363d221 */ /* 0x000fe20000010100 */
[----:B------:R-:W-:Y:S02]  /*6560*/  F2FP.RELU.BF16.PACK_AB R7, R103, R104 ;  /* 0x000000686707723e */ /* 0x000fe400000018ff */
[----:B------:R-:W-:Y:S01]  /*6570*/  ISETP.LE.U32.AND P2, PT, R0, UR32, PT ;  /* 0x0000002000007c0c */ /* 0x000fe2000bf43070 */
[----:B------:R3:W-:Y:S01]  /*6580*/  STS [R247+0x2a400], R4 ;  /* 0x02a40004f7007388 */ /* 0x0007e20000000800 */
[----:B------:R-:W-:Y:S01]  /*6590*/  F2FP.RELU.BF16.PACK_AB R0, R102, R101 ;  /* 0x000000656600723e */ /* 0x000fe200000018ff */
[----:B--2---:R-:W-:Y:S01]  /*65a0*/  @!P1 FADD.FTZ R96, -R96, -RZ ;  /* 0x800000ff60609221 */ /* 0x004fe20000010100 */
[----:B------:R-:W-:Y:S01]  /*65b0*/  FSETP.GE.FTZ.AND P1, PT, R105, RZ, PT ;  /* 0x000000ff6900720b */ /* 0x000fe20003f36000 */
[----:B------:R-:W-:Y:S01]  /*65c0*/  @!P6 FADD.FTZ R97, -R97, -RZ ;  /* 0x800000ff6161e221 */ /* 0x000fe20000010100 */
[----:B------:R-:W-:Y:S01]  /*65d0*/  FSETP.GE.FTZ.AND P5, PT, R102, RZ, PT ;  /* 0x000000ff6600720b */ /* 0x000fe20003fb6000 */
[----:B------:R2:W-:Y:S01]  /*65e0*/  STS [R250+0x2a000], R0 ;  /* 0x02a00000fa007388 */ /* 0x0005e20000000800 */
[----:B------:R-:W-:Y:S02]  /*65f0*/  FSETP.GE.FTZ.AND P4, PT, R100, RZ, PT ;  /* 0x000000ff6400720b */ /* 0x000fe40003f96000 */
[C---:B------:R-:W-:Y:S02]  /*6600*/  F2FP.RELU.BF16.PACK_AB R6, R97.reuse, R100 ;  /* 0x000000646106723e */ /* 0x040fe400000018ff */
[----:B------:R-:W-:Y:S01]  /*6610*/  FSETP.GE.FTZ.AND P3, PT, R97, RZ, PT ;  /* 0x000000ff6100720b */ /* 0x000fe20003f76000 */
[----:B------:R-:W-:Y:S01]  /*6620*/  STS [R250+0x2a400], R7 ;  /* 0x02a40007fa007388 */ /* 0x000fe20000000800 */
[----:B------:R-:W-:Y:S01]  /*6630*/  @!P2 FADD.FTZ R93, -R93, -RZ ;  /* 0x800000ff5d5da221 */ /* 0x000fe20000010100 */
[----:B------:R-:W-:Y:S04]  /*6640*/  FSETP.GE.FTZ.AND P2, PT, R106, RZ, PT ;  /* 0x000000ff6a00720b */ /* 0x000fe80003f56000 */
[----:B------:R-:W-:Y:S01]  /*6650*/  STS [R248+0x2a000], R6 ;  /* 0x02a00006f8007388 */ /* 0x000fe20000000800 */
[----:B-1----:R-:W-:Y:S05]  /*6660*/  F2FP.RELU.BF16.PACK_AB R5, R98, R99 ;  /* 0x000000636205723e */ /* 0x002fea00000018ff */
[----:B------:R-:W-:Y:S01]  /*6670*/  STS [R248+0x2a400], R5 ;  /* 0x02a40005f8007388 */ /* 0x000fe20000000800 */
[----:B---3--:R-:W-:Y:S05]  /*6680*/  F2FP.RELU.BF16.PACK_AB R4, R93, R95 ;  /* 0x0000005f5d04723e */ /* 0x008fea00000018ff */
[----:B------:R-:W-:Y:S01]  /*6690*/  STS [R249+0x2a000], R4 ;  /* 0x02a00004f9007388 */ /* 0x000fe20000000800 */
[----:B--2---:R-:W-:Y:S05]  /*66a0*/  F2FP.RELU.BF16.PACK_AB R0, R94, R96 ;  /* 0x000000605e00723e */ /* 0x004fea00000018ff */
[----:B------:R-:W-:Y:S06]  /*66b0*/  STS [R249+0x2a400], R0 ;  /* 0x02a40000f9007388 */ /* 0x000fec0000000800 */
[----:B------:R-:W-:Y:S06]  /*66c0*/  LDSM.16.M88.4 R16, [R222+0x10000] ;  /* 0x01000000de10783b */ /* 0x000fec0000000200 */
[----:B------:R-:W1:Y:S06]  /*66d0*/  LDSM.16.M88.4 R8, [R218+0x20000] ;  /* 0x02000000da08783b */ /* 0x000e6c0000000200 */
[----:B------:R-:W2:Y:S06]  /*66e0*/  LDSM.16.M88.4 R84, [R218+0x20800] ;  /* 0x02080000da54783b */ /* 0x000eac0000000200 */
[----:B------:R-:W-:Y:S01]  /*66f0*/  LDSM.16.M88.4 R88, [R223+0x10000] ;  /* 0x01000000df58783b */ /* 0x000fe20000000200 */
[C---:B-1----:R-:W-:Y:S08]  /*6700*/  HMMA.16816.F32.BF16 R4, R16.reuse, R8, RZ ;  /* 0x000000081004723c */ /* 0x042ff000000418ff */
[C---:B------:R-:W-:Y:S08]  /*6710*/  HMMA.16816.F32.BF16 R8, R16.reuse, R10, RZ ;  /* 0x0000000a1008723c */ /* 0x040ff000000418ff */
[C---:B--2---:R-:W-:Y:S08]  /*6720*/  HMMA.16816.F32.BF16 R12, R16.reuse, R84, RZ ;  /* 0x00000054100c723c */ /* 0x044ff000000418ff */
[----:B------:R-:W-:Y:S01]  /*6730*/  HMMA.16816.F32.BF16 R16, R16, R86, RZ ;  /* 0x000000561010723c */ /* 0x000fe200000418ff */
[----:B------:R-:W1:Y:S07]  /*6740*/  LDSM.16.M88.4 R84, [R3+0x20000] ;  /* 0x020000000354783b */ /* 0x000e6e0000000200 */
[C---:B-1----:R-:W-:Y:S08]  /*6750*/  HMMA.16816.F32.BF16 R4, R88.reuse, R84, R4 ;  /* 0x000000545804723c */ /* 0x042ff00000041804 */
[C---:B------:R-:W-:Y:S01]  /*6760*/  HMMA.16816.F32.BF16 R8, R88.reuse, R86, R8 ;  /* 0x000000565808723c */ /* 0x040fe20000041808 */
[----:B------:R-:W1:Y:S07]  /*6770*/  LDSM.16.M88.4 R84, [R3+0x20800] ;  /* 0x020800000354783b */ /* 0x000e6e0000000200 */
[C---:B-1----:R-:W-:Y:S08]  /*6780*/  HMMA.16816.F32.BF16 R12, R88.reuse, R84, R12 ;  /* 0x00000054580c723c */ /* 0x042ff0000004180c */
[----:B------:R-:W-:Y:S01]  /*6790*/  HMMA.16816.F32.BF16 R16, R88, R86, R16 ;  /* 0x000000565810723c */ /* 0x000fe20000041810 */
[----:B------:R-:W-:Y:S06]  /*67a0*/  LDSM.16.M88.4 R84, [R225+0x10000] ;  /* 0x01000000e154783b */ /* 0x000fec0000000200 */
[----:B------:R-:W1:Y:S02]  /*67b0*/  LDSM.16.M88.4 R88, [R217+0x20000] ;  /* 0x02000000d958783b */ /* 0x000e640000000200 */
        /* <DEDUP_REMOVED lines=91> */
[C---:B-1----:R-:W-:Y:S07]  /*6d70*/  HMMA.16816.F32.BF16 R4, R84.reuse, R88, R4 ;  /* 0x000000585404723c */ /* 0x042fee0000041804 */
[----:B------:R-:W-:Y:S01]  /*6d80*/  IMAD.U32 R88, RZ, RZ, UR12 ;  /* 0x0000000cff587e24 */ /* 0x000fe2000f8e00ff */
[C---:B------:R-:W-:Y:S01]  /*6d90*/  HMMA.16816.F32.BF16 R8, R84.reuse, R90, R8 ;  /* 0x0000005a5408723c */ /* 0x040fe20000041808 */
[----:B------:R-:W-:Y:S03]  /*6da0*/  IMAD.U32 R89, RZ, RZ, UR11 ;  /* 0x0000000bff597e24 */ /* 0x000fe6000f8e00ff */
[C---:B------:R-:W-:Y:S04]  /*6db0*/  LEA R88, P0, R246.reuse, R88, 0x2 ;  /* 0x00000058f6587211 */ /* 0x040fe800078010ff */
[----:B------:R-:W-:Y:S02]  /*6dc0*/  LEA.HI.X.SX32 R89, R246, R89, 0x2, P0 ;  /* 0x00000059f6597211 */ /* 0x000fe400000f16ff */
[----:B------:R-:W-:Y:S03]  /*6dd0*/  FSETP.GE.FTZ.AND P0, PT, R101, RZ, PT ;  /* 0x000000ff6500720b */ /* 0x000fe60003f16000 */
[----:B------:R-:W2:Y:S06]  /*6de0*/  LDG.E R92, [R88.64] ;  /* 0x00000004585c7981 */ /* 0x000eac000c1e1900 */
[----:B------:R2:W3:Y:S02]  /*6df0*/  LDG.E R0, [R88.64+0x20] ;  /* 0x0000200458007981 */ /* 0x0004e4000c1e1900 */
[C---:B--2---:R-:W-:Y:S03]  /*6e00*/  FADD.FTZ R88, -R92.reuse, R4 ;  /* 0x000000045c587221 */ /* 0x044fe60000010100 */
[C---:B------:R-:W-:Y:S02]  /*6e10*/  FADD.FTZ R4, -R92.reuse, R8 ;  /* 0x000000085c047221 */ /* 0x040fe40000010100 */
[----:B------:R-:W-:Y:S01]  /*6e20*/  FADD.FTZ R5, -R92, R5 ;  /* 0x000000055c057221 */ /* 0x000fe20000010100 */
[-C--:B------:R-:W-:Y:S01]  /*6e30*/  FSEL R8, R88, R92.reuse, P2 ;  /* 0x0000005c58087208 */ /* 0x080fe20001000000 */
[----:B------:R-:W-:Y:S01]  /*6e40*/  FADD.FTZ R9, -R92, R9 ;  /* 0x000000095c097221 */ /* 0x000fe20000010100 */
[----:B------:R-:W1:Y:S01]  /*6e50*/  LDSM.16.M88.4 R88, [R216+0x26800] ;  /* 0x02680000d858783b */ /* 0x000e620000000200 */
[----:B---3--:R-:W-:Y:S01]  /*6e60*/  FADD.FTZ R6, -R0, R6 ;  /* 0x0000000600067221 */ /* 0x008fe20000010100 */
[----:B------:R-:W-:Y:S01]  /*6e70*/  FSEL R5, R5, R92, P1 ;  /* 0x0000005c05057208 */ /* 0x000fe20000800000 */
[----:B------:R-:W-:Y:S01]  /*6e80*/  FMUL.FTZ R106, R106, R8 ;  /* 0x000000086a6a7220 */ /* 0x000fe20000410000 */
[----:B------:R-:W-:Y:S02]  /*6e90*/  FSEL R4, R4, R92, P0 ;  /* 0x0000005c04047208 */ /* 0x000fe40000000000 */
[----:B------:R-:W-:Y:S01]  /*6ea0*/  FSETP.GE.FTZ.AND P1, PT, R93, RZ, PT ;  /* 0x000000ff5d00720b */ /* 0x000fe20003f36000 */
[----:B------:R-:W-:Y:S01]  /*6eb0*/  FMUL.FTZ R105, R105, R5 ;  /* 0x0000000569697220 */ /* 0x000fe20000410000 */
[----:B------:R-:W-:Y:S01]  /*6ec0*/  FSETP.GE.FTZ.AND P2, PT, R95, RZ, PT ;  /* 0x000000ff5f00720b */ /* 0x000fe20003f56000 */
[----:B------:R-:W-:Y:S01]  /*6ed0*/  FMUL.FTZ R101, R101, R4 ;  /* 0x0000000465657220 */ /* 0x000fe20000410000 */
[----:B------:R-:W-:Y:S02]  /*6ee0*/  LEA R234, P0, R109, R234, 0x2 ;  /* 0x000000ea6dea7211 */ /* 0x000fe400078010ff */
[-C--:B------:R-:W-:Y:S02]  /*6ef0*/  FSEL R9, R9, R92.reuse, P5 ;  /* 0x0000005c09097208 */ /* 0x080fe40002800000 */
[----:B------:R-:W-:Y:S02]  /*6f00*/  LEA.HI.X.SX32 R235, R109, R235, 0x2, P0 ;  /* 0x000000eb6deb7211 */ /* 0x000fe400000f16ff */
[----:B------:R-:W-:Y:S01]  /*6f10*/  FSETP.GE.FTZ.AND P0, PT, R104, RZ, PT ;  /* 0x000000ff6800720b */ /* 0x000fe20003f16000 */
[C---:B-1----:R-:W-:Y:S07]  /*6f20*/  HMMA.16816.F32.BF16 R12, R84.reuse, R88, R12 ;  /* 0x00000058540c723c */ /* 0x042fee000004180c */
[----:B------:R-:W-:Y:S01]  /*6f30*/  FMUL.FTZ R88, R102, R9 ;  /* 0x0000000966587220 */ /* 0x000fe20000410000 */
[----:B------:R-:W-:Y:S01]  /*6f40*/  HMMA.16816.F32.BF16 R16, R84, R90, R16 ;  /* 0x0000005a5410723c */ /* 0x000fe20000041810 */
[----:B------:R1:W5:Y:S11]  /*6f50*/  LDL R90, [R1] ;  /* 0x00000000015a7983 */ /* 0x0003760000100800 */
[----:B------:R-:W-:Y:S04]  /*6f60*/  @!UPT UIADD3 URZ, URZ, URZ, URZ ;  /* 0x0000003f3f3ff290 */ /* 0x000fe8000fffe03f */
[C---:B------:R-:W-:Y:S02]  /*6f70*/  FADD.FTZ R5, -R92.reuse, R13 ;  /* 0x0000000d5c057221 */ /* 0x040fe40000010100 */
[----:B------:R-:W-:Y:S03]  /*6f80*/  FADD.FTZ R8, -R92, R12 ;  /* 0x0000000c5c087221 */ /* 0x000fe60000010100 */
[-C--:B------:R-:W-:Y:S02]  /*6f90*/  FSEL R5, R5, R92.reuse, P3 ;  /* 0x0000005c05057208 */ /* 0x080fe40001800000 */
[-C--:B------:R-:W-:Y:S01]  /*6fa0*/  FSEL R8, R8, R92.reuse, P4 ;  /* 0x0000005c08087208 */ /* 0x080fe20002000000 */
[----:B------:R-:W-:Y:S01]  /*6fb0*/  FADD.FTZ R4, -R92, R16 ;  /* 0x000000105c047221 */ /* 0x000fe20000010100 */
[----:B------:R-:W-:Y:S01]  /*6fc0*/  FSETP.GE.FTZ.AND P4, PT, R99, RZ, PT ;  /* 0x000000ff6300720b */ /* 0x000fe20003f96000 */
[----:B------:R-:W-:Y:S01]  /*6fd0*/  FMUL.FTZ R87, R97, R5 ;  /* 0x0000000561577220 */ /* 0x000fe20000410000 */
[----:B------:R-:W-:Y:S01]  /*6fe0*/  FSETP.GE.FTZ.AND P3, PT, R98, RZ, PT ;  /* 0x000000ff6200720b */ /* 0x000fe20003f76000 */
[----:B------:R-:W-:Y:S01]  /*6ff0*/  FADD.FTZ R5, -R0, R7 ;  /* 0x0000000700057221 */ /* 0x000fe20000010100 */
[----:B------:R-:W-:Y:S01]  /*7000*/  FSEL R4, R4, R92, P2 ;  /* 0x0000005c04047208 */ /* 0x000fe20001000000 */
[----:B------:R-:W-:Y:S01]  /*7010*/  @P1 FADD.FTZ R92, -R92, R17 ;  /* 0x000000115c5c1221 */ /* 0x000fe20000010100 */
[----:B------:R-:W-:Y:S01]  /*7020*/  FSETP.GE.FTZ.AND P1, PT, R107, RZ, PT ;  /* 0x000000ff6b00720b */ /* 0x000fe20003f36000 */
[----:B------:R-:W-:Y:S01]  /*7030*/  FADD.FTZ R7, -R0, R11 ;  /* 0x0000000b00077221 */ /* 0x000fe20000010100 */
[----:B------:R-:W-:Y:S01]  /*7040*/  FSETP.GE.FTZ.AND P2, PT, R108, RZ, PT ;  /* 0x000000ff6c00720b */ /* 0x000fe20003f56000 */
[----:B------:R-:W-:Y:S01]  /*7050*/  FMUL.FTZ R86, R95, R4 ;  /* 0x000000045f567220 */ /* 0x000fe20000410000 */
[----:B------:R-:W-:Y:S01]  /*7060*/  FSEL R5, R5, R0, P1 ;  /* 0x0000000005057208 */ /* 0x000fe20000800000 */
[----:B------:R-:W-:Y:S01]  /*7070*/  FADD.FTZ R4, -R0, R10 ;  /* 0x0000000a00047221 */ /* 0x000fe20000010100 */
[----:B------:R-:W-:Y:S01]  /*7080*/  FSETP.GE.FTZ.AND P1, PT, R103, RZ, PT ;  /* 0x000000ff6700720b */ /* 0x000fe20003f36000 */
[----:B------:R-:W-:Y:S01]  /*7090*/  FMUL.FTZ R89, R100, R8 ;  /* 0x0000000864597220 */ /* 0x000fe20000410000 */
[-C--:B------:R-:W-:Y:S01]  /*70a0*/  FSEL R6, R6, R0.reuse, P2 ;  /* 0x0000000006067208 */ /* 0x080fe20001000000 */
[----:B------:R-:W-:Y:S01]  /*70b0*/  FMUL.FTZ R84, R107, R5 ;  /* 0x000000056b547220 */ /* 0x000fe20000410000 */
[----:B------:R-:W-:Y:S01]  /*70c0*/  FSEL R4, R4, R0, P0 ;  /* 0x0000000004047208 */ /* 0x000fe20000000000 */
[----:B------:R-:W-:Y:S01]  /*70d0*/  FADD.FTZ R5, -R0, R15 ;  /* 0x0000000f00057221 */ /* 0x000fe20000010100 */
[----:B------:R-:W-:Y:S01]  /*70e0*/  FSETP.GE.FTZ.AND P0, PT, R94, RZ, PT ;  /* 0x000000ff5e00720b */ /* 0x000fe20003f16000 */
[----:B------:R-:W-:Y:S01]  /*70f0*/  FMUL.FTZ R85, R108, R6 ;  /* 0x000000066c557220 */ /* 0x000fe20000410000 */
[----:B------:R-:W-:Y:S01]  /*7100*/  FSEL R7, R7, R0, P1 ;  /* 0x0000000007077208 */ /* 0x000fe20000800000 */
[----:B------:R-:W-:Y:S01]  /*7110*/  FADD.FTZ R6, -R0, R14 ;  /* 0x0000000e00067221 */ /* 0x000fe20000010100 */
[----:B------:R-:W-:Y:S01]  /*7120*/  PLOP3.LUT P1, PT, PT, PT, UP2, 0x80, 0x0 ;  /* 0x000000000000781c */ /* 0x000fe20003f2f028 */
[----:B------:R-:W-:Y:S01]  /*7130*/  FMUL.FTZ R17, R104, R4 ;  /* 0x0000000468117220 */ /* 0x000fe20000410000 */
[----:B------:R-:W-:Y:S01]  /*7140*/  FSETP.GE.FTZ.AND P2, PT, R96, RZ, PT ;  /* 0x000000ff6000720b */ /* 0x000fe20003f56000 */
[----:B------:R-:W-:Y:S01]  /*7150*/  FADD.FTZ R4, -R0, R18 ;  /* 0x0000001200047221 */ /* 0x000fe20000010100 */
[----:B------:R-:W-:Y:S01]  /*7160*/  FSEL R6, R6, R0, P4 ;  /* 0x0000000006067208 */ /* 0x000fe20002000000 */
[----:B------:R-:W-:Y:S01]  /*7170*/  FMUL.FTZ R92, R93, R92 ;  /* 0x0000005c5d5c7220 */ /* 0x000fe20000410000 */
[-C--:B------:R-:W-:Y:S01]  /*7180*/  FSEL R5, R5, R0.reuse, P3 ;  /* 0x0000000005057208 */ /* 0x080fe20001800000 */
[----:B------:R-:W-:Y:S01]  /*7190*/  FMUL.FTZ R16, R103, R7 ;  /* 0x0000000767107220 */ /* 0x000fe20000410000 */
[----:B------:R-:W-:Y:S01]  /*71a0*/  FSEL R4, R4, R0, P2 ;  /* 0x0000000004047208 */ /* 0x000fe20001000000 */
[----:B------:R-:W-:Y:S02]  /*71b0*/  @P0 FADD.FTZ R0, -R0, R19 ;  /* 0x0000001300000221 */ /* 0x000fe40000010100 */
[----:B------:R-:W-:Y:S02]  /*71c0*/  FMUL.FTZ R15, R99, R6 ;  /* 0x00000006630f7220 */ /* 0x000fe40000410000 */
[----:B------:R-:W-:Y:S02]  /*71d0*/  FMUL.FTZ R13, R98, R5 ;  /* 0x00000005620d7220 */ /* 0x000fe40000410000 */
[----:B------:R-:W-:Y:S02]  /*71e0*/  FMUL.FTZ R14, R96, R4 ;  /* 0x00000004600e7220 */ /* 0x000fe40000410000 */
[----:B------:R-:W-:Y:S01]  /*71f0*/  FMUL.FTZ R12, R94, R0 ;  /* 0x000000005e0c7220 */ /* 0x000fe20000410000 */
[----:B------:R-:W-:-:S05]  /*7200*/  @!P1 BRA `(.L_x_763) ;  /* 0x000005f000009947 */ /* 0x000fca0003800000 */
[----:B-1----:R-:W-:Y:S01]  /*7210*/  ISETP.GE.AND P4, PT, R244, c[0x0][0x220], PT ;  /* 0x00008800f4007a0c */ /* 0x002fe20003f86270 */
        /* <DEDUP_REMOVED lines=13> */
[----:B-----5:R-:W-:Y:S02]  /*72f0*/  ISETP.GE.AND P0, PT, R90, c[0x0][0x220], PT ;  /* 0x000088005a007a0c */ /* 0x020fe40003f06270 */
        /* <DEDUP_REMOVED lines=51> */
[CC--:B--2---:R-:W-:Y:S04]  /*7630*/  @!P3 LEA R8, P4, R0.reuse, R241.reuse, 0x1 ;  /* 0x000000f10008b211 */ /* 0x0c4fe800078808ff */
[CCC-:B------:R-:W-:Y:S02]  /*7640*/  @!P3 LEA.HI.X R9, R0.reuse, R242.reuse, R6.reuse, 0x1, P4 ;  /* 0x000000f20009b211 */ /* 0x1c0fe400020f0c06 */
[CC--:B------:R-:W-:Y:S03]  /*7650*/  @!P2 LEA R10, P4, R0.reuse, R241.reuse, 0x1 ;  /* 0x000000f1000aa211 */ /* 0x0c0fe600078808ff */
[----:B------:R-:W-:Y:S01]  /*7660*/  @!PT LDS RZ, [RZ] ;  /* 0x00000000fffff984 */ /* 0x000fe20000000800 */
[----:B------:R-:W-:Y:S01]  /*7670*/  @!PT LDS RZ, [RZ] ;  /* 0x00000000fffff984 */ /* 0x000fe20000000800 */
[----:B------:R-:W-:Y:S01]  /*7680*/  @!PT LDS RZ, [RZ] ;  /* 0x00000000fffff984 */ /* 0x000fe20000000800 */
[----:B------:R2:W-:Y:S01]  /*7690*/  @!P3 LDGSTS.E.BYPASS.LTC128B.128 [R238+0x3000], [R8.64+0x80] ;  /* 0x0300008008eebfae */ /* 0x0005e2000b901d44 */
[CC--:B------:R-:W-:Y:S03]  /*76a0*/  @!P2 LEA.HI.X R11, R0.reuse, R242.reuse, R6, 0x1, P4 ;  /* 0x000000f2000ba211 */ /* 0x0c0fe600020f0c06 */
        /* <DEDUP_REMOVED lines=21> */
.L_x_763:
        /* <DEDUP_REMOVED lines=22> */
[----:B------:R-:W4:Y:S01]  /*7960*/  LDSM.16.MT88.4 R84, [R0+0x14000] ;  /* 0x014000000054783b */ /* 0x000f220000004200 */
        /* <DEDUP_REMOVED lines=14> */
[----:B------:R-:W2:Y:S07]  /*7a50*/  LDSM.16.MT88.4 R84, [R0+0x10800] ;  /* 0x010800000054783b */ /* 0x000eae0000004200 */
[-C--:B-1----:R-:W-:Y:S08]  /*7a60*/  HMMA.16816.F32.BF16 R68, R4, R8.reuse, R68 ;  /* 0x000000080444723c */ /* 0x082ff00000041844 */
[C---:B------:R-:W-:Y:S08]  /*7a70*/  HMMA.16816.F32.BF16 R72, R12.reuse, R8, R72 ;  /* 0x000000080c48723c */ /* 0x040ff00000041848 */
[-C--:B------:R-:W-:Y:S01]  /*7a80*/  HMMA.16816.F32.BF16 R76, R12, R10.reuse, R76 ;  /* 0x0000000a0c4c723c */ /* 0x080fe2000004184c */
[----:B------:R-:W1:Y:S07]  /*7a90*/  LDSM.16.MT88.4 R12, [R220+0x2a800] ;  /* 0x02a80000dc0c783b */ /* 0x000e6e0000004200 */
[----:B------:R-:W-:Y:S01]  /*7aa0*/  HMMA.16816.F32.BF16 R80, R4, R10, R80 ;  /* 0x0000000a0450723c */ /* 0x000fe20000041850 */
[----:B------:R-:W3:Y:S06]  /*7ab0*/  LDSM.16.MT88.4 R4, [R0+0x12800] ;  /* 0x012800000004783b */ /* 0x000eec0000004200 */
[----:B------:R-:W4:Y:S01]  /*7ac0*/  LDSM.16.MT88.4 R8, [R0+0x14800] ;  /* 0x014800000008783b */ /* 0x000f220000004200 */
[-C--:B--2---:R-:W-:Y:S08]  /*7ad0*/  HMMA.16816.F32.BF16 R20, R16, R84.reuse, R20 ;  /* 0x000000541014723c */ /* 0x084ff00000041814 */
[C---:B-1----:R-:W-:Y:S08]  /*7ae0*/  HMMA.16816.F32.BF16 R24, R12.reuse, R84, R24 ;  /* 0x000000540c18723c */ /* 0x042ff00000041818 */
        /* <DEDUP_REMOVED lines=46> */
[----:B------:R-:W1:Y:S06]  /*7dd0*/  LDSM.16.MT88.4 R84, [R0+0x17800] ;  /* 0x017800000054783b */ /* 0x000e6c0000004200 */
[----:B------:R-:W-:Y:S01]  /*7de0*/  BAR.SYNC.DEFER_BLOCKING 0x0 ;  /* 0x0000000000007b1d */ /* 0x000fe20000010000 */
[-C--:B---3--:R-:W-:Y:S08]  /*7df0*/  HMMA.16816.F32.BF16 R36, R16, R4.reuse, R36 ;  /* 0x000000041024723c */ /* 0x088ff00000041824 */
[C---:B------:R-:W-:Y:S08]  /*7e00*/  HMMA.16816.F32.BF16 R40, R12.reuse, R4, R40 ;  /* 0x000000040c28723c */ /* 0x040ff00000041828 */
[-C--:B------:R-:W-:Y:S08]  /*7e10*/  HMMA.16816.F32.BF16 R44, R12, R6.reuse, R44 ;  /* 0x000000060c2c723c */ /* 0x080ff0000004182c */
[C---:B------:R-:W-:Y:S08]  /*7e20*/  HMMA.16816.F32.BF16 R48, R16.reuse, R6, R48 ;  /* 0x000000061030723c */ /* 0x040ff00000041830 */
[-C--:B----4-:R-:W-:Y:S08]  /*7e30*/  HMMA.16816.F32.BF16 R52, R16, R8.reuse, R52 ;  /* 0x000000081034723c */ /* 0x090ff00000041834 */
[C---:B------:R-:W-:Y:S08]  /*7e40*/  HMMA.16816.F32.BF16 R56, R12.reuse, R8, R56 ;  /* 0x000000080c38723c */ /* 0x040ff00000041838 */
[-C--:B------:R-:W-:Y:S08]  /*7e50*/  HMMA.16816.F32.BF16 R60, R12, R10.reuse, R60 ;  /* 0x0000000a0c3c723c */ /* 0x080ff0000004183c */
[C---:B------:R-:W-:Y:S08]  /*7e60*/  HMMA.16816.F32.BF16 R64, R16.reuse, R10, R64 ;  /* 0x0000000a1040723c */ /* 0x040ff00000041840 */
        /* <DEDUP_REMOVED lines=12> */
[----:B-----5:R-:W-:Y:S01]  /*7f30*/  ISETP.GE.AND P2, PT, R90, c[0x0][0x220], PT ;  /* 0x000088005a007a0c */ /* 0x020fe20003f46270 */
        /* <DEDUP_REMOVED lines=57> */
.L_x_764:
[----:B------:R-:W-:Y:S01]  /*82d0*/  LDSM.16.M88.4 R128, [R227] ;  /* 0x00000000e380783b */ /* 0x000fe20000000200 */
[----:B------:R-:W-:Y:S02]  /*82e0*/  @UP2 UIADD3 UR10, UP0, UR8, -0x100, URZ ;  /* 0xffffff00080a2890 */ /* 0x000fe4000ff1e03f */
[----:B------:R-:W-:Y:S01]  /*82f0*/  UISETP.GT.AND UP1, UPT, UR6, UR13, UPT ;  /* 0x0000000d0600728c */ /* 0x000fe2000bf24270 */
[----:B------:R-:W2:Y:S01]  /*8300*/  LDSM.16.MT88.4 R16, [R0+0x18000] ;  /* 0x018000000010783b */ /* 0x000ea20000004200 */
[----:B------:R-:W-:Y:S03]  /*8310*/  @UP2 UIADD3.X UR7, UR9, -0x1, URZ, UP0, !UPT ;  /* 0xffffffff09072890 */ /* 0x000fe600087fe43f */
[----:B------:R-:W3:Y:S01]  /*8320*/  LDSM.16.M88.4 R124, [R227+0x1000] ;  /* 0x00100000e37c783b */ /* 0x000ee20000000200 */
[----:B------:R-:W-:Y:S03]  /*8330*/  @UP2 UMOV UR8, UR10 ;  /* 0x0000000a00082c82 */ /* 0x000fe60008000000 */
[----:B------:R-:W4:Y:S01]  /*8340*/  LDSM.16.MT88.4 R96, [R0+0x1a000] ;  /* 0x01a000000060783b */ /* 0x000f220000004200 */
[----:B------:R-:W-:Y:S02]  /*8350*/  @UP2 UMOV UR9, UR7 ;  /* 0x0000000700092c82 */ /* 0x000fe40008000000 */
[----:B------:R-:W-:Y:S01]  /*8360*/  ULOP3.LUT UR7, UR6, 0x1, URZ, 0xc0, !UPT ;  /* 0x0000000106077892 */ /* 0x000fe2000f8ec03f */
[----:B------:R-:W1:Y:S01]  /*8370*/  LDSM.16.MT88.4 R112, [R0+0x1c000] ;  /* 0x01c000000070783b */ /* 0x000e620000004200 */
[----:B------:R-:W-:Y:S02]  /*8380*/  UIADD3 UR6, UR6, -0x1, URZ ;  /* 0xffffffff06067890 */ /* 0x000fe4000fffe03f */
[----:B------:R-:W-:Y:S01]  /*8390*/  UISETP.NE.U32.AND UP0, UPT, UR7, 0x1, UPT ;  /* 0x000000010700788c */ /* 0x000fe2000bf05070 */
        /* <DEDUP_REMOVED lines=10> */
[C---:B-----5:R-:W-:Y:S08]  /*8440*/  HMMA.16816.F32.BF16 R88, R124.reuse, R96, RZ ;  /* 0x000000607c58723c */ /* 0x060ff000000418ff */
        /* <DEDUP_REMOVED lines=61> */
[C---:B------:R-:W-:Y:S07]  /*8820*/  HMMA.16816.F32.BF16 R88, R212.reuse, R196, R88 ;  /* 0x000000c4d458723c */ /* 0x040fee0000041858 */
[CC--:B------:R-:W-:Y:S01]  /*8830*/  LEA R196, P2, R239.reuse, R234.reuse, 0x2 ;  /* 0x000000eaefc47211 */ /* 0x0c0fe200078410ff */
[-C--:B------:R-:W-:Y:S01]  /*8840*/  HMMA.16816.F32.BF16 R92, R212, R198.reuse, R92 ;  /* 0x000000c6d45c723c */ /* 0x080fe2000004185c */
[----:B-1----:R1:W3:Y:S03]  /*8850*/  LDL R0, [R1+0x8] ;  /* 0x0000080001007983 */ /* 0x0022e60000100800 */
[----:B------:R-:W-:Y:S04]  /*8860*/  IMAD.MOV.U32 R197, RZ, RZ, 0x4 ;  /* 0x00000004ffc57424 */ /* 0x000fe800078e00ff */
[C---:B------:R-:W-:Y:S07]  /*8870*/  HMMA.16816.F32.BF16 R96, R200.reuse, R198, R96 ;  /* 0x000000c6c860723c */ /* 0x040fee0000041860 */
[----:B------:R-:W-:Y:S01]  /*8880*/  @P1 IMAD.WIDE R198, R246, R197, UR8 ;  /* 0x00000008f6c61e25 */ /* 0x000fe2000f8e02c5 */
[-C--:B----4-:R-:W-:Y:S04]  /*8890*/  HMMA.16816.F32.BF16 R100, R200, R208.reuse, R100 ;  /* 0x000000d0c864723c */ /* 0x090fe80000041864 */
[-C--:B------:R-:W-:Y:S04]  /*88a0*/  LEA.HI.X.SX32 R197, R239, R235.reuse, 0x2, P2 ;  /* 0x000000ebefc57211 */ /* 0x080fe800010f16ff */
[C---:B------:R-:W-:Y:S01]  /*88b0*/  HMMA.16816.F32.BF16 R104, R212.reuse, R208, R104 ;  /* 0x000000d0d468723c */ /* 0x040fe20000041868 */
[----:B------:R1:W4:Y:S06]  /*88c0*/  LDL R208, [R1+0x4] ;  /* 0x0000040001d07983 */ /* 0x00032c0000100800 */
        /* <DEDUP_REMOVED lines=12> */
[----:B------:R-:W-:Y:S02]  /*8990*/  IMAD R210, R210, 0x28, RZ ;  /* 0x00000028d2d27824 */ /* 0x000fe400078e02ff */
[-C--:B------:R-:W-:Y:S01]  /*89a0*/  HMMA.16816.F32.BF16 R124, R212, R206.reuse, R124 ;  /* 0x000000ced47c723c */ /* 0x080fe2000004187c */
[----:B------:R-:W-:Y:S03]  /*89b0*/  IMAD.MOV.U32 R204, RZ, RZ, c[0x0][0x22c] ;  /* 0x00008b00ffcc7624 */ /* 0x000fe600078e00ff */
[----:B------:R-:W-:Y:S02]  /*89c0*/  IMAD.MOV.U32 R205, RZ, RZ, c[0x0][0x22c] ;  /* 0x00008b00ffcd7624 */ /* 0x000fe400078e00ff */
[----:B------:R-:W-:Y:S02]  /*89d0*/  IMAD R204, R204, c[0x0][0x1c0], RZ ;  /* 0x00007000cccc7a24 */ /* 0x000fe400078e02ff */
[----:B------:R-:W-:Y:S04]  /*89e0*/  HMMA.16816.F32.BF16 R128, R200, R206, R128 ;  /* 0x000000cec880723c */ /* 0x000fe80000041880 */
[----:B------:R-:W-:Y:S02]  /*89f0*/  IMAD R204, R204, 0x18, RZ ;  /* 0x00000018cccc7824 */ /* 0x000fe400078e02ff */
[----:B------:R-:W-:Y:S06]  /*8a00*/  IMAD R205, R205, c[0x0][0x1c0], RZ ;  /* 0x00007000cdcd7a24 */ /* 0x000fec00078e02ff */
[----:B------:R-:W-:Y:S01]  /*8a10*/  IMAD R205, R205, 0x38, RZ ;  /* 0x00000038cdcd7824 */ /* 0x000fe200078e02ff */
[----:B---3--:R2:W3:Y:S04]  /*8a20*/  @P1 LDG.E R0, [R198.64+0x20] ;  /* 0x00002004c6001981 */ /* 0x0084e8000c1e1900 */
[----:B----4-:R2:W4:Y:S04]  /*8a30*/  @P1 LDG.E R208, [R198.64] ;  /* 0x00000004c6d01981 */ /* 0x010528000c1e1900 */
[----:B------:R-:W-:Y:S04]  /*8a40*/  RED.E.ADD.F32.FTZ.RN.STRONG.GPU [R234.64], R4 ;  /* 0x00000004ea00798e */ /* 0x000fe8000c10e784 */
[----:B------:R-:W-:Y:S01]  /*8a50*/  RED.E.ADD.F32.FTZ.RN.STRONG.GPU [R196.64], R5 ;  /* 0x00000005c400798e */ /* 0x000fe2000c10e784 */
[CC--:B--2---:R-:W-:Y:S04]  /*8a60*/  LEA R198, P0, R209.reuse, R234.reuse, 0x2 ;  /* 0x000000ead1c67211 */ /* 0x0c4fe800078010ff */
[-C--:B------:R-:W-:Y:S02]  /*8a70*/  LEA.HI.X.SX32 R199, R209, R235.reuse, 0x2, P0 ;  /* 0x000000ebd1c77211 */ /* 0x080fe400000f16ff */
[CC--:B------:R-:W-:Y:S03]  /*8a80*/  LEA R200, P0, R211.reuse, R234.reuse, 0x2 ;  /* 0x000000ead3c87211 */ /* 0x0c0fe600078010ff */
[----:B------:R2:W-:Y:S01]  /*8a90*/  RED.E.ADD.F32.FTZ.RN.STRONG.GPU [R198.64], R6 ;  /* 0x00000006c600798e */ /* 0x0005e2000c10e784 */
[-C--:B------:R-:W-:Y:S01]  /*8aa0*/  LEA.HI.X.SX32 R201, R211, R235.reuse, 0x2, P0 ;  /* 0x000000ebd3c97211 */ /* 0x080fe200000f16ff */
[----:B------:R-:W-:Y:S04]  /*8ab0*/  IMAD.MOV.U32 R211, RZ, RZ, c[0x0][0x22c] ;  /* 0x00008b00ffd37624 */ /* 0x000fe800078e00ff */
[----:B------:R-:W-:Y:S04]  /*8ac0*/  IMAD R211, R211, c[0x0][0x1c0], RZ ;  /* 0x00007000d3d37a24 */ /* 0x000fe800078e02ff */
[----:B------:R-:W-:Y:S01]  /*8ad0*/  IMAD.SHL.U32 R211, R211, 0x10, RZ ;  /* 0x00000010d3d37824 */ /* 0x000fe200078e00ff */
[CC--:B--2---:R-:W-:Y:S02]  /*8ae0*/  LEA R198, P2, R210.reuse, R234.reuse, 0x2 ;  /* 0x000000ead2c67211 */ /* 0x0c4fe400078410ff */
[CC--:B------:R-:W-:Y:S02]  /*8af0*/  LEA R6, P0, R205.reuse, R234.reuse, 0x2 ;  /* 0x000000eacd067211 */ /* 0x0c0fe400078010ff */
[-C--:B------:R-:W-:Y:S01]  /*8b00*/  LEA.HI.X.SX32 R199, R210, R235.reuse, 0x2, P2 ;  /* 0x000000ebd2c77211 */ /* 0x080fe200010f16ff */
[----:B---3--:R2:W-:Y:S04]  /*8b10*/  @P1 STL [R1+0x8], R0 ;  /* 0x0000080001001387 */ /* 0x0085e80000100800 */
[----:B--2---:R-:W2:Y:S04]  /*8b20*/  LDL R0, [R1+0x2c] ;  /* 0x00002c0001007983 */ /* 0x004ea80000100800 */
[----:B----4-:R3:W-:Y:S01]  /*8b30*/  @P1 STL [R1+0x4], R208 ;  /* 0x000004d001001387 */ /* 0x0107e20000100800 */
[CC--:B------:R-:W-:Y:S04]  /*8b40*/  LEA R202, P1, R204.reuse, R234.reuse, 0x2 ;  /* 0x000000eaccca7211 */ /* 0x0c0fe800078210ff */
[-C--:B------:R-:W-:Y:S02]  /*8b50*/  LEA.HI.X.SX32 R203, R204, R235.reuse, 0x2, P1 ;  /* 0x000000ebcccb7211 */ /* 0x080fe400008f16ff */
[----:B------:R-:W4:Y:S04]  /*8b60*/  LDL R204, [R1+0x48] ;  /* 0x0000480001cc7983 */ /* 0x000f280000100800 */
[----:B------:R1:W-:Y:S04]  /*8b70*/  RED.E.ADD.F32.FTZ.RN.STRONG.GPU [R202.64], R7 ;  /* 0x00000007ca00798e */ /* 0x0003e8000c10e784 */
[----:B------:R-:W-:Y:S04]  /*8b80*/  RED.E.ADD.F32.FTZ.RN.STRONG.GPU [R200.64], R8 ;  /* 0x00000008c800798e */ /* 0x000fe8000c10e784 */
[----:B------:R1:W-:Y:S01]  /*8b90*/  RED.E.ADD.F32.FTZ.RN.STRONG.GPU [R198.64], R9 ;  /* 0x00000009c600798e */ /* 0x0003e2000c10e784 */
[----:B---3--:R-:W-:Y:S04]  /*8ba0*/  IMAD.MOV.U32 R208, RZ, RZ, c[0x0][0x22c] ;  /* 0x00008b00ffd07624 */ /* 0x008fe800078e00ff */
[----:B------:R-:W-:Y:S04]  /*8bb0*/  IMAD R208, R208, c[0x0][0x1c0], RZ ;  /* 0x00007000d0d07a24 */ /* 0x000fe800078e02ff */
[----:B------:R-:W-:Y:S05]  /*8bc0*/  IMAD R208, R208, 0x30, RZ ;  /* 0x00000030d0d07824 */ /* 0x000fea00078e02ff */
[CC--:B------:R-:W-:Y:S02]  /*8bd0*/  LEA R4, P1, R208.reuse, R234.reuse, 0x2 ;  /* 0x000000ead0047211 */ /* 0x0c0fe400078210ff */
[-C--:B-1----:R-:W-:Y:S02]  /*8be0*/  LEA.HI.X.SX32 R7, R205, R235.reuse, 0x2, P0 ;  /* 0x000000ebcd077211 */ /* 0x082fe400000f16ff */
[-C--:B------:R-:W-:Y:S01]  /*8bf0*/  LEA.HI.X.SX32 R5, R208, R235.reuse, 0x2, P1 ;  /* 0x000000ebd0057211 */ /* 0x080fe200008f16ff */
[----:B------:R-:W-:Y:S01]  /*8c00*/  IMAD.MOV.U32 R208, RZ, RZ, c[0x0][0x22c] ;  /* 0x00008b00ffd07624 */ /* 0x000fe200078e00ff */
[----:B------:R-:W-:Y:S01]  /*8c10*/  IADD3 R205, R211, 0x20, RZ ;  /* 0x00000020d3cd7810 */ /* 0x000fe20007ffe0ff */
[----:B------:R-:W-:Y:S01]  /*8c20*/  IMAD.MOV.U32 R211, RZ, RZ, c[0x0][0x22c] ;  /* 0x00008b00ffd37624 */ /* 0x000fe200078e00ff */
[----:B------:R-:W3:Y:S01]  /*8c30*/  LDL R199, [R1+0x28] ;  /* 0x0000280001c77983 */ /* 0x000ee20000100800 */
[----:B------:R-:W-:Y:S02]  /*8c40*/  IMAD R208, R208, c[0x0][0x1c0], RZ ;  /* 0x00007000d0d07a24 */ /* 0x000fe400078e02ff */
[----:B------:R-:W-:Y:S01]  /*8c50*/  IMAD R211, R211, c[0x0][0x1c0], RZ ;  /* 0x00007000d3d37a24 */ /* 0x000fe200078e02ff */
[----:B------:R1:W-:Y:S01]  /*8c60*/  RED.E.ADD.F32.FTZ.RN.STRONG.GPU [R4.64], R10 ;  /* 0x0000000a0400798e */ /* 0x0003e2000c10e784 */
[----:B------:R-:W-:Y:S02]  /*8c70*/  IMAD.SHL.U32 R208, R208, 0x10, RZ ;  /* 0x00000010d0d07824 */ /* 0x000fe400078e00ff */
[----:B------:R-:W-:Y:S01]  /*8c80*/  IMAD.SHL.U32 R211, R211, 0x10, RZ ;  /* 0x00000010d3d37824 */ /* 0x000fe200078e00ff */
[----:B------:R1:W-:Y:S02]  /*8c90*/  RED.E.ADD.F32.FTZ.RN.STRONG.GPU [R6.64], R11 ;  /* 0x0000000b0600798e */ /* 0x0003e4000c10e784 */
[C---:B------:R-:W-:Y:S02]  /*8ca0*/  IADD3 R210, R208.reuse, 0x20, RZ ;  /* 0x00000020d0d27810 */ /* 0x040fe40007ffe0ff */
[----:B------:R-:W-:Y:S03]  /*8cb0*/  RED.E.ADD.F32.FTZ.RN.STRONG.GPU [R234.64+0x80], R16 ;  /* 0x00008010ea00798e */ /* 0x000fe6000c10e784 */
[----:B------:R-:W-:Y:S01]  /*8cc0*/  IMAD.IADD R210, R239, 0x1, R210 ;  /* 0x00000001efd27824 */ /* 0x000fe200078e02d2 */
[----:B------:R-:W-:Y:S04]  /*8cd0*/  RED.E.ADD.F32.FTZ.RN.STRONG.GPU [R196.64+0x80], R17 ;  /* 0x00008011c400798e */ /* 0x000fe8000c10e784 */
[----:B------:R-:W3:Y:S01]  /*8ce0*/  LDL R198, [R1+0x44] ;  /* 0x0000440001c67983 */ /* 0x000ee20000100800 */
[CC--:B-1----:R-:W-:Y:S04]  /*8cf0*/  LEA R4, P0, R205.reuse, R234.reuse, 0x2 ;  /* 0x000000eacd047211 */ /* 0x0c2fe800078010ff */
[-C--:B------:R-:W-:Y:S02]  /*8d00*/  LEA.HI.X.SX32 R5, R205, R235.reuse, 0x2, P0 ;  /* 0x000000ebcd057211 */ /* 0x080fe400000f16ff */
[C---:B------:R-:W-:Y:S02]  /*8d10*/  IADD3 R205, R208.reuse, 0x20, RZ ;  /* 0x00000020d0cd7810 */ /* 0x040fe40007ffe0ff */
[----:B------:R-:W-:Y:S01]  /*8d20*/  IADD3 R208, R208, 0x20, RZ ;  /* 0x00000020d0d07810 */ /* 0x000fe20007ffe0ff */
[----:B------:R-:W-:Y:S01]  /*8d30*/  RED.E.ADD.F32.FTZ.RN.STRONG.GPU [R4.64], R18 ;  /* 0x000000120400798e */ /* 0x000fe2000c10e784 */
[CC--:B------:R-:W-:Y:S01]  /*8d40*/  LEA R6, P1, R210.reuse, R234.reuse, 0x2 ;  /* 0x000000ead2067211 */ /* 0x0c0fe200078210ff */
[C---:B------:R-:W-:Y:S02]  /*8d50*/  IMAD.IADD R205, R239.reuse, 0x1, R205 ;  /* 0x00000001efcd7824 */ /* 0x040fe400078e02cd */
[C---:B------:R-:W-:Y:S01]  /*8d60*/  IMAD.IADD R208, R239.reuse, 0x1, R208 ;  /* 0x00000001efd07824 */ /* 0x040fe200078e02d0 */
[-C--:B------:R-:W-:Y:S01]  /*8d70*/  LEA.HI.X.SX32 R7, R210, R235.reuse, 0x2, P1 ;  /* 0x000000ebd2077211 */ /* 0x080fe200008f16ff */
[C---:B------:R-:W-:Y:S02]  /*8d80*/  IMAD.IADD R205, R239.reuse, 0x1, R205 ;  /* 0x00000001efcd7824 */ /* 0x040fe400078e02cd */
[C---:B------:R-:W-:Y:S02]  /*8d90*/  IMAD.IADD R208, R239.reuse, 0x1, R208 ;  /* 0x00000001efd07824 */ /* 0x040fe400078e02d0 */
[----:B------:R-:W-:Y:S01]  /*8da0*/  IMAD.IADD R205, R239, 0x1, R205 ;  /* 0x00000001efcd7824 */ /* 0x000fe200078e02cd */
[----:B------:R-:W-:Y:S02]  /*8db0*/  RED.E.ADD.F32.FTZ.RN.STRONG.GPU [R6.64], R19 ;  /* 0x000000130600798e */ /* 0x000fe4000c10e784 */
[CC--:B------:R-:W-:Y:S02]  /*8dc0*/  LEA R10, P0, R208.reuse, R234.reuse, 0x2 ;  /* 0x000000ead00a7211 */ /* 0x0c0fe400078010ff */
[CC--:B------:R-:W-:Y:S02]  /*8dd0*/  LEA R8, P2, R205.reuse, R234.reuse, 0x2 ;  /* 0x000000eacd087211 */ /* 0x0c0fe400078410ff */
[-C--:B------:R-:W-:Y:S01]  /*8de0*/  LEA.HI.X.SX32 R11, R208, R235.reuse, 0x2, P0 ;  /* 0x000000ebd00b7211 */ /* 0x080fe200000f16ff */
[----:B------:R-:W-:Y:S01]  /*8df0*/  IMAD.MOV.U32 R208, RZ, RZ, c[0x0][0x22c] ;  /* 0x00008b00ffd07624 */ /* 0x000fe200078e00ff */
[-C--:B------:R-:W-:Y:S03]  /*8e00*/  LEA.HI.X.SX32 R9, R205, R235.reuse, 0x2, P2 ;  /* 0x000000ebcd097211 */ /* 0x080fe600010f16ff */
[----:B------:R1:W-:Y:S01]  /*8e10*/  RED.E.ADD.F32.FTZ.RN.STRONG.GPU [R10.64], R12 ;  /* 0x0000000c0a00798e */ /* 0x0003e2000c10e784 */
[----:B------:R-:W-:Y:S03]  /*8e20*/  IMAD R208, R208, c[0x0][0x1c0], RZ ;  /* 0x00007000d0d07a24 */ /* 0x000fe600078e02ff */
[----:B------:R1:W-:Y:S01]  /*8e30*/  RED.E.ADD.F32.FTZ.RN.STRONG.GPU [R8.64], R13 ;  /* 0x0000000d0800798e */ /* 0x0003e2000c10e784 */
[----:B------:R-:W-:Y:S05]  /*8e40*/  IMAD.SHL.U32 R208, R208, 0x10, RZ ;  /* 0x00000010d0d07824 */ /* 0x000fea00078e00ff */
[C---:B------:R-:W-:Y:S02]  /*8e50*/  IADD3 R202, R208.reuse, 0x40, RZ ;  /* 0x00000040d0ca7810 */ /* 0x040fe40007ffe0ff */
[C---:B------:R-:W-:Y:S02]  /*8e60*/  IADD3 R201, R208.reuse, 0x40, RZ ;  /* 0x00000040d0c97810 */ /* 0x040fe40007ffe0ff */
        /* <DEDUP_REMOVED lines=8> */
[----:B-1----:R-:W-:Y:S01]  /*8ef0*/  IADD3 R12, R211, 0x60, RZ ;  /* 0x00000060d30c7810 */ /* 0x002fe20007ffe0ff */
[----:B------:R-:W-:Y:S01]  /*8f00*/  IMAD R208, R208, c[0x0][0x1c0], RZ ;  /* 0x00007000d0d07a24 */ /* 0x000fe200078e02ff */
[----:B------:R-:W3:Y:S02]  /*8f10*/  LDL R13, [R1+0x20] ;  /* 0x00002000010d7983 */ /* 0x000ee40000100800 */
[-C--:B------:R-:W-:Y:S01]  /*8f20*/  LEA R8, P2, R200, R234.reuse, 0x2 ;  /* 0x000000eac8087211 */ /* 0x080fe200078410ff */
[----:B------:R-:W-:Y:S02]  /*8f30*/  IMAD.SHL.U32 R208, R208, 0x10, RZ ;  /* 0x00000010d0d07824 */ /* 0x000fe400078e00ff */
[----:B------:R-:W-:Y:S01]  /*8f40*/  IMAD.MOV.U32 R211, RZ, RZ, c[0x0][0x22c] ;  /* 0x00008b00ffd37624 */ /* 0x000fe200078e00ff */
[-C--:B------:R-:W-:Y:S02]  /*8f50*/  LEA.HI.X.SX32 R9, R200, R235.reuse, 0x2, P2 ;  /* 0x000000ebc8097211 */ /* 0x080fe400010f16ff */
[C---:B------:R-:W-:Y:S01]  /*8f60*/  IADD3 R17, R208.reuse, 0x60, RZ ;  /* 0x00000060d0117810 */ /* 0x040fe20007ffe0ff */
[----:B------:R-:W-:Y:S01]  /*8f70*/  IMAD R211, R211, c[0x0][0x1c0], RZ ;  /* 0x00007000d3d37a24 */ /* 0x000fe200078e02ff */
[----:B------:R-:W-:Y:S03]  /*8f80*/  IADD3 R16, R208, 0x60, RZ ;  /* 0x00000060d0107810 */ /* 0x000fe60007ffe0ff */
[C---:B------:R-:W-:Y:S02]  /*8f90*/  IMAD.IADD R17, R239.reuse, 0x1, R17 ;  /* 0x00000001ef117824 */ /* 0x040fe400078e0211 */
[----:B------:R-:W-:Y:S02]  /*8fa0*/  IMAD.IADD R16, R239, 0x1, R16 ;  /* 0x00000001ef107824 */ /* 0x000fe400078e0210 */
[----:B------:R-:W-:Y:S02]  /*8fb0*/  IMAD.SHL.U32 R211, R211, 0x10, RZ ;  /* 0x00000010d3d37824 */ /* 0x000fe400078e00ff */
[----:B------:R-:W-:Y:S01]  /*8fc0*/  IMAD.IADD R16, R239, 0x1, R16 ;  /* 0x00000001ef107824 */ /* 0x000fe200078e0210 */
[CC--:B--2---:R-:W-:Y:S04]  /*8fd0*/  LEA R4, P1, R0.reuse, R234.reuse, 0x2 ;  /* 0x000000ea00047211 */ /* 0x0c4fe800078210ff */
[-C--:B------:R-:W-:Y:S01]  /*8fe0*/  LEA.HI.X.SX32 R5, R0, R235.reuse, 0x2, P1 ;  /* 0x000000eb00057211 */ /* 0x080fe200008f16ff */
[----:B------:R-:W-:Y:S04]  /*8ff0*/  IMAD.MOV.U32 R0, RZ, RZ, c[0x0][0x22c] ;  /* 0x00008b00ff007624 */ /* 0x000fe800078e00ff */
[----:B------:R1:W-:Y:S01]  /*9000*/  RED.E.ADD.F32.FTZ.RN.STRONG.GPU [R4.64], R14 ;  /* 0x0000000e0400798e */ /* 0x0003e2000c10e784 */
[----:B------:R-:W-:Y:S01]  /*9010*/  IMAD R0, R0, c[0x0][0x1c0], RZ ;  /* 0x0000700000007a24 */ /* 0x000fe200078e02ff */
[-C--:B----4-:R-:W-:Y:S03]  /*9020*/  LEA R6, P0, R204, R234.reuse, 0x2 ;  /* 0x000000eacc067211 */ /* 0x090fe600078010ff */
[----:B------:R-:W-:Y:S01]  /*9030*/  IMAD.SHL.U32 R0, R0, 0x10, RZ ;  /* 0x0000001000007824 */ /* 0x000fe200078e00ff */
[-C--:B------:R-:W-:Y:S04]  /*9040*/  LEA.HI.X.SX32 R7, R204, R235.reuse, 0x2, P0 ;  /* 0x000000ebcc077211 */ /* 0x080fe800000f16ff */
[----:B------:R-:W-:Y:S01]  /*9050*/  IADD3 R0, R0, 0x40, RZ ;  /* 0x0000004000007810 */ /* 0x000fe20007ffe0ff */
[----:B------:R2:W-:Y:S04]  /*9060*/  RED.E.ADD.F32.FTZ.RN.STRONG.GPU [R6.64], R15 ;  /* 0x0000000f0600798e */ /* 0x0005e8000c10e784 */
[----:B------:R-:W-:Y:S04]  /*9070*/  RED.E.ADD.F32.FTZ.RN.STRONG.GPU [R234.64+0x100], R84 ;  /* 0x00010054ea00798e */ /* 0x000fe8000c10e784 */
[----:B------:R-:W-:Y:S01]  /*9080*/  RED.E.ADD.F32.FTZ.RN.STRONG.GPU [R196.64+0x100], R85 ;  /* 0x00010055c400798e */ /* 0x000fe2000c10e784 */
[CC--:B-1----:R-:W-:Y:S03]  /*9090*/  LEA R4, P0, R0.reuse, R234.reuse, 0x2 ;  /* 0x000000ea00047211 */ /* 0x0c2fe600078010ff */
[----:B------:R-:W4:Y:S01]  /*90a0*/  LDL R14, [R1+0x40] ;  /* 0x00004000010e7983 */ /* 0x000f220000100800 */
[-C--:B------:R-:W-:Y:S03]  /*90b0*/  LEA.HI.X.SX32 R5, R0, R235.reuse, 0x2, P0 ;  /* 0x000000eb00057211 */ /* 0x080fe600000f16ff */
[----:B------:R-:W4:Y:S01]  /*90c0*/  LDL R0, [R1+0x24] ;  /* 0x0000240001007983 */ /* 0x000f220000100800 */
[CC--:B------:R-:W-:Y:S03]  /*90d0*/  LEA R10, P0, R201.reuse, R234.reuse, 0x2 ;  /* 0x000000eac90a7211 */ /* 0x0c0fe600078010ff */
[----:B------:R3:W-:Y:S01]  /*90e0*/  RED.E.ADD.F32.FTZ.RN.STRONG.GPU [R4.64], R86 ;  /* 0x000000560400798e */ /* 0x0007e2000c10e784 */
[CC--:B--2---:R-:W-:Y:S02]  /*90f0*/  LEA R6, P1, R202.reuse, R234.reuse, 0x2 ;  /* 0x000000eaca067211 */ /* 0x0c4fe400078210ff */
[-C--:B------:R-:W-:Y:S02]  /*9100*/  LEA.HI.X.SX32 R11, R201, R235.reuse, 0x2, P0 ;  /* 0x000000ebc90b7211 */ /* 0x080fe400000f16ff */
[-C--:B------:R-:W-:Y:S02]  /*9110*/  LEA.HI.X.SX32 R7, R202, R235.reuse, 0x2, P1 ;  /* 0x000000ebca077211 */ /* 0x080fe400008f16ff */
[----:B------:R-:W-:Y:S01]  /*9120*/  IADD3 R15, R208, 0x60, RZ ;  /* 0x00000060d00f7810 */ /* 0x000fe20007ffe0ff */
[----:B------:R-:W-:Y:S02]  /*9130*/  IMAD.MOV.U32 R208, RZ, RZ, c[0x0][0x22c] ;  /* 0x00008b00ffd07624 */ /* 0x000fe400078e00ff */
[----:B------:R1:W-:Y:S02]  /*9140*/  RED.E.ADD.F32.FTZ.RN.STRONG.GPU [R6.64], R87 ;  /* 0x000000570600798e */ /* 0x0003e4000c10e784 */
[C---:B------:R-:W-:Y:S02]  /*9150*/  IMAD.IADD R15, R239.reuse, 0x1, R15 ;  /* 0x00000001ef0f7824 */ /* 0x040fe400078e020f */
[----:B------:R-:W-:Y:S01]  /*9160*/  RED.E.ADD.F32.FTZ.RN.STRONG.GPU [R10.64], R88 ;  /* 0x000000580a00798e */ /* 0x000fe2000c10e784 */
[----:B------:R-:W-:Y:S02]  /*9170*/  IMAD R208, R208, c[0x0][0x1c0], RZ ;  /* 0x00007000d0d07a24 */ /* 0x000fe400078e02ff */
[C---:B------:R-:W-:Y:S01]  /*9180*/  IMAD.IADD R15, R239.reuse, 0x1, R15 ;  /* 0x00000001ef0f7824 */ /* 0x040fe200078e020f */
[----:B------:R2:W-:Y:S01]  /*9190*/  RED.E.ADD.F32.FTZ.RN.STRONG.GPU [R8.64], R89 ;  /* 0x000000590800798e */ /* 0x0005e2000c10e784 */
[----:B------:R-:W-:Y:S02]  /*91a0*/  IMAD.SHL.U32 R208, R208, 0x10, RZ ;  /* 0x00000010d0d07824 */ /* 0x000fe400078e00ff */
[----:B------:R-:W-:Y:S01]  /*91b0*/  IMAD.IADD R15, R239, 0x1, R15 ;  /* 0x00000001ef0f7824 */ /* 0x000fe200078e020f */
[----:B------:R-:W-:Y:S01]  /*91c0*/  LDSM.16.MT88.4 R84, [R2+0x4000] ;  /* 0x004000000254783b */ /* 0x000fe20000004200 */
[CC--:B---3--:R-:W-:Y:S04]  /*91d0*/  LEA R4, P1, R199.reuse, R234.reuse, 0x2 ;  /* 0x000000eac7047211 */ /* 0x0c8fe800078210ff */
[-C--:B------:R-:W-:Y:S05]  /*91e0*/  LEA.HI.X.SX32 R5, R199, R235.reuse, 0x2, P1 ;  /* 0x000000ebc7057211 */ /* 0x080fea00008f16ff */
[----:B------:R3:W-:Y:S01]  /*91f0*/  RED.E.ADD.F32.FTZ.RN.STRONG.GPU [R4.64], R90 ;  /* 0x0000005a0400798e */ /* 0x0007e2000c10e784 */
[CC--:B-1----:R-:W-:Y:S04]  /*9200*/  LEA R6, P0, R198.reuse, R234.reuse, 0x2 ;  /* 0x000000eac6067211 */ /* 0x0c2fe800078010ff */
        /* <DEDUP_REMOVED lines=9> */
[C---:B------:R-:W-:Y:S01]  /*92a0*/  IMAD.IADD R15, R239.reuse, 0x1, R15 ;  /* 0x00000001ef0f7824 */ /* 0x040fe200078e020f */
[CC--:B---3--:R-:W-:Y:S03]  /*92b0*/  LEA R4, P0, R12.reuse, R234.reuse, 0x2 ;  /* 0x000000ea0c047211 */ /* 0x0c8fe600078010ff */
[----:B------:R-:W-:Y:S01]  /*92c0*/  IMAD.IADD R15, R239, 0x1, R15 ;  /* 0x00000001ef0f7824 */ /* 0x000fe200078e020f */
[-C--:B------:R-:W-:Y:S02]  /*92d0*/  LEA.HI.X.SX32 R5, R12, R235.reuse, 0x2, P0 ;  /* 0x000000eb0c057211 */ /* 0x080fe400000f16ff */
[CC--:B------:R-:W-:Y:S01]  /*92e0*/  LEA R10, P0, R16.reuse, R234.reuse, 0x2 ;  /* 0x000000ea100a7211 */ /* 0x0c0fe200078010ff */
[----:B------:R-:W2:Y:S01]  /*92f0*/  LDL R12, [R1+0x3c] ;  /* 0x00003c00010c7983 */ /* 0x000ea20000100800 */
[CC--:B-1----:R-:W-:Y:S03]  /*9300*/  LEA R6, P1, R17.reuse, R234.reuse, 0x2 ;  /* 0x000000ea11067211 */ /* 0x0c2fe600078210ff */
[----:B------:R-:W-:Y:S01]  /*9310*/  RED.E.ADD.F32.FTZ.RN.STRONG.GPU [R4.64], R98 ;  /* 0x000000620400798e */ /* 0x000fe2000c10e784 */
[-C--:B------:R-:W-:Y:S02]  /*9320*/  LEA.HI.X.SX32 R11, R16, R235.reuse, 0x2, P0 ;  /* 0x000000eb100b7211 */ /* 0x080fe400000f16ff */
[-C--:B------:R-:W-:Y:S02]  /*9330*/  LEA.HI.X.SX32 R7, R17, R235.reuse, 0x2, P1 ;  /* 0x000000eb11077211 */ /* 0x080fe400008f16ff */
[C---:B------:R-:W-:Y:S02]  /*9340*/  IADD3 R17, R208.reuse, 0x80, RZ ;  /* 0x00000080d0117810 */ /* 0x040fe40007ffe0ff */
[----:B------:R-:W-:Y:S01]  /*9350*/  IADD3 R16, R208, 0x80, RZ ;  /* 0x00000080d0107810 */ /* 0x000fe20007ffe0ff */
[----:B------:R-:W-:Y:S01]  /*9360*/  RED.E.ADD.F32.FTZ.RN.STRONG.GPU [R6.64], R99 ;  /* 0x000000630600798e */ /* 0x000fe2000c10e784 */
[----:B------:R-:W-:Y:S02]  /*9370*/  IMAD.MOV.U32 R208, RZ, RZ, c[0x0][0x22c] ;  /* 0x00008b00ffd07624 */ /* 0x000fe400078e00ff */
[C---:B------:R-:W-:Y:S01]  /*9380*/  IMAD.IADD R17, R239.reuse, 0x1, R17 ;  /* 0x00000001ef117824 */ /* 0x040fe200078e0211 */
[----:B------:R-:W-:Y:S01]  /*9390*/  RED.E.ADD.F32.FTZ.RN.STRONG.GPU [R10.64], R92 ;  /* 0x0000005c0a00798e */ /* 0x000fe2000c10e784 */
[C---:B------:R-:W-:Y:S02]  /*93a0*/  IMAD.IADD R16, R239.reuse, 0x1, R16 ;  /* 0x00000001ef107824 */ /* 0x040fe400078e0210 */
[----:B------:R-:W-:Y:S01]  /*93b0*/  IMAD R208, R208, c[0x0][0x1c0], RZ ;  /* 0x00007000d0d07a24 */ /* 0x000fe200078e02ff */
[----:B------:R1:W-:Y:S01]  /*93c0*/  RED.E.ADD.F32.FTZ.RN.STRONG.GPU [R8.64], R93 ;  /* 0x0000005d0800798e */ /* 0x0003e2000c10e784 */
[C---:B------:R-:W-:Y:S02]  /*93d0*/  IMAD.IADD R16, R239.reuse, 0x1, R16 ;  /* 0x00000001ef107824 */ /* 0x040fe400078e0210 */
[----:B------:R-:W-:Y:S01]  /*93e0*/  IMAD.SHL.U32 R208, R208, 0x10, RZ ;  /* 0x00000010d0d07824 */ /* 0x000fe200078e00ff */
[----:B------:R-:W-:Y:S04]  /*93f0*/  LDSM.16.MT88.4 R96, [R220+0x28800] ;  /* 0x02880000dc60783b */ /* 0x000fe80000004200 */
[C---:B------:R-:W-:Y:S02]  /*9400*/  IADD3 R18, R208.reuse, 0xa0, RZ ;  /* 0x000000a0d0127810 */ /* 0x040fe40007ffe0ff */
[----:B------:R-:W-:Y:S03]  /*9410*/  IADD3 R19, R208, 0xa0, RZ ;  /* 0x000000a0d0137810 */ /* 0x000fe60007ffe0ff */
[C---:B------:R-:W-:Y:S02]  /*9420*/  IMAD.IADD R18, R239.reuse, 0x1, R18 ;  /* 0x00000001ef127824 */ /* 0x040fe400078e0212 */
[C---:B------:R-:W-:Y:S02]  /*9430*/  IMAD.IADD R19, R239.reuse, 0x1, R19 ;  /* 0x00000001ef137824 */ /* 0x040fe400078e0213 */
[----:B------:R-:W-:Y:S01]  /*9440*/  IMAD.IADD R18, R239, 0x1, R18 ;  /* 0x00000001ef127824 */ /* 0x000fe200078e0212 */
[CC--:B-1----:R-:W-:Y:S04]  /*9450*/  LEA R8, P2, R15.reuse, R234.reuse, 0x2 ;  /* 0x000000ea0f087211 */ /* 0x0c2fe800078410ff */
[-C--:B------:R-:W-:Y:S02]  /*9460*/  LEA.HI.X.SX32 R9, R15, R235.reuse, 0x2, P2 ;  /* 0x000000eb0f097211 */ /* 0x080fe400010f16ff */
[----:B------:R-:W-:Y:S01]  /*9470*/  IADD3 R15, R211, 0xa0, RZ ;  /* 0x000000a0d30f7810 */ /* 0x000fe20007ffe0ff */
[----:B------:R-:W-:Y:S04]  /*9480*/  IMAD.MOV.U32 R211, RZ, RZ, c[0x0][0x22c] ;  /* 0x00008b00ffd37624 */ /* 0x000fe800078e00ff */
[----:B------:R-:W-:Y:S04]  /*9490*/  IMAD R211, R211, c[0x0][0x1c0], RZ ;  /* 0x00007000d3d37a24 */ /* 0x000fe800078e02ff */
[----:B------:R-:W-:Y:S01]  /*94a0*/  IMAD.SHL.U32 R211, R211, 0x10, RZ ;  /* 0x00000010d3d37824 */ /* 0x000fe200078e00ff */
[CC--:B----4-:R-:W-:Y:S04]  /*94b0*/  LEA R6, P0, R14.reuse, R234.reuse, 0x2 ;  /* 0x000000ea0e067211 */ /* 0x0d0fe800078010ff */
[-C--:B------:R-:W-:Y:S02]  /*94c0*/  LEA.HI.X.SX32 R7, R14, R235.reuse, 0x2, P0 ;  /* 0x000000eb0e077211 */ /* 0x080fe400000f16ff */
[CC--:B------:R-:W-:Y:S01]  /*94d0*/  LEA R4, P1, R0.reuse, R234.reuse, 0x2 ;  /* 0x000000ea00047211 */ /* 0x0c0fe200078210ff */
[----:B------:R-:W3:Y:S03]  /*94e0*/  LDL R14, [R1+0x1c] ;  /* 0x00001c00010e7983 */ /* 0x000ee60000100800 */
        /* <DEDUP_REMOVED lines=12> */
[----:B------:R-:W3:Y:S01]  /*95b0*/  LDL R0, [R1+0x38] ;  /* 0x0000380001007983 */ /* 0x000ee20000100800 */
[CC--:B----4-:R-:W-:Y:S02]  /*95c0*/  LEA R6, P1, R17.reuse, R234.reuse, 0x2 ;  /* 0x000000ea11067211 */ /* 0x0d0fe400078210ff */
[CC--:B------:R-:W-:Y:S01]  /*95d0*/  LEA R10, P0, R16.reuse, R234.reuse, 0x2 ;  /* 0x000000ea100a7211 */ /* 0x0c0fe200078010ff */
[----:B------:R1:W-:Y:S01]  /*95e0*/  RED.E.ADD.F32.FTZ.RN.STRONG.GPU [R4.64], R102 ;  /* 0x000000660400798e */ /* 0x0003e2000c10e784 */
[-C--:B------:R-:W-:Y:S02]  /*95f0*/  LEA.HI.X.SX32 R7, R17, R235.reuse, 0x2, P1 ;  /* 0x000000eb11077211 */ /* 0x080fe400008f16ff */
[-C--:B------:R-:W-:Y:S01]  /*9600*/  LEA.HI.X.SX32 R11, R16, R235.reuse, 0x2, P0 ;  /* 0x000000eb100b7211 */ /* 0x080fe200000f16ff */
[----:B------:R-:W4:Y:S04]  /*9610*/  LDL R17, [R1+0x18] ;  /* 0x0000180001117983 */ /* 0x000f280000100800 */
[----:B------:R2:W-:Y:S04]  /*9620*/  RED.E.ADD.F32.FTZ.RN.STRONG.GPU [R6.64], R103 ;  /* 0x000000670600798e */ /* 0x0005e8000c10e784 */
[----:B------:R-:W-:Y:S04]  /*9630*/  RED.E.ADD.F32.FTZ.RN.STRONG.GPU [R10.64], R104 ;  /* 0x000000680a00798e */ /* 0x000fe8000c10e784 */
[----:B------:R-:W-:Y:S04]  /*9640*/  RED.E.ADD.F32.FTZ.RN.STRONG.GPU [R8.64], R105 ;  /* 0x000000690800798e */ /* 0x000fe8000c10e784 */
[----:B------:R-:W4:Y:S04]  /*9650*/  LDL R16, [R1+0x34] ;  /* 0x0000340001107983 */ /* 0x000f280000100800 */
[----:B------:R-:W-:Y:S01]  /*9660*/  LDSM.16.MT88.4 R100, [R2+0x2800] ;  /* 0x002800000264783b */ /* 0x000fe20000004200 */
[CC--:B-1----:R-:W-:Y:S04]  /*9670*/  LEA R4, P1, R13.reuse, R234.reuse, 0x2 ;  /* 0x000000ea0d047211 */ /* 0x0c2fe800078210ff */
[-C--:B------:R-:W-:Y:S02]  /*9680*/  LEA.HI.X.SX32 R5, R13, R235.reuse, 0x2, P1 ;  /* 0x000000eb0d057211 */ /* 0x080fe400008f16ff */
[CC--:B--2---:R-:W-:Y:S03]  /*9690*/  LEA R6, P0, R12.reuse, R234.reuse, 0x2 ;  /* 0x000000ea0c067211 */ /* 0x0c4fe600078010ff */
[----:B------:R1:W-:Y:S01]  /*96a0*/  RED.E.ADD.F32.FTZ.RN.STRONG.GPU [R4.64], R106 ;  /* 0x0000006a0400798e */ /* 0x0003e2000c10e784 */
[-C--:B------:R-:W-:Y:S02]  /*96b0*/  LEA.HI.X.SX32 R7, R12, R235.reuse, 0x2, P0 ;  /* 0x000000eb0c077211 */ /* 0x080fe400000f16ff */
[CC--:B------:R-:W-:Y:S03]  /*96c0*/  LEA R12, P1, R19.reuse, R234.reuse, 0x2 ;  /* 0x000000ea130c7211 */ /* 0x0c0fe600078210ff */
[----:B------:R-:W-:Y:S01]  /*96d0*/  RED.E.ADD.F32.FTZ.RN.STRONG.GPU [R6.64], R107 ;  /* 0x0000006b0600798e */ /* 0x000fe2000c10e784 */
[-C--:B------:R-:W-:Y:S02]  /*96e0*/  LEA.HI.X.SX32 R13, R19, R235.reuse, 0x2, P1 ;  /* 0x000000eb130d7211 */ /* 0x080fe400008f16ff */
[----:B------:R-:W-:Y:S01]  /*96f0*/  IADD3 R19, R211, 0xc0, RZ ;  /* 0x000000c0d3137810 */ /* 0x000fe20007ffe0ff */
[----:B------:R-:W-:Y:S04]  /*9700*/  RED.E.ADD.F32.FTZ.RN.STRONG.GPU [R234.64+0x280], R112 ;  /* 0x00028070ea00798e */ /* 0x000fe8000c10e784 */
[----:B------:R-:W-:Y:S01]  /*9710*/  RED.E.ADD.F32.FTZ.RN.STRONG.GPU [R196.64+0x280], R113 ;  /* 0x00028071c400798e */ /* 0x000fe2000c10e784 */
[----:B------:R-:W-:Y:S03]  /*9720*/  IMAD.IADD R19, R239, 0x1, R19 ;  /* 0x00000001ef137824 */ /* 0x000fe600078e0213 */
[----:B------:R-:W-:Y:S01]  /*9730*/  LDSM.16.MT88.4 R104, [R2+0x4800] ;  /* 0x004800000268783b */ /* 0x000fe20000004200 */
[CC--:B-1----:R-:W-:Y:S04]  /*9740*/  LEA R4, P0, R15.reuse, R234.reuse, 0x2 ;  /* 0x000000ea0f047211 */ /* 0x0c2fe800078010ff */
[-C--:B------:R-:W-:Y:S02]  /*9750*/  LEA.HI.X.SX32 R5, R15, R235.reuse, 0x2, P0 ;  /* 0x000000eb0f057211 */ /* 0x080fe400000f16ff */
[-C--:B------:R-:W-:Y:S02]  /*9760*/  LEA R10, P0, R18, R234.reuse, 0x2 ;  /* 0x000000ea120a7211 */ /* 0x080fe400078010ff */
[----:B------:R-:W-:Y:S01]  /*9770*/  IADD3 R15, R208, 0xa0, RZ ;  /* 0x000000a0d00f7810 */ /* 0x000fe20007ffe0ff */
[----:B------:R-:W-:Y:S01]  /*9780*/  RED.E.ADD.F32.FTZ.RN.STRONG.GPU [R4.64], R114 ;  /* 0x000000720400798e */ /* 0x000fe2000c10e784 */
[-C--:B------:R-:W-:Y:S01]  /*9790*/  LEA.HI.X.SX32 R11, R18, R235.reuse, 0x2, P0 ;  /* 0x000000eb120b7211 */ /* 0x080fe200000f16ff */
[----:B------:R-:W-:Y:S02]  /*97a0*/  IMAD.MOV.U32 R208, RZ, RZ, c[0x0][0x22c] ;  /* 0x00008b00ffd07624 */ /* 0x000fe400078e00ff */
[C---:B------:R-:W-:Y:S01]  /*97b0*/  IMAD.IADD R15, R239.reuse, 0x1, R15 ;  /* 0x00000001ef0f7824 */ /* 0x040fe200078e020f */
[----:B------:R-:W-:Y:S01]  /*97c0*/  RED.E.ADD.F32.FTZ.RN.STRONG.GPU [R12.64], R115 ;  /* 0x000000730c00798e */ /* 0x000fe2000c10e784 */
[----:B------:R-:W-:Y:S02]  /*97d0*/  IMAD R208, R208, c[0x0][0x1c0], RZ ;  /* 0x00007000d0d07a24 */ /* 0x000fe400078e02ff */
[C---:B------:R-:W-:Y:S01]  /*97e0*/  IMAD.IADD R15, R239.reuse, 0x1, R15 ;  /* 0x00000001ef0f7824 */ /* 0x040fe200078e020f */
[----:B------:R1:W-:Y:S01]  /*97f0*/  RED.E.ADD.F32.FTZ.RN.STRONG.GPU [R10.64], R108 ;  /* 0x0000006c0a00798e */ /* 0x0003e2000c10e784 */
[----:B------:R-:W-:Y:S02]  /*9800*/  IMAD.SHL.U32 R208, R208, 0x10, RZ ;  /* 0x00000010d0d07824 */ /* 0x000fe400078e00ff */
[----:B------:R-:W-:Y:S05]  /*9810*/  IMAD.IADD R15, R239, 0x1, R15 ;  /* 0x00000001ef0f7824 */ /* 0x000fea00078e020f */
[CC--:B------:R-:W-:Y:S04]  /*9820*/  LEA R8, P2, R15.reuse, R234.reuse, 0x2 ;  /* 0x000000ea0f087211 */ /* 0x0c0fe800078410ff */
[-C--:B------:R-:W-:Y:S02]  /*9830*/  LEA.HI.X.SX32 R9, R15, R235.reuse, 0x2, P2 ;  /* 0x000000eb0f097211 */ /* 0x080fe400010f16ff */
[----:B------:R-:W-:Y:S01]  /*9840*/  IADD3 R15, R208, 0xc0, RZ ;  /* 0x000000c0d00f7810 */ /* 0x000fe20007ffe0ff */
[----:B------:R-:W-:Y:S02]  /*9850*/  IMAD.MOV.U32 R208, RZ, RZ, c[0x0][0x22c] ;  /* 0x00008b00ffd07624 */ /* 0x000fe400078e00ff */
[----:B------:R-:W-:Y:S02]  /*9860*/  RED.E.ADD.F32.FTZ.RN.STRONG.GPU [R8.64], R109 ;  /* 0x0000006d0800798e */ /* 0x000fe4000c10e784 */
[----:B------:R-:W-:Y:S04]  /*9870*/  IMAD R208, R208, c[0x0][0x1c0], RZ ;  /* 0x00007000d0d07a24 */ /* 0x000fe800078e02ff */
[----:B------:R-:W-:Y:S05]  /*9880*/  IMAD.SHL.U32 R208, R208, 0x10, RZ ;  /* 0x00000010d0d07824 */ /* 0x000fea00078e00ff */
[----:B------:R-:W-:Y:S05]  /*9890*/  IADD3 R18, R208, 0xc0, RZ ;  /* 0x000000c0d0127810 */ /* 0x000fea0007ffe0ff */
[C---:B------:R-:W-:Y:S04]  /*98a0*/  IMAD.IADD R18, R239.reuse, 0x1, R18 ;  /* 0x00000001ef127824 */ /* 0x040fe800078e0212 */
[C---:B------:R-:W-:Y:S04]  /*98b0*/  IMAD.IADD R18, R239.reuse, 0x1, R18 ;  /* 0x00000001ef127824 */ /* 0x040fe800078e0212 */
[----:B------:R-:W-:Y:S05]  /*98c0*/  IMAD.IADD R18, R239, 0x1, R18 ;  /* 0x00000001ef127824 */ /* 0x000fea00078e0212 */
[CC--:B-1----:R-:W-:Y:S04]  /*98d0*/  LEA R10, P2, R18.reuse, R234.reuse, 0x2 ;  /* 0x000000ea120a7211 */ /* 0x0c2fe800078410ff */
[-C--:B------:R-:W-:Y:S02]  /*98e0*/  LEA.HI.X.SX32 R11, R18, R235.reuse, 0x2, P2 ;  /* 0x000000eb120b7211 */ /* 0x080fe400010f16ff */
[CC--:B---3--:R-:W-:Y:S04]  /*98f0*/  LEA R6, P1, R14.reuse, R234.reuse, 0x2 ;  /* 0x000000ea0e067211 */ /* 0x0c8fe800078210ff */
[-C--:B------:R-:W-:Y:S02]  /*9900*/  LEA.HI.X.SX32 R7, R14, R235.reuse, 0x2, P1 ;  /* 0x000000eb0e077211 */ /* 0x080fe400008f16ff */
[----:B------:R-:W2:Y:S04]  /*9910*/  LDL R14, [R1+0xc] ;  /* 0x00000c00010e7983 */ /* 0x000ea80000100800 */
[----:B------:R1:W-:Y:S02]  /*9920*/  RED.E.ADD.F32.FTZ.RN.STRONG.GPU [R6.64], R110 ;  /* 0x0000006e0600798e */ /* 0x0003e4000c10e784 */
[CC--:B-1----:R-:W-:Y:S02]  /*9930*/  LEA R6, P1, R19.reuse, R234.reuse, 0x2 ;  /* 0x000000ea13067211 */ /* 0x0c2fe400078210ff */
[CC--:B------:R-:W-:Y:S02]  /*9940*/  LEA R4, P0, R0.reuse, R234.reuse, 0x2 ;  /* 0x000000ea00047211 */ /* 0x0c0fe400078010ff */
[-C--:B------:R-:W-:Y:S02]  /*9950*/  LEA.HI.X.SX32 R7, R19, R235.reuse, 0x2, P1 ;  /* 0x000000eb13077211 */ /* 0x080fe400008f16ff */
[-C--:B------:R-:W-:Y:S02]  /*9960*/  LEA.HI.X.SX32 R5, R0, R235.reuse, 0x2, P0 ;  /* 0x000000eb00057211 */ /* 0x080fe400000f16ff */
[----:B------:R-:W3:Y:S01]  /*9970*/  LDL R0, [R1+0x30] ;  /* 0x0000300001007983 */ /* 0x000ee20000100800 */
[CC--:B------:R-:W-:Y:S03]  /*9980*/  LEA R8, P0, R15.reuse, R234.reuse, 0x2 ;  /* 0x000000ea0f087211 */ /* 0x0c0fe600078010ff */
[----:B------:R1:W-:Y:S01]  /*9990*/  RED.E.ADD.F32.FTZ.RN.STRONG.GPU [R4.64], R111 ;  /* 0x0000006f0400798e */ /* 0x0003e2000c10e784 */
[-C--:B------:R-:W-:Y:S02]  /*99a0*/  LEA.HI.X.SX32 R9, R15, R235.reuse, 0x2, P0 ;  /* 0x000000eb0f097211 */ /* 0x080fe400000f16ff */
[----:B------:R-:W-:Y:S01]  /*99b0*/  IADD3 R15, R211, 0xc0, RZ ;  /* 0x000000c0d30f7810 */ /* 0x000fe20007ffe0ff */
[----:B------:R-:W-:Y:S04]  /*99c0*/  RED.E.ADD.F32.FTZ.RN.STRONG.GPU [R234.64+0x300], R116 ;  /* 0x00030074ea00798e */ /* 0x000fe8000c10e784 */
[----:B------:R-:W-:Y:S01]  /*99d0*/  RED.E.ADD.F32.FTZ.RN.STRONG.GPU [R196.64+0x300], R117 ;  /* 0x00030075c400798e */ /* 0x000fe2000c10e784 */
[C---:B------:R-:W-:Y:S03]  /*99e0*/  IMAD.IADD R15, R239.reuse, 0x1, R15 ;  /* 0x00000001ef0f7824 */ /* 0x040fe600078e020f */
[----:B------:R4:W-:Y:S01]  /*99f0*/  RED.E.ADD.F32.FTZ.RN.STRONG.GPU [R8.64], R118 ;  /* 0x000000760800798e */ /* 0x0009e2000c10e784 */
[----:B------:R-:W-:Y:S03]  /*9a00*/  IMAD.IADD R15, R239, 0x1, R15 ;  /* 0x00000001ef0f7824 */ /* 0x000fe600078e020f */
[----:B------:R4:W-:Y:S04]  /*9a10*/  RED.E.ADD.F32.FTZ.RN.STRONG.GPU [R6.64], R119 ;  /* 0x000000770600798e */ /* 0x0009e8000c10e784 */
[----:B------:R-:W-:Y:S01]  /*9a20*/  LDSM.16.MT88.4 R108, [R2+0x6800] ;  /* 0x00680000026c783b */ /* 0x000fe20000004200 */
[CC--:B-1----:R-:W-:Y:S04]  /*9a30*/  LEA R4, P0, R15.reuse, R234.reuse, 0x2 ;  /* 0x000000ea0f047211 */ /* 0x0c2fe800078010ff */
[-C--:B------:R-:W-:Y:S02]  /*9a40*/  LEA.HI.X.SX32 R5, R15, R235.reuse, 0x2, P0 ;  /* 0x000000eb0f057211 */ /* 0x080fe400000f16ff */
[----:B------:R-:W-:Y:S03]  /*9a50*/  IADD3 R15, R208, 0xe0, RZ ;  /* 0x000000e0d00f7810 */ /* 0x000fe60007ffe0ff */
[----:B------:R1:W-:Y:S01]  /*9a60*/  RED.E.ADD.F32.FTZ.RN.STRONG.GPU [R4.64], R120 ;  /* 0x000000780400798e */ /* 0x0003e2000c10e784 */
[CC--:B----4-:R-:W-:Y:S03]  /*9a70*/  LEA R8, P1, R17.reuse, R234.reuse, 0x2 ;  /* 0x000000ea11087211 */ /* 0x0d0fe600078210ff */
[----:B------:R4:W-:Y:S01]  /*9a80*/  RED.E.ADD.F32.FTZ.RN.STRONG.GPU [R10.64], R121 ;  /* 0x000000790a00798e */ /* 0x0009e2000c10e784 */
[CC--:B------:R-:W-:Y:S02]  /*9a90*/  LEA R6, P0, R16.reuse, R234.reuse, 0x2 ;  /* 0x000000ea10067211 */ /* 0x0c0fe400078010ff */
[-C--:B------:R-:W-:Y:S02]  /*9aa0*/  LEA.HI.X.SX32 R9, R17, R235.reuse, 0x2, P1 ;  /* 0x000000eb11097211 */ /* 0x080fe400008f16ff */
[-C--:B------:R-:W-:Y:S02]  /*9ab0*/  LEA.HI.X.SX32 R7, R16, R235.reuse, 0x2, P0 ;  /* 0x000000eb10077211 */ /* 0x080fe400000f16ff */
[C---:B------:R-:W-:Y:S01]  /*9ac0*/  IADD3 R17, R209.reuse, 0xe0, RZ ;  /* 0x000000e0d1117810 */ /* 0x040fe20007ffe0ff */
[----:B------:R4:W-:Y:S01]  /*9ad0*/  RED.E.ADD.F32.FTZ.RN.STRONG.GPU [R8.64], R122 ;  /* 0x0000007a0800798e */ /* 0x0009e2000c10e784 */
[----:B------:R-:W-:Y:S03]  /*9ae0*/  IADD3 R16, R209, 0xe0, RZ ;  /* 0x000000e0d1107810 */ /* 0x000fe60007ffe0ff */
[----:B------:R2:W-:Y:S01]  /*9af0*/  RED.E.ADD.F32.FTZ.RN.STRONG.GPU [R6.64], R123 ;  /* 0x0000007b0600798e */ /* 0x0005e2000c10e784 */
[C---:B------:R-:W-:Y:S02]  /*9b00*/  IMAD.IADD R17, R239.reuse, 0x1, R17 ;  /* 0x00000001ef117824 */ /* 0x040fe400078e0211 */
[----:B------:R-:W-:Y:S01]  /*9b10*/  IMAD.IADD R16, R239, 0x1, R16 ;  /* 0x00000001ef107824 */ /* 0x000fe200078e0210 */
[----:B------:R-:W-:Y:S02]  /*9b20*/  RED.E.ADD.F32.FTZ.RN.STRONG.GPU [R234.64+0x380], R128 ;  /* 0x00038080ea00798e */ /* 0x000fe4000c10e784 */
[-C--:B------:R-:W-:Y:S01]  /*9b30*/  LEA R12, P0, R17, R234.reuse, 0x2 ;  /* 0x000000ea110c7211 */ /* 0x080fe200078010ff */
[----:B------:R-:W-:Y:S01]  /*9b40*/  IMAD.IADD R16, R239, 0x1, R16 ;  /* 0x00000001ef107824 */ /* 0x000fe200078e0210 */
[----:B------:R-:W-:Y:S01]  /*9b50*/  RED.E.ADD.F32.FTZ.RN.STRONG.GPU [R196.64+0x380], R129 ;  /* 0x00038081c400798e */ /* 0x000fe2000c10e784 */
[-C--:B-1----:R-:W-:Y:S02]  /*9b60*/  LEA R4, P1, R15, R234.reuse, 0x2 ;  /* 0x000000ea0f047211 */ /* 0x082fe400078210ff */
[-C--:B------:R-:W-:Y:S02]  /*9b70*/  LEA.HI.X.SX32 R13, R17, R235.reuse, 0x2, P0 ;  /* 0x000000eb110d7211 */ /* 0x080fe400000f16ff */
[-C--:B------:R-:W-:Y:S02]  /*9b80*/  LEA.HI.X.SX32 R5, R15, R235.reuse, 0x2, P1 ;  /* 0x000000eb0f057211 */ /* 0x080fe400008f16ff */
[----:B------:R-:W-:Y:S02]  /*9b90*/  IADD3 R15, R209, 0xe0, RZ ;  /* 0x000000e0d10f7810 */ /* 0x000fe40007ffe0ff */
[CC--:B----4-:R-:W-:Y:S01]  /*9ba0*/  LEA R10, P3, R16.reuse, R234.reuse, 0x2 ;  /* 0x000000ea100a7211 */ /* 0x0d0fe200078610ff */
[----:B------:R3:W-:Y:S02]  /*9bb0*/  RED.E.ADD.F32.FTZ.RN.STRONG.GPU [R4.64], R130 ;  /* 0x000000820400798e */ /* 0x0007e4000c10e784 */
[C---:B------:R-:W-:Y:S01]  /*9bc0*/  IMAD.IADD R15, R239.reuse, 0x1, R15 ;  /* 0x00000001ef0f7824 */ /* 0x040fe200078e020f */
[-C--:B------:R-:W-:Y:S01]  /*9bd0*/  LEA.HI.X.SX32 R11, R16, R235.reuse, 0x2, P3 ;  /* 0x000000eb100b7211 */ /* 0x080fe200018f16ff */
[----:B------:R-:W-:Y:S02]  /*9be0*/  RED.E.ADD.F32.FTZ.RN.STRONG.GPU [R12.64], R131 ;  /* 0x000000830c00798e */ /* 0x000fe4000c10e784 */
[C---:B------:R-:W-:Y:S02]  /*9bf0*/  IMAD.IADD R15, R239.reuse, 0x1, R15 ;  /* 0x00000001ef0f7824 */ /* 0x040fe400078e020f */
[----:B------:R-:W-:Y:S02]  /*9c00*/  RED.E.ADD.F32.FTZ.RN.STRONG.GPU [R10.64], R124 ;  /* 0x0000007c0a00798e */ /* 0x000fe4000c10e784 */
[----:B------:R-:W-:Y:S02]  /*9c10*/  IMAD.IADD R15, R239, 0x1, R15 ;  /* 0x00000001ef0f7824 */ /* 0x000fe400078e020f */
[----:B------:R-:W-:Y:S03]  /*9c20*/  LDSM.16.MT88.4 R16, [R2+0x2000] ;  /* 0x002000000210783b */ /* 0x000fe60000004200 */
        /* <DEDUP_REMOVED lines=61> */
[----:B------:R-:W1:Y:S03]  /*a000*/  LDSM.16.MT88.4 R108, [R2+0x5800] ;  /* 0x00580000026c783b */ /* 0x000e660000004200 */
        /* <DEDUP_REMOVED lines=37> */
[----:B------:R-:W-:Y:S01]  /*a260*/  FMUL.FTZ R84, R64, c[0x0][0x2dc] ;  /* 0x0000b70040547a20 */ /* 0x000fe20000410000 */
[----:B------:R-:W-:Y:S01]  /*a270*/  UISETP.NE.AND UP0, UPT, UR34, -0x1, UPT ;  /* 0xffffffff2200788c */ /* 0x000fe2000bf05270 */
[----:B------:R-:W-:Y:S01]  /*a280*/  FMUL.FTZ R64, R60, c[0x0][0x2dc] ;  /* 0x0000b7003c407a20 */ /* 0x000fe20000410000 */
[----:B------:R-:W-:Y:S01]  /*a290*/  ULDC.64 UR10, c[0x0][0x3a0] ;  /* 0x0000e800000a7ab9 */ /* 0x000fe20000000a00 */
[----:B------:R-:W-:-:S02]  /*a2a0*/  FMUL.FTZ R14, R59, c[0x0][0x2dc] ;  /* 0x0000b7003b0e7a20 */ /* 0x000fc40000410000 */
[----:B------:R-:W-:Y:S01]  /*a2b0*/  FMUL.FTZ R132, R132, c[0x0][0x2e0] ;  /* 0x0000b80084847a20 */ /* 0x000fe20000410000 */
[----:B------:R-:W-:Y:S01]  /*a2c0*/  PLOP3.LUT P0, PT, PT, PT, UP0, 0x80, 0x0 ;  /* 0x000000000000781c */ /* 0x000fe20003f0f008 */
[----:B------:R-:W-:Y:S02]  /*a2d0*/  FMUL.FTZ R60, R133, c[0x0][0x2e0] ;  /* 0x0000b800853c7a20 */ /* 0x000fe40000410000 */
        /* <DEDUP_REMOVED lines=10> */
[----:B------:R-:W-:Y:S01]  /*a380*/  @UP0 UIMAD.WIDE.U32 UR6, UR8, UR10, URZ ;  /* 0x0000000a080602a5 */ /* 0x000fe2000f8e003f */
[----:B------:R-:W-:Y:S02]  /*a390*/  FMUL.FTZ R85, R58, c[0x0][0x2dc] ;  /* 0x0000b7003a557a20 */ /* 0x000fe40000410000 */
[----:B------:R-:W-:Y:S01]  /*a3a0*/  FMUL.FTZ R146, R146, c[0x0][0x2e0] ;  /* 0x0000b80092927a20 */ /* 0x000fe20000410000 */
[----:B------:R-:W-:Y:S01]  /*a3b0*/  F2FP.BF16.PACK_AB R56, R56, R144 ;  /* 0x000000903838723e */ /* 0x000fe200000010ff */
[----:B------:R-:W-:Y:S01]  /*a3c0*/  FMUL.FTZ R55, R147, c[0x0][0x2e0] ;  /* 0x0000b80093377a20 */ /* 0x000fe20000410000 */
[----:B------:R-:W-:Y:S01]  /*a3d0*/  F2FP.BF16.PACK_AB R14, R14, R85 ;  /* 0x000000550e0e723e */ /* 0x000fe200000010ff */
[----:B------:R-:W-:Y:S01]  /*a3e0*/  FMUL.FTZ R15, R57, c[0x0][0x2dc] ;  /* 0x0000b700390f7a20 */ /* 0x000fe20000410000 */
[----:B------:R-:W-:Y:S01]  /*a3f0*/  @UP0 UIMAD UR14, UR8, UR11, UR7 ;  /* 0x0000000b080e02a4 */ /* 0x000fe2000f8e0207 */
[----:B------:R-:W-:Y:S01]  /*a400*/  FMUL.FTZ R136, R136, c[0x0][0x2e0] ;  /* 0x0000b80088887a20 */ /* 0x000fe20000410000 */
[----:B------:R-:W-:Y:S01]  /*a410*/  F2FP.BF16.PACK_AB R55, R55, R146 ;  /* 0x000000923737723e */ /* 0x000fe200000010ff */
[----:B------:R-:W-:Y:S01]  /*a420*/  FMUL.FTZ R58, R137, c[0x0][0x2e0] ;  /* 0x0000b800893a7a20 */ /* 0x000fe20000410000 */
[----:B------:R-:W-:Y:S01]  /*a430*/  F2FP.BF16.PACK_AB R15, R15, R86 ;  /* 0x000000560f0f723e */ /* 0x000fe200000010ff */
        /* <DEDUP_REMOVED lines=248> */
.L_x_766:
        /* <DEDUP_REMOVED lines=19> */
.L_x_767:
        /* <DEDUP_REMOVED lines=65> */
.L_x_769:
[----:B--23--:R-:W-:Y:S05]  /*b900*/  BSYNC B0 ;  /* 0x0000000000007941 */ /* 0x00cfea0003800000 */
.L_x_768:
        /* <DEDUP_REMOVED lines=22> */
.L_x_771:
[----:B------:R-:W-:Y:S05]  /*ba70*/  BSYNC B0 ;  /* 0x0000000000007941 */ /* 0x000fea0003800000 */
.L_x_770:
        /* <DEDUP_REMOVED lines=31> */
.L_x_773:
[----:B------:R-:W-:Y:S05]  /*bc70*/  BSYNC B0 ;  /* 0x0000000000007941 */ /* 0x000fea0003800000 */
.L_x_772:
        /* <DEDUP_REMOVED lines=18> */
.L_x_744:
[----:B------:R-:W-:Y:S05]  /*bda0*/  BSYNC B1 ;  /* 0x0000000000017941 */ /* 0x000fea0003800000 */
.L_x_730:
        /* <DEDUP_REMOVED lines=12> */
.L_x_774:
[----:B------:R-:W-:Y:S05]  /*be70*/  EXIT ;  /* 0x000000000000794d */ /* 0x000fea0003800000 */
.L_x_776:
        /* <DEDUP_REMOVED lines=16> */
.L_x_1040:


//--------------------- .text._ZN5flash44flash_bwd_dq_dk_dv_loop_seqk_parallel_kernelI23Flash_bwd_kernel_traitsILi256ELi64ELi64ELi8ELi4ELi2ELi2ELb0ELb0EN7cutlass10bfloat16_tE19Flash_kernel_traitsILi256ELi64ELi64ELi8ES3_EELb0ELb1ELb0ELb0ELb0ELb0ELb1EEEvNS_16Flash_bwd_paramsE --------------------------
	.section	.text._ZN5flash44flash_bwd_dq_dk_dv_loop_seqk_parallel_kernelI23Flash_bwd_kernel_traitsILi256ELi64ELi64ELi8ELi4ELi2ELi2ELb0ELb0EN7cutlass10bfloat16_tE19Flash_kernel_traitsILi256ELi64ELi64ELi8ES3_EELb0ELb1ELb0ELb0ELb0ELb0ELb1EEEvNS_16Flash_bwd_paramsE,"ax",@progbits
	.sectioninfo	@"SHI_REGISTERS=255"
	.align	128
        .global         _ZN5flash44flash_bwd_dq_dk_dv_loop_seqk_parallel_kernelI23Flash_bwd_kernel_traitsILi256ELi64ELi64ELi8ELi4ELi2ELi2ELb0ELb0EN7cutlass10bfloat16_tE19Flash_kernel_traitsILi256ELi64ELi64ELi8ES3_EELb0ELb1ELb0ELb0ELb0ELb0ELb1EEEvNS_16Flash_bwd_paramsE
        .type           _ZN5flash44flash_bwd_dq_dk_dv_loop_seqk_parallel_kernelI23Flash_bwd_kernel_traitsILi256ELi64ELi64ELi8ELi4ELi2ELi2ELb0ELb0EN7cutlass10bfloat16_tE19Flash_kernel_traitsILi256ELi64ELi64ELi8ES3_EELb0ELb1ELb0ELb0ELb0ELb0ELb1EEEvNS_16Flash_bwd_paramsE,@function
        .size           _ZN5flash44flash_bwd_dq_dk_dv_loop_seqk_parallel_kernelI23Flash_bwd_kernel_traitsILi256ELi64ELi64ELi8ELi4ELi2ELi2ELb0ELb0EN7cutlass10bfloat16_tE19Flash_kernel_traitsILi256ELi64ELi64ELi8ES3_EELb0ELb1ELb0ELb0ELb0ELb0ELb1EEEvNS_16Flash_bwd_paramsE,(.L_x_1041 - _ZN5flash44flash_bwd_dq_dk_dv_loop_seqk_parallel_kernelI23Flash_bwd_kernel_traitsILi256ELi64ELi64ELi8ELi4ELi2ELi2ELb0ELb0EN7cutlass10bfloat16_tE19Flash_kernel_traitsILi256ELi64ELi64ELi8ES3_EELb0ELb1ELb0ELb0ELb0ELb0ELb1EEEvNS_16Flash_bwd_paramsE)
        .other          _ZN5flash44flash_bwd_dq_dk_dv_loop_seqk_parallel_kernelI23Flash_bwd_kernel_traitsILi256ELi64ELi64ELi8ELi4ELi2ELi2ELb0ELb0EN7cutlass10bfloat16_tE19Flash_kernel_traitsILi256ELi64ELi64ELi8ES3_EELb0ELb1ELb0ELb0ELb0ELb0ELb1EEEvNS_16Flash_bwd_paramsE,@"STO_CUDA_ENTRY STV_DEFAULT"
_ZN5flash44flash_bwd_dq_dk_dv_loop_seqk_parallel_kernelI23Flash_bwd_kernel_traitsILi256ELi64ELi64ELi8ELi4ELi2ELi2ELb0ELb0EN7cutlass10bfloat16_tE19Flash_kernel_traitsILi256ELi64ELi64ELi8ES3_EELb0ELb1ELb0ELb0ELb0ELb0ELb1EEEvNS_16Flash_bwd_paramsE:
.text._ZN5flash44flash_bwd_dq_dk_dv_loop_seqk_parallel_kernelI23Flash_bwd_kernel_traitsILi256ELi64ELi64ELi8ELi4ELi2ELi2ELb0ELb0EN7cutlass10bfloat16_tE19Flash_kernel_traitsILi256ELi64ELi64ELi8ES3_EELb0ELb1ELb0ELb0ELb0ELb0ELb1EEEvNS_16Flash_bwd_paramsE:
        /* <DEDUP_REMOVED lines=175> */
.L_x_823:
        /* <DEDUP_REMOVED lines=66> */
.L_x_777:
        /* <DEDUP_REMOVED lines=59> */
.L_x_779:
        /* <DEDUP_REMOVED lines=42> */
.L_x_780:
        /* <DEDUP_REMOVED lines=45> */
.L_x_781:
[----:B------:R-:W-:-:S04]  /*1830*/  UMOV UR10, UR51 ;  /* 0x00000033000a7c82 */ /* 0x000fc80008000000 */
.L_x_782:
        /* <DEDUP_REMOVED lines=98> */
.L_x_784:
        /* <DEDUP_REMOVED lines=18> */
.L_x_785:
        /* <DEDUP_REMOVED lines=35> */
.L_x_787:
[----:B------:R-:W-:Y:S05]  /*21b0*/  BSYNC B0 ;  /* 0x0000000000007941 */ /* 0x000fea0003800000 */
.L_x_786:
        /* <DEDUP_REMOVED lines=21> */
.L_x_789:
[----:B------:R-:W-:Y:S05]  /*2310*/  BSYNC B0 ;  /* 0x0000000000007941 */ /* 0x000fea0003800000 */
.L_x_788:
        /* <DEDUP_REMOVED lines=31> */
.L_x_791:
[----:B------:R-:W-:Y:S05]  /*2510*/  BSYNC B0 ;  /* 0x0000000000007941 */ /* 0x000fea0003800000 */
.L_x_790:
        /* <DEDUP_REMOVED lines=20> */
.L_x_783:
        /* <DEDUP_REMOVED lines=56> */
.L_x_794:
[----:B------:R-:W-:Y:S05]  /*29e0*/  BSYNC B0 ;  /* 0x0000000000007941 */ /* 0x000fea0003800000 */
.L_x_793:
        /* <DEDUP_REMOVED lines=48> */
.L_x_796:
[----:B------:R-:W-:Y:S05]  /*2cf0*/  BSYNC B0 ;  /* 0x0000000000007941 */ /* 0x000fea0003800000 */
.L_x_795:
        /* <DEDUP_REMOVED lines=23> */
.L_x_798:
        /* <DEDUP_REMOVED lines=50> */
.L_x_799:
[----:B------:R-:W-:Y:S05]  /*3190*/  BSYNC B0 ;  /* 0x0000000000007941 */ /* 0x000fea0003800000 */
.L_x_797:
        /* <DEDUP_REMOVED lines=21> */
.L_x_801:
        /* <DEDUP_REMOVED lines=49> */
.L_x_802:
[----:B------:R-:W-:Y:S05]  /*3600*/  BSYNC B0 ;  /* 0x0000000000007941 */ /* 0x000fea0003800000 */
.L_x_800:
        /* <DEDUP_REMOVED lines=90> */
.L_x_804:
[----:B------:R-:W-:Y:S05]  /*3bb0*/  BSYNC B0 ;  /* 0x0000000000007941 */ /* 0x000fea0003800000 */
.L_x_803:
        /* <DEDUP_REMOVED lines=55> */
.L_x_806:
[----:B------:R-:W-:Y:S05]  /*3f30*/  BSYNC B0 ;  /* 0x0000000000007941 */ /* 0x000fea0003800000 */
.L_x_805:
        /* <DEDUP_REMOVED lines=62> */
.L_x_808:
[----:B------:R-:W-:Y:S05]  /*4320*/  BSYNC B0 ;  /* 0x0000000000007941 */ /* 0x000fea0003800000 */
.L_x_807:
        /* <DEDUP_REMOVED lines=54> */
.L_x_810:
[----:B------:R-:W-:Y:S05]  /*4690*/  BSYNC B0 ;  /* 0x0000000000007941 */ /* 0x000fea0003800000 */
.L_x_809:
        /* <DEDUP_REMOVED lines=156> */
.L_x_813:
[----:B------:R-:W0:Y:S01]  /*5060*/  LDGDEPBAR ;  /* 0x00000000000079af */ /* 0x000e220000000000 */
[C---:B------:R-:W-:Y:S01]  /*5070*/  IADD3 R117, R219.reuse, R231, RZ ;  /* 0x000000e7db757210 */ /* 0x040fe20007ffe0ff */
[----:B------:R-:W-:Y:S01]  /*5080*/  USHF.L.U32 UR7, UR6, 0x6, URZ ;  /* 0x0000000606077899 */ /* 0x000fe2000800063f */
[-C--:B------:R-:W-:Y:S01]  /*5090*/  IADD3 R116, R219, R226.reuse, RZ ;  /* 0x000000e2db747210 */ /* 0x080fe20007ffe0ff */
[----:B------:R-:W-:Y:S01]  /*50a0*/  USHF.L.U32 UR8, UR16, 0x6, URZ ;  /* 0x0000000610087899 */ /* 0x000fe2000800063f */
[----:B---3--:R-:W-:Y:S01]  /*50b0*/  IADD3 R0, R117, R226, RZ ;  /* 0x000000e275007210 */ /* 0x008fe20007ffe0ff */
[----:B------:R-:W2:Y:S01]  /*50c0*/  LDL R121, [R1+0x50] ;  /* 0x0000500001797983 */ /* 0x000ea20000100800 */
[----:B------:R-:W-:Y:S01]  /*50d0*/  UISETP.GE.AND UP0, UPT, UR7, UR14, UPT ;  /* 0x0000000e0700728c */ /* 0x000fe2000bf06270 */
[----:B------:R-:W-:Y:S01]  /*50e0*/  MOV R127, c[0x0][0x22c] ;  /* 0x00008b00007f7a02 */ /* 0x000fe20000000f00 */
[----:B------:R-:W-:Y:S02]  /*50f0*/  UIADD3 UR8, UR8, 0x40, URZ ;  /* 0x0000004008087890 */ /* 0x000fe4000fffe03f */
[----:B------:R-:W-:Y:S01]  /*5100*/  UISETP.GT.AND UP3, UPT, UR6, UR13, UPT ;  /* 0x0000000d0600728c */ /* 0x000fe2000bf64270 */
[----:B------:R-:W3:Y:S01]  /*5110*/  LDL R120, [R1+0x54] ;  /* 0x0000540001787983 */ /* 0x000ee20000100800 */
[----:B------:R-:W-:Y:S01]  /*5120*/  UISETP.LT.AND UP0, UPT, UR8, UR15, UP0 ;  /* 0x0000000f0800728c */ /* 0x000fe20008701270 */
[----:B------:R-:W-:Y:S04]  /*5130*/  IMAD R127, R127, c[0x0][0x1c0], RZ ;  /* 0x000070007f7f7a24 */ /* 0x000fe800078e02ff */
[----:B------:R-:W4:Y:S01]  /*5140*/  LDL R119, [R1] ;  /* 0x0000000001777983 */ /* 0x000f220000100800 */
[----:B------:R-:W-:Y:S02]  /*5150*/  PLOP3.LUT P0, PT, PT, PT, UP0, 0x80, 0x0 ;  /* 0x000000000000781c */ /* 0x000fe40003f0f008 */
[----:B------:R-:W-:Y:S03]  /*5160*/  LEA R127, -R127, RZ, 0x6 ;  /* 0x000000ff7f7f7211 */ /* 0x000fe600078e31ff */
[----:B------:R-:W5:Y:S01]  /*5170*/  LDL R118, [R1+0x4] ;  /* 0x0000040001767983 */ /* 0x000f620000100800 */
        /* <DEDUP_REMOVED lines=57> */
[----:B------:R-:W1:Y:S02]  /*5510*/  LDSM.16.M88.4 R84, [R3+0x1c800] ;  /* 0x01c800000354783b */ /* 0x000e640000000200 */
[----:B----4-:R-:W-:Y:S04]  /*5520*/  FSETP.NEU.FTZ.AND P1, PT, R119, -INF , PT ;  /* 0xff8000007700780b */ /* 0x010fe80003f3d000 */
        /* <DEDUP_REMOVED lines=36> */
[C---:B----4-:R-:W-:Y:S08]  /*5770*/  HMMA.16816.F32.BF16 R4, R108.reuse, R112, R4 ;  /* 0x000000706c04723c */ /* 0x050ff00000041804 */
[C---:B------:R-:W-:Y:S01]  /*5780*/  HMMA.16816.F32.BF16 R8, R108.reuse, R114, R8 ;  /* 0x000000726c08723c */ /* 0x040fe20000041808 */
[----:B------:R-:W-:Y:S07]  /*5790*/  LDSM.16.M88.4 R112, [R217+0x1e000] ;  /* 0x01e00000d970783b */ /* 0x000fee0000000200 */
[C---:B-1----:R-:W-:Y:S08]  /*57a0*/  HMMA.16816.F32.BF16 R12, R108.reuse, R84, R12 ;  /* 0x000000546c0c723c */ /* 0x042ff0000004180c */
[----:B------:R-:W-:Y:S01]  /*57b0*/  HMMA.16816.F32.BF16 R16, R108, R86, R16 ;  /* 0x000000566c10723c */ /* 0x000fe20000041810 */
[----:B------:R-:W1:Y:S06]  /*57c0*/  LDSM.16.M88.4 R84, [R218+0x1e800] ;  /* 0x01e80000da54783b */ /* 0x000e6c0000000200 */
[----:B------:R4:W1:Y:S01]  /*57d0*/  LDSM.16.M88.4 R108, [R0+0x6000] ;  /* 0x00600000006c783b */ /* 0x0008620000000200 */
[C---:B------:R-:W-:Y:S08]  /*57e0*/  HMMA.16816.F32.BF16 R4, R92.reuse, R96, R4 ;  /* 0x000000605c04723c */ /* 0x040ff00000041804 */
[C---:B------:R-:W-:Y:S08]  /*57f0*/  HMMA.16816.F32.BF16 R8, R92.reuse, R98, R8 ;  /* 0x000000625c08723c */ /* 0x040ff00000041808 */
[C---:B--2---:R-:W-:Y:S01]  /*5800*/  HMMA.16816.F32.BF16 R12, R92.reuse, R88, R12 ;  /* 0x000000585c0c723c */ /* 0x044fe2000004180c */
[----:B----4-:R-:W-:Y:S07]  /*5810*/  MOV R0, UR16 ;  /* 0x0000001000007c02 */ /* 0x010fee0008000f00 */
[----:B------:R-:W-:Y:S01]  /*5820*/  HMMA.16816.F32.BF16 R16, R92, R90, R16 ;  /* 0x0000005a5c10723c */ /* 0x000fe20000041810 */
[----:B------:R-:W2:Y:S03]  /*5830*/  LDL R94, [R1+0x44] ;  /* 0x00004400015e7983 */ /* 0x000ea60000100800 */
[----:B---3--:R-:W-:Y:S03]  /*5840*/  @!P0 LEA R0, R0, R120, 0x6 ;  /* 0x0000007800008211 */ /* 0x008fe600078e30ff */
[----:B------:R-:W3:Y:S01]  /*5850*/  LDL R92, [R1+0x40] ;  /* 0x00004000015c7983 */ /* 0x000ee20000100800 */
[C---:B------:R-:W-:Y:S08]  /*5860*/  HMMA.16816.F32.BF16 R4, R100.reuse, R104, R4 ;  /* 0x000000686404723c */ /* 0x040ff00000041804 */
        /* <DEDUP_REMOVED lines=14> */
[----:B------:R1:W-:Y:S01]  /*5950*/  MUFU.TANH R113, R7 ;  /* 0x0000000700717308 */ /* 0x0003e20000002400 */
[----:B------:R-:W-:Y:S01]  /*5960*/  FMUL.FTZ R8, R8, c[0x0][0x2ec] ;  /* 0x0000bb0008087a20 */ /* 0x000fe20000410000 */
[----:B------:R-:W-:Y:S04]  /*5970*/  HMMA.16816.F32.BF16 R16, R108, R86, R16 ;  /* 0x000000566c10723c */ /* 0x000fe80000041810 */
[----:B------:R-:W-:Y:S02]  /*5980*/  FMUL.FTZ R11, R11, c[0x0][0x2ec] ;  /* 0x0000bb000b0b7a20 */ /* 0x000fe40000410000 */
[----:B------:R-:W-:Y:S02]  /*5990*/  FMUL.FTZ R10, R10, c[0x0][0x2ec] ;  /* 0x0000bb000a0a7a20 */ /* 0x000fe40000410000 */
[----:B------:R5:W-:Y:S01]  /*59a0*/  MUFU.TANH R101, R5 ;  /* 0x0000000500657308 */ /* 0x000be20000002400 */
[----:B----4-:R-:W-:Y:S07]  /*59b0*/  @!P0 IADD3 R6, R121, UR7, RZ ;  /* 0x0000000779068c10 */ /* 0x010fee000fffe0ff */
[----:B------:R-:W-:Y:S02]  /*59c0*/  FMUL.FTZ R12, R12, c[0x0][0x2ec] ;  /* 0x0000bb000c0c7a20 */ /* 0x000fe40000410000 */
[----:B------:R-:W4:Y:S01]  /*59d0*/  MUFU.TANH R93, R4 ;  /* 0x00000004005d7308 */ /* 0x000f220000002400 */
[----:B------:R-:W-:Y:S02]  /*59e0*/  FMUL.FTZ R13, R13, c[0x0][0x2ec] ;  /* 0x0000bb000d0d7a20 */ /* 0x000fe40000410000 */
[----:B------:R-:W-:Y:S01]  /*59f0*/  FMUL.FTZ R14, R14, c[0x0][0x2ec] ;  /* 0x0000bb000e0e7a20 */ /* 0x000fe20000410000 */
[C---:B-1----:R-:W-:Y:S01]  /*5a00*/  @!P0 IMNMX R7, R6.reuse, UR15, PT ;  /* 0x0000000f06078c17 */ /* 0x042fe2000b800200 */
[----:B------:R-:W-:Y:S01]  /*5a10*/  FMUL.FTZ R15, R15, c[0x0][0x2ec] ;  /* 0x0000bb000f0f7a20 */ /* 0x000fe20000410000 */
[----:B------:R-:W-:Y:S01]  /*5a20*/  @!P0 IADD3 R6, R6, 0x8, RZ ;  /* 0x0000000806068810 */ /* 0x000fe20007ffe0ff */
[----:B------:R-:W-:Y:S01]  /*5a30*/  FMUL.FTZ R16, R16, c[0x0][0x2ec] ;  /* 0x0000bb0010107a20 */ /* 0x000fe20000410000 */
[----:B------:R-:W-:Y:S01]  /*5a40*/  @!P0 ISETP.GE.AND P2, PT, R0, R7, PT ;  /* 0x000000070000820c */ /* 0x000fe20003f46270 */
[----:B------:R-:W-:Y:S01]  /*5a50*/  FMUL.FTZ R17, R17, c[0x0][0x2ec] ;  /* 0x0000bb0011117a20 */ /* 0x000fe20000410000 */
[----:B------:R1:W-:Y:S01]  /*5a60*/  MUFU.TANH R99, R9 ;  /* 0x0000000900637308 */ /* 0x0003e20000002400 */
[----:B------:R-:W-:Y:S01]  /*5a70*/  @!P0 IMNMX R6, R6, UR15, PT ;  /* 0x0000000f06068c17 */ /* 0x000fe2000b800200 */
[----:B------:R-:W-:Y:S02]  /*5a80*/  FMUL.FTZ R18, R18, c[0x0][0x2ec] ;  /* 0x0000bb0012127a20 */ /* 0x000fe40000410000 */
[----:B-----5:R-:W-:Y:S02]  /*5a90*/  FMUL.FTZ R5, R119, 1.4426950216293334961 ;  /* 0x3fb8aa3b77057820 */ /* 0x020fe40000410000 */
[----:B------:R-:W-:Y:S03]  /*5aa0*/  FMUL.FTZ R19, R19, c[0x0][0x2ec] ;  /* 0x0000bb0013137a20 */ /* 0x000fe60000410000 */
[----:B------:R-:W-:Y:S01]  /*5ab0*/  FSEL R5, R5, RZ, P1 ;  /* 0x000000ff05057208 */ /* 0x000fe20000800000 */
[----:B------:R5:W5:Y:S01]  /*5ac0*/  MUFU.TANH R100, R8 ;  /* 0x0000000800647308 */ /* 0x000b620000002400 */
[-C--:B----4-:R-:W-:Y:S02]  /*5ad0*/  MOV R4, R93.reuse ;  /* 0x0000005d00047202 */ /* 0x090fe40000000f00 */
[C---:B------:R-:W-:Y:S01]  /*5ae0*/  @!P0 FSEL R4, R93.reuse, -INF , !P2 ;  /* 0xff8000005d048808 */ /* 0x040fe20005000000 */
[----:B------:R-:W-:Y:S01]  /*5af0*/  FFMA.FTZ R93, -R93, R93, 1 ;  /* 0x3f8000005d5d7423 */ /* 0x000fe2000001015d */
[CC--:B------:R-:W-:Y:S05]  /*5b00*/  @!P0 ISETP.GE.AND P2, PT, R0.reuse, R6.reuse, PT ;  /* 0x000000060000820c */ /* 0x0c0fea0003f46270 */
[----:B------:R4:W-:Y:S01]  /*5b10*/  MUFU.TANH R107, R11 ;  /* 0x0000000b006b7308 */ /* 0x0009e20000002400 */
[----:B------:R-:W-:Y:S01]  /*5b20*/  FMUL.FTZ R93, R93, c[0x0][0x2ec] ;  /* 0x0000bb005d5d7a20 */ /* 0x000fe20000410000 */
[----:B-1----:R-:W-:Y:S04]  /*5b30*/  @!P0 IADD3 R9, R0, 0x1, RZ ;  /* 0x0000000100098810 */ /* 0x002fe80007ffe0ff */
[----:B------:R-:W-:Y:S04]  /*5b40*/  @!P0 ISETP.GE.AND P1, PT, R9, R7, PT ;  /* 0x000000070900820c */ /* 0x000fe80003f26270 */
[----:B------:R1:W1:Y:S01]  /*5b50*/  MUFU.TANH R112, R10 ;  /* 0x0000000a00707308 */ /* 0x0002620000002400 */
[--C-:B-----5:R-:W-:Y:S01]  /*5b60*/  FFMA.FTZ R8, R4, c[0x0][0x23c], -R5.reuse ;  /* 0x00008f0004087a23 */ /* 0x120fe20000010805 */
[----:B------:R-:W-:Y:S02]  /*5b70*/  MOV R4, R101 ;  /* 0x0000006500047202 */ /* 0x000fe40000000f00 */
[----:B------:R-:W-:Y:S02]  /*5b80*/  @!P0 FSEL R4, R101, -INF , !P1 ;  /* 0xff80000065048808 */ /* 0x000fe40004800000 */
[----:B------:R-:W-:Y:S04]  /*5b90*/  FSETP.NEU.FTZ.AND P1, PT, R118, -INF , PT ;  /* 0xff8000007600780b */ /* 0x000fe80003f3d000 */
[----:B------:R5:W-:Y:S01]  /*5ba0*/  MUFU.EX2 R108, R8 ;  /* 0x00000008006c7308 */ /* 0x000be20000000800 */
[--C-:B----4-:R-:W-:Y:S09]  /*5bb0*/  FFMA.FTZ R11, R4, c[0x0][0x23c], -R5.reuse ;  /* 0x00008f00040b7a23 */ /* 0x110ff20000010805 */
[----:B------:R4:W-:Y:S01]  /*5bc0*/  MUFU.EX2 R117, R11 ;  /* 0x0000000b00757308 */ /* 0x0009e20000000800 */
[----:B-1----:R-:W-:Y:S05]  /*5bd0*/  FMUL.FTZ R10, R118, 1.4426950216293334961 ;  /* 0x3fb8aa3b760a7820 */ /* 0x002fea0000410000 */
[----:B------:R-:W-:Y:S04]  /*5be0*/  FSEL R4, R10, RZ, P1 ;  /* 0x000000ff0a047208 */ /* 0x000fe80000800000 */
[----:B------:R-:W1:Y:S01]  /*5bf0*/  MUFU.TANH R102, R12 ;  /* 0x0000000c00667308 */ /* 0x000e620000002400 */
[----:B------:R-:W-:Y:S02]  /*5c00*/  @!P0 ISETP.GE.AND P1, PT, R9, R6, PT ;  /* 0x000000060900820c */ /* 0x000fe40003f26270 */
[----:B------:R-:W-:Y:S02]  /*5c10*/  @!P0 IADD3 R10, R0, 0x8, RZ ;  /* 0x00000008000a8810 */ /* 0x000fe40007ffe0ff */
[----:B-----5:R-:W-:Y:S02]  /*5c20*/  MOV R8, R114 ;  /* 0x0000007200087202 */ /* 0x020fe40000000f00 */
[----:B------:R-:W-:Y:S03]  /*5c30*/  @!P0 FSEL R8, R114, -INF , !P2 ;  /* 0xff80000072088808 */ /* 0x000fe60005000000 */
[----:B------:R-:W5:Y:S02]  /*5c40*/  MUFU.TANH R98, R13 ;  /* 0x0000000d00627308 */ /* 0x000f640000002400 */
[--C-:B------:R-:W-:Y:S01]  /*5c50*/  FFMA.FTZ R9, R8, c[0x0][0x23c], -R4.reuse ;  /* 0x00008f0008097a23 */ /* 0x100fe20000010804 */
[----:B------:R-:W-:Y:S02]  /*5c60*/  MOV R8, R113 ;  /* 0x0000007100087202 */ /* 0x000fe40000000f00 */
[----:B------:R-:W-:Y:S02]  /*5c70*/  @!P0 FSEL R8, R113, -INF , !P1 ;  /* 0xff80000071088808 */ /* 0x000fe40004800000 */
[-C--:B------:R-:W-:Y:S03]  /*5c80*/  @!P0 ISETP.GE.AND P1, PT, R10, R7.reuse, PT ;  /* 0x000000070a00820c */ /* 0x080fe60003f26270 */
[--C-:B----4-:R-:W-:Y:S01]  /*5c90*/  FFMA.FTZ R11, R8, c[0x0][0x23c], -R4.reuse ;  /* 0x00008f00080b7a23 */ /* 0x110fe20000010804 */
[----:B------:R4:W-:Y:S01]  /*5ca0*/  MUFU.EX2 R126, R9 ;  /* 0x00000009007e7308 */ /* 0x0009e20000000800 */
[----:B------:R-:W-:Y:S02]  /*5cb0*/  MOV R8, R100 ;  /* 0x0000006400087202 */ /* 0x000fe40000000f00 */
[----:B------:R-:W-:Y:S07]  /*5cc0*/  @!P0 FSEL R8, R100, -INF , !P1 ;  /* 0xff80000064088808 */ /* 0x000fee0004800000 */
[----:B------:R1:W-:Y:S10]  /*5cd0*/  MUFU.EX2 R125, R11 ;  /* 0x0000000b007d7308 */ /* 0x0003f40000000800 */
[----:B------:R-:W5:Y:S01]  /*5ce0*/  MUFU.TANH R106, R14 ;  /* 0x0000000e006a7308 */ /* 0x000f620000002400 */
[----:B----4-:R-:W-:Y:S04]  /*5cf0*/  @!P0 IADD3 R9, R0, 0x9, RZ ;  /* 0x0000000900098810 */ /* 0x010fe80007ffe0ff */
[----:B------:R-:W-:Y:S05]  /*5d00*/  @!P0 ISETP.GE.AND P1, PT, R9, R7, PT ;  /* 0x000000070900820c */ /* 0x000fea0003f26270 */
[----:B------:R-:W4:Y:S01]  /*5d10*/  MUFU.TANH R105, R15 ;  /* 0x0000000f00697308 */ /* 0x000f220000002400 */
[--C-:B-1----:R-:W-:Y:S01]  /*5d20*/  FFMA.FTZ R11, R8, c[0x0][0x23c], -R5.reuse ;  /* 0x00008f00080b7a23 */ /* 0x102fe20000010805 */
[----:B------:R-:W-:Y:S02]  /*5d30*/  MOV R8, R99 ;  /* 0x0000006300087202 */ /* 0x000fe40000000f00 */
[----:B------:R-:W-:Y:S02]  /*5d40*/  @!P0 FSEL R8, R99, -INF , !P1 ;  /* 0xff80000063088808 */ /* 0x000fe40004800000 */
[----:B------:R-:W-:Y:S04]  /*5d50*/  @!P0 ISETP.GE.AND P1, PT, R10, R6, PT ;  /* 0x000000060a00820c */ /* 0x000fe80003f26270 */
[----:B------:R1:W-:Y:S01]  /*5d60*/  MUFU.EX2 R116, R11 ;  /* 0x0000000b00747308 */ /* 0x0003e20000000800 */
[--C-:B------:R-:W-:Y:S01]  /*5d70*/  FFMA.FTZ R10, R8, c[0x0][0x23c], -R5.reuse ;  /* 0x00008f00080a7a23 */ /* 0x100fe20000010805 */
[----:B------:R-:W-:Y:S02]  /*5d80*/  MOV R8, R112 ;  /* 0x0000007000087202 */ /* 0x000fe40000000f00 */
[----:B------:R-:W-:Y:S02]  /*5d90*/  @!P0 FSEL R8, R112, -INF , !P1 ;  /* 0xff80000070088808 */ /* 0x000fe40004800000 */
[----:B------:R-:W-:Y:S04]  /*5da0*/  @!P0 ISETP.GE.AND P1, PT, R9, R6, PT ;  /* 0x000000060900820c */ /* 0x000fe80003f26270 */
[----:B------:R4:W-:Y:S01]  /*5db0*/  MUFU.EX2 R111, R10 ;  /* 0x0000000a006f7308 */ /* 0x0009e20000000800 */
[--C-:B------:R-:W-:Y:S01]  /*5dc0*/  FFMA.FTZ R9, R8, c[0x0][0x23c], -R4.reuse ;  /* 0x00008f0008097a23 */ /* 0x100fe20000010804 */
[----:B------:R-:W-:Y:S02]  /*5dd0*/  MOV R8, R107 ;  /* 0x0000006b00087202 */ /* 0x000fe40000000f00 */
[----:B------:R-:W-:Y:S06]  /*5de0*/  @!P0 FSEL R8, R107, -INF , !P1 ;  /* 0xff8000006b088808 */ /* 0x000fec0004800000 */
[----:B------:R5:W-:Y:S01]  /*5df0*/  MUFU.EX2 R124, R9 ;  /* 0x00000009007c7308 */ /* 0x000be20000000800 */
[--C-:B-1----:R-:W-:Y:S01]  /*5e00*/  FFMA.FTZ R11, R8, c[0x0][0x23c], -R4.reuse ;  /* 0x00008f00080b7a23 */ /* 0x102fe20000010804 */
[----:B------:R-:W-:Y:S08]  /*5e10*/  MOV R8, R102 ;  /* 0x0000006600087202 */ /* 0x000ff00000000f00 */
[----:B------:R1:W-:Y:S01]  /*5e20*/  MUFU.EX2 R121, R11 ;  /* 0x0000000b00797308 */ /* 0x0003e20000000800 */
[----:B----4-:R-:W-:Y:S04]  /*5e30*/  @!P0 IADD3 R10, R0, 0x10, RZ ;  /* 0x00000010000a8810 */ /* 0x010fe80007ffe0ff */
[-C--:B------:R-:W-:Y:S05]  /*5e40*/  @!P0 ISETP.GE.AND P1, PT, R10, R7.reuse, PT ;  /* 0x000000070a00820c */ /* 0x080fea0003f26270 */
[----:B------:R-:W4:Y:S01]  /*5e50*/  MUFU.TANH R97, R16 ;  /* 0x0000001000617308 */ /* 0x000f220000002400 */
[----:B------:R-:W-:Y:S02]  /*5e60*/  @!P0 FSEL R8, R102, -INF , !P1 ;  /* 0xff80000066088808 */ /* 0x000fe40004800000 */
[----:B-----5:R-:W-:Y:S04]  /*5e70*/  @!P0 IADD3 R9, R0, 0x11, RZ ;  /* 0x0000001100098810 */ /* 0x020fe80007ffe0ff */
[C---:B------:R-:W-:Y:S03]  /*5e80*/  @!P0 ISETP.GE.AND P1, PT, R9.reuse, R7, PT ;  /* 0x000000070900820c */ /* 0x040fe60003f26270 */
[----:B------:R-:W5:Y:S01]  /*5e90*/  MUFU.TANH R96, R17 ;  /* 0x0000001100607308 */ /* 0x000f620000002400 */
        /* <DEDUP_REMOVED lines=15> */
[----:B----4-:R-:W-:Y:S08]  /*5f90*/  MOV R8, R97 ;  /* 0x0000006100087202 */ /* 0x010ff00000000f00 */
[----:B------:R-:W1:Y:S01]  /*5fa0*/  MUFU.TANH R104, R18 ;  /* 0x0000001200687308 */ /* 0x000e620000002400 */
[----:B--2---:R-:W-:Y:S04]  /*5fb0*/  @!P0 IADD3 R10, R0, 0x18, RZ ;  /* 0x00000018000a8810 */ /* 0x004fe80007ffe0ff */
[-C--:B------:R-:W-:Y:S05]  /*5fc0*/  @!P0 ISETP.GE.AND P1, PT, R10, R7.reuse, PT ;  /* 0x000000070a00820c */ /* 0x080fea0003f26270 */
[----:B------:R-:W2:Y:S01]  /*5fd0*/  MUFU.TANH R103, R19 ;  /* 0x0000001300677308 */ /* 0x000ea20000002400 */
[----:B------:R-:W-:Y:S02]  /*5fe0*/  @!P0 FSEL R8, R97, -INF , !P1 ;  /* 0xff80000061088808 */ /* 0x000fe40004800000 */
[----:B---3--:R-:W-:Y:S02]  /*5ff0*/  @!P0 IADD3 R9, R0, 0x19, RZ ;  /* 0x0000001900098810 */ /* 0x008fe40007ffe0ff */
[----:B-----5:R-:W-:Y:S02]  /*6000*/  MOV R0, R96 ;  /* 0x0000006000007202 */ /* 0x020fe40000000f00 */
[C---:B------:R-:W-:Y:S01]  /*6010*/  @!P0 ISETP.GE.AND P1, PT, R9.reuse, R7, PT ;  /* 0x000000070900820c */ /* 0x040fe20003f26270 */
[--C-:B------:R-:W-:Y:S02]  /*6020*/  FFMA.FTZ R7, R8, c[0x0][0x23c], -R5.reuse ;  /* 0x00008f0008077a23 */ /* 0x100fe40000010805 */
[----:B------:R-:W3:Y:S01]  /*6030*/  MUFU.EX2 R122, R11 ;  /* 0x0000000b007a7308 */ /* 0x000ee20000000800 */
[----:B------:R-:W-:Y:S02]  /*6040*/  @!P0 FSEL R0, R96, -INF , !P1 ;  /* 0xff80000060008808 */ /* 0x000fe40004800000 */
[----:B------:R-:W-:Y:S03]  /*6050*/  @!P0 ISETP.GE.AND P1, PT, R10, R6, PT ;  /* 0x000000060a00820c */ /* 0x000fe60003f26270 */
[----:B------:R-:W-:Y:S01]  /*6060*/  FFMA.FTZ R5, R0, c[0x0][0x23c], -R5 ;  /* 0x00008f0000057a23 */ /* 0x000fe20000010805 */
[----:B-1----:R-:W-:Y:S02]  /*6070*/  MOV R0, R104 ;  /* 0x0000006800007202 */ /* 0x002fe40000000f00 */
[----:B------:R-:W-:Y:S01]  /*6080*/  @!P0 FSEL R0, R104, -INF , !P1 ;  /* 0xff80000068008808 */ /* 0x000fe20004800000 */
[----:B------:R1:W-:Y:S01]  /*6090*/  MUFU.EX2 R109, R5 ;  /* 0x00000005006d7308 */ /* 0x0003e20000000800 */
[----:B------:R-:W-:Y:S02]  /*60a0*/  @!P0 ISETP.GE.AND P1, PT, R9, R6, PT ;  /* 0x000000060900820c */ /* 0x000fe40003f26270 */
[----:B------:R-:W-:Y:S07]  /*60b0*/  F2FP.BF16.PACK_AB R6, R115, R118 ;  /* 0x000000767306723e */ /* 0x000fee00000010ff */
[----:B------:R4:W5:Y:S01]  /*60c0*/  MUFU.EX2 R110, R7 ;  /* 0x00000007006e7308 */ /* 0x0009620000000800 */
[--C-:B-1----:R-:W-:Y:S01]  /*60d0*/  FFMA.FTZ R5, R0, c[0x0][0x23c], -R4.reuse ;  /* 0x00008f0000057a23 */ /* 0x102fe20000010804 */
[----:B--2---:R-:W-:Y:S02]  /*60e0*/  MOV R0, R103 ;  /* 0x0000006700007202 */ /* 0x004fe40000000f00 */
[----:B------:R-:W-:Y:S06]  /*60f0*/  @!P0 FSEL R0, R103, -INF , !P1 ;  /* 0xff80000067008808 */ /* 0x000fec0004800000 */
[----:B------:R1:W-:Y:S01]  /*6100*/  MUFU.EX2 R120, R5 ;  /* 0x0000000500787308 */ /* 0x0003e20000000800 */
[----:B------:R-:W-:Y:S02]  /*6110*/  IADD3 R94, P0, R94, UR12, RZ ;  /* 0x0000000c5e5e7c10 */ /* 0x000fe4000ff1e0ff */
[----:B------:R-:W-:Y:S01]  /*6120*/  PLOP3.LUT P1, PT, PT, PT, UP3, 0x80, 0x0 ;  /* 0x000000000000781c */ /* 0x000fe20003f2f038 */
[----:B------:R-:W-:Y:S01]  /*6130*/  FFMA.FTZ R4, R0, c[0x0][0x23c], -R4 ;  /* 0x00008f0000047a23 */ /* 0x000fe20000010804 */
[----:B------:R-:W-:Y:S02]  /*6140*/  F2FP.BF16.PACK_AB R0, R111, R116 ;  /* 0x000000746f00723e */ /* 0x000fe400000010ff */
[----:B----4-:R-:W-:Y:S02]  /*6150*/  F2FP.BF16.PACK_AB R7, R121, R124 ;  /* 0x0000007c7907723e */ /* 0x010fe400000010ff */
[----:B------:R-:W-:Y:S01]  /*6160*/  IADD3.X R95, R92, UR11, RZ, P0, !PT ;  /* 0x0000000b5c5f7c10 */ /* 0x000fe200087fe4ff */
[----:B------:R2:W2:Y:S01]  /*6170*/  MUFU.EX2 R119, R4 ;  /* 0x0000000400777308 */ /* 0x0004a20000000800 */
[C---:B------:R-:W-:Y:S03]  /*6180*/  LEA R234, P0, R127.reuse, R234, 0x2 ;  /* 0x000000ea7fea7211 */ /* 0x040fe600078010ff */
[----:B------:R-:W4:Y:S01]  /*6190*/  LDG.E R92, [R94.64] ;  /* 0x000000045e5c7981 */ /* 0x000f22000c1e1900 */
[----:B------:R-:W-:Y:S02]  /*61a0*/  LEA.HI.X.SX32 R235, R127, R235, 0x2, P0 ;  /* 0x000000eb7feb7211 */ /* 0x000fe400000f16ff */
[----:B-1----:R-:W-:Y:S05]  /*61b0*/  F2FP.BF16.PACK_AB R5, R117, R108 ;  /* 0x0000006c7505723e */ /* 0x002fea00000010ff */
[----:B------:R3:W-:Y:S01]  /*61c0*/  STS [R246+0x2a000], R5 ;  /* 0x02a00005f6007388 */ /* 0x0007e20000000800 */
[----:B--2---:R-:W-:Y:S05]  /*61d0*/  F2FP.BF16.PACK_AB R4, R125, R126 ;  /* 0x0000007e7d04723e */ /* 0x004fea00000010ff */
[----:B------:R5:W-:Y:S06]  /*61e0*/  STS [R246+0x2a400], R4 ;  /* 0x02a40004f6007388 */ /* 0x000bec0000000800 */
[----:B------:R1:W-:Y:S06]  /*61f0*/  STS [R249+0x2a000], R0 ;  /* 0x02a00000f9007388 */ /* 0x0003ec0000000800 */
[----:B------:R-:W-:Y:S01]  /*6200*/  STS [R249+0x2a400], R7 ;  /* 0x02a40007f9007388 */ /* 0x000fe20000000800 */
[----:B---3--:R-:W-:Y:S05]  /*6210*/  F2FP.BF16.PACK_AB R5, R122, R123 ;  /* 0x0000007b7a05723e */ /* 0x008fea00000010ff */
[----:B------:R-:W-:Y:S06]  /*6220*/  STS [R247+0x2a000], R6 ;  /* 0x02a00006f7007388 */ /* 0x000fec0000000800 */
[----:B------:R-:W-:Y:S01]  /*6230*/  STS [R247+0x2a400], R5 ;  /* 0x02a40005f7007388 */ /* 0x000fe20000000800 */
[----:B-----5:R-:W-:Y:S05]  /*6240*/  F2FP.BF16.PACK_AB R4, R109, R110 ;  /* 0x0000006e6d04723e */ /* 0x020fea00000010ff */
[----:B------:R-:W-:Y:S01]  /*6250*/  STS [R248+0x2a000], R4 ;  /* 0x02a00004f8007388 */ /* 0x000fe20000000800 */
[----:B-1----:R-:W-:Y:S05]  /*6260*/  F2FP.BF16.PACK_AB R0, R119, R120 ;  /* 0x000000787700723e */ /* 0x002fea00000010ff */
[----:B------:R1:W-:Y:S06]  /*6270*/  STS [R248+0x2a400], R0 ;  /* 0x02a40000f8007388 */ /* 0x0003ec0000000800 */
[----:B------:R-:W-:Y:S06]  /*6280*/  LDSM.16.M88.4 R16, [R222+0x10000] ;  /* 0x01000000de10783b */ /* 0x000fec0000000200 */
[----:B------:R-:W2:Y:S06]  /*6290*/  LDSM.16.M88.4 R8, [R3+0x20000] ;  /* 0x020000000308783b */ /* 0x000eac0000000200 */
[----:B------:R-:W3:Y:S06]  /*62a0*/  LDSM.16.M88.4 R84, [R3+0x20800] ;  /* 0x020800000354783b */ /* 0x000eec0000000200 */
[----:B------:R-:W-:Y:S06]  /*62b0*/  LDSM.16.M88.4 R88, [R223+0x10000] ;  /* 0x01000000df58783b */ /* 0x000fec0000000200 */
[----:B-1----:R1:W5:Y:S01]  /*62c0*/  LDG.E R0, [R94.64+0x20] ;  /* 0x000020045e007981 */ /* 0x002362000c1e1900 */
[C---:B--2---:R-:W-:Y:S08]  /*62d0*/  HMMA.16816.F32.BF16 R4, R16.reuse, R8, RZ ;  /* 0x000000081004723c */ /* 0x044ff000000418ff */
[C---:B------:R-:W-:Y:S08]  /*62e0*/  HMMA.16816.F32.BF16 R8, R16.reuse, R10, RZ ;  /* 0x0000000a1008723c */ /* 0x040ff000000418ff */
[C---:B---3--:R-:W-:Y:S08]  /*62f0*/  HMMA.16816.F32.BF16 R12, R16.reuse, R84, RZ ;  /* 0x00000054100c723c */ /* 0x048ff000000418ff */
[----:B------:R-:W-:Y:S01]  /*6300*/  HMMA.16816.F32.BF16 R16, R16, R86, RZ ;  /* 0x000000561010723c */ /* 0x000fe200000418ff */
[----:B------:R-:W2:Y:S07]  /*6310*/  LDSM.16.M88.4 R84, [R216+0x20000] ;  /* 0x02000000d854783b */ /* 0x000eae0000000200 */
[C---:B--2---:R-:W-:Y:S08]  /*6320*/  HMMA.16816.F32.BF16 R4, R88.reuse, R84, R4 ;  /* 0x000000545804723c */ /* 0x044ff00000041804 */
[C---:B------:R-:W-:Y:S01]  /*6330*/  HMMA.16816.F32.BF16 R8, R88.reuse, R86, R8 ;  /* 0x000000565808723c */ /* 0x040fe20000041808 */
[----:B------:R-:W2:Y:S07]  /*6340*/  LDSM.16.M88.4 R84, [R216+0x20800] ;  /* 0x02080000d854783b */ /* 0x000eae0000000200 */
[C---:B--2---:R-:W-:Y:S08]  /*6350*/  HMMA.16816.F32.BF16 R12, R88.reuse, R84, R12 ;  /* 0x00000054580c723c */ /* 0x044ff0000004180c */
[----:B------:R-:W-:Y:S01]  /*6360*/  HMMA.16816.F32.BF16 R16, R88, R86, R16 ;  /* 0x000000565810723c */ /* 0x000fe20000041810 */
[----:B------:R-:W-:Y:S06]  /*6370*/  LDSM.16.M88.4 R84, [R225+0x10000] ;  /* 0x01000000e154783b */ /* 0x000fec0000000200 */
[----:B------:R-:W2:Y:S02]  /*6380*/  LDSM.16.M88.4 R88, [R218+0x20000] ;  /* 0x02000000da58783b */ /* 0x000ea40000000200 */
        /* <DEDUP_REMOVED lines=93> */
[----:B------:R-:W2:Y:S11]  /*6960*/  LDSM.16.M88.4 R88, [R217+0x26800] ;  /* 0x02680000d958783b */ /* 0x000eb60000000200 */
[----:B------:R-:W-:Y:S04]  /*6970*/  @!UPT UIADD3 URZ, URZ, URZ, URZ ;  /* 0x0000003f3f3ff290 */ /* 0x000fe8000fffe03f */
[----:B----4-:R-:W-:Y:S04]  /*6980*/  FADD.FTZ R4, -R92, R4 ;  /* 0x000000045c047221 */ /* 0x010fe80000010100 */
[----:B-1----:R-:W-:Y:S02]  /*6990*/  FMUL.FTZ R94, R108, R4 ;  /* 0x000000046c5e7220 */ /* 0x002fe40000410000 */
[C---:B------:R-:W-:Y:S02]  /*69a0*/  FADD.FTZ R4, -R92.reuse, R5 ;  /* 0x000000055c047221 */ /* 0x040fe40000010100 */
[C---:B------:R-:W-:Y:S02]  /*69b0*/  FADD.FTZ R8, -R92.reuse, R8 ;  /* 0x000000085c087221 */ /* 0x040fe40000010100 */
[----:B------:R-:W-:Y:S02]  /*69c0*/  FMUL.FTZ R4, R117, R4 ;  /* 0x0000000475047220 */ /* 0x000fe40000410000 */
[----:B------:R-:W-:Y:S02]  /*69d0*/  FADD.FTZ R9, -R92, R9 ;  /* 0x000000095c097221 */ /* 0x000fe40000010100 */
[----:B------:R-:W-:Y:S02]  /*69e0*/  FMUL.FTZ R8, R116, R8 ;  /* 0x0000000874087220 */ /* 0x000fe40000410000 */
[----:B------:R-:W-:Y:S02]  /*69f0*/  FMUL.FTZ R9, R111, R9 ;  /* 0x000000096f097220 */ /* 0x000fe40000410000 */
[----:B------:R-:W-:Y:S01]  /*6a00*/  FMUL.FTZ R93, R94, R93 ;  /* 0x0000005d5e5d7220 */ /* 0x000fe20000410000 */
[C---:B--2---:R-:W-:Y:S07]  /*6a10*/  HMMA.16816.F32.BF16 R12, R84.reuse, R88, R12 ;  /* 0x00000058540c723c */ /* 0x044fee000004180c */
[----:B------:R-:W-:Y:S01]  /*6a20*/  FFMA.FTZ R89, -R98, R98, 1 ;  /* 0x3f80000062597423 */ /* 0x000fe20000010162 */
[----:B------:R-:W-:Y:S04]  /*6a30*/  HMMA.16816.F32.BF16 R16, R84, R90, R16 ;  /* 0x0000005a5410723c */ /* 0x000fe80000041810 */
[----:B------:R-:W-:Y:S02]  /*6a40*/  FMUL.FTZ R89, R89, c[0x0][0x2ec] ;  /* 0x0000bb0059597a20 */ /* 0x000fe40000410000 */
[----:B------:R-:W-:Y:S02]  /*6a50*/  FFMA.FTZ R88, -R97, R97, 1 ;  /* 0x3f80000061587423 */ /* 0x000fe40000010161 */
[----:B------:R-:W-:Y:S04]  /*6a60*/  FFMA.FTZ R91, -R101, R101, 1 ;  /* 0x3f800000655b7423 */ /* 0x000fe80000010165 */
[----:B------:R-:W-:Y:S02]  /*6a70*/  FMUL.FTZ R91, R91, c[0x0][0x2ec] ;  /* 0x0000bb005b5b7a20 */ /* 0x000fe40000410000 */
[----:B------:R-:W-:Y:S02]  /*6a80*/  FFMA.FTZ R90, -R102, R102, 1 ;  /* 0x3f800000665a7423 */ /* 0x000fe40000010166 */
[----:B------:R-:W-:Y:S02]  /*6a90*/  FMUL.FTZ R91, R4, R91 ;  /* 0x0000005b045b7220 */ /* 0x000fe40000410000 */
[C---:B------:R-:W-:Y:S02]  /*6aa0*/  FADD.FTZ R4, -R92.reuse, R12 ;  /* 0x0000000c5c047221 */ /* 0x040fe40000010100 */
[----:B------:R-:W-:Y:S02]  /*6ab0*/  FADD.FTZ R5, -R92, R13 ;  /* 0x0000000d5c057221 */ /* 0x000fe40000010100 */
[----:B------:R-:W-:Y:S02]  /*6ac0*/  FFMA.FTZ R86, -R100, R100, 1 ;  /* 0x3f80000064567423 */ /* 0x000fe40000010164 */
[----:B------:R-:W-:Y:S02]  /*6ad0*/  FFMA.FTZ R85, -R99, R99, 1 ;  /* 0x3f80000063557423 */ /* 0x000fe40000010163 */
[----:B------:R-:W-:Y:S02]  /*6ae0*/  FMUL.FTZ R4, R118, R4 ;  /* 0x0000000476047220 */ /* 0x000fe40000410000 */
[----:B------:R-:W-:Y:S02]  /*6af0*/  FMUL.FTZ R5, R115, R5 ;  /* 0x0000000573057220 */ /* 0x000fe40000410000 */
[----:B------:R-:W-:Y:S02]  /*6b00*/  FMUL.FTZ R90, R90, c[0x0][0x2ec] ;  /* 0x0000bb005a5a7a20 */ /* 0x000fe40000410000 */
[C---:B------:R-:W-:Y:S02]  /*6b10*/  FADD.FTZ R16, -R92.reuse, R16 ;  /* 0x000000105c107221 */ /* 0x040fe40000010100 */
[----:B------:R-:W-:Y:S02]  /*6b20*/  FADD.FTZ R17, -R92, R17 ;  /* 0x000000115c117221 */ /* 0x000fe40000010100 */
[----:B------:R-:W-:Y:S02]  /*6b30*/  FMUL.FTZ R86, R86, c[0x0][0x2ec] ;  /* 0x0000bb0056567a20 */ /* 0x000fe40000410000 */
[----:B------:R-:W-:Y:S02]  /*6b40*/  FMUL.FTZ R85, R85, c[0x0][0x2ec] ;  /* 0x0000bb0055557a20 */ /* 0x000fe40000410000 */
[----:B------:R-:W-:Y:S02]  /*6b50*/  FFMA.FTZ R87, -R96, R96, 1 ;  /* 0x3f80000060577423 */ /* 0x000fe40000010160 */
[----:B------:R-:W-:Y:S02]  /*6b60*/  FMUL.FTZ R90, R4, R90 ;  /* 0x0000005a045a7220 */ /* 0x000fe40000410000 */
[----:B------:R-:W-:Y:S02]  /*6b70*/  FMUL.FTZ R89, R5, R89 ;  /* 0x0000005905597220 */ /* 0x000fe40000410000 */
[C---:B-----5:R-:W-:Y:S02]  /*6b80*/  FADD.FTZ R4, -R0.reuse, R6 ;  /* 0x0000000600047221 */ /* 0x060fe40000010100 */
[----:B------:R-:W-:Y:S02]  /*6b90*/  FADD.FTZ R5, -R0, R7 ;  /* 0x0000000700057221 */ /* 0x000fe40000010100 */
[----:B------:R-:W-:Y:S02]  /*6ba0*/  FFMA.FTZ R84, -R114, R114, 1 ;  /* 0x3f80000072547423 */ /* 0x000fe40000010172 */
[----:B------:R-:W-:Y:S02]  /*6bb0*/  FFMA.FTZ R7, -R113, R113, 1 ;  /* 0x3f80000071077423 */ /* 0x000fe40000010171 */
[----:B------:R-:W-:Y:S02]  /*6bc0*/  FMUL.FTZ R86, R8, R86 ;  /* 0x0000005608567220 */ /* 0x000fe40000410000 */
[----:B------:R-:W-:Y:S02]  /*6bd0*/  FMUL.FTZ R85, R9, R85 ;  /* 0x0000005509557220 */ /* 0x000fe40000410000 */
[----:B------:R-:W-:Y:S02]  /*6be0*/  FMUL.FTZ R8, R110, R16 ;  /* 0x000000106e087220 */ /* 0x000fe40000410000 */
[----:B------:R-:W-:Y:S02]  /*6bf0*/  FMUL.FTZ R9, R109, R17 ;  /* 0x000000116d097220 */ /* 0x000fe40000410000 */
[----:B------:R-:W-:Y:S02]  /*6c00*/  FMUL.FTZ R88, R88, c[0x0][0x2ec] ;  /* 0x0000bb0058587a20 */ /* 0x000fe40000410000 */
[----:B------:R-:W-:Y:S02]  /*6c10*/  FMUL.FTZ R87, R87, c[0x0][0x2ec] ;  /* 0x0000bb0057577a20 */ /* 0x000fe40000410000 */
[----:B------:R-:W-:Y:S02]  /*6c20*/  FMUL.FTZ R4, R126, R4 ;  /* 0x000000047e047220 */ /* 0x000fe40000410000 */
[----:B------:R-:W-:Y:S02]  /*6c30*/  FMUL.FTZ R5, R125, R5 ;  /* 0x000000057d057220 */ /* 0x000fe40000410000 */
[----:B------:R-:W-:Y:S02]  /*6c40*/  FMUL.FTZ R84, R84, c[0x0][0x2ec] ;  /* 0x0000bb0054547a20 */ /* 0x000fe40000410000 */
[----:B------:R-:W-:Y:S02]  /*6c50*/  FMUL.FTZ R7, R7, c[0x0][0x2ec] ;  /* 0x0000bb0007077a20 */ /* 0x000fe40000410000 */
[----:B------:R-:W-:Y:S02]  /*6c60*/  FADD.FTZ R18, -R0, R18 ;  /* 0x0000001200127221 */ /* 0x000fe40000010100 */
[----:B------:R-:W-:Y:S02]  /*6c70*/  FMUL.FTZ R88, R8, R88 ;  /* 0x0000005808587220 */ /* 0x000fe40000410000 */
[----:B------:R-:W-:Y:S02]  /*6c80*/  FMUL.FTZ R87, R9, R87 ;  /* 0x0000005709577220 */ /* 0x000fe40000410000 */
[C---:B------:R-:W-:Y:S02]  /*6c90*/  FADD.FTZ R6, -R0.reuse, R10 ;  /* 0x0000000a00067221 */ /* 0x040fe40000010100 */
[----:B------:R-:W-:Y:S02]  /*6ca0*/  FADD.FTZ R8, -R0, R11 ;  /* 0x0000000b00087221 */ /* 0x000fe40000010100 */
[----:B------:R-:W-:Y:S02]  /*6cb0*/  FMUL.FTZ R84, R4, R84 ;  /* 0x0000005404547220 */ /* 0x000fe40000410000 */
[----:B------:R-:W-:Y:S02]  /*6cc0*/  FMUL.FTZ R7, R5, R7 ;  /* 0x0000000705077220 */ /* 0x000fe40000410000 */
[C---:B------:R-:W-:Y:S02]  /*6cd0*/  FADD.FTZ R9, -R0.reuse, R14 ;  /* 0x0000000e00097221 */ /* 0x040fe40000010100 */
[----:B------:R-:W-:Y:S02]  /*6ce0*/  FADD.FTZ R5, -R0, R15 ;  /* 0x0000000f00057221 */ /* 0x000fe40000010100 */
[----:B------:R-:W-:Y:S02]  /*6cf0*/  FFMA.FTZ R15, -R112, R112, 1 ;  /* 0x3f800000700f7423 */ /* 0x000fe40000010170 */
[----:B------:R-:W-:Y:S02]  /*6d00*/  FFMA.FTZ R14, -R107, R107, 1 ;  /* 0x3f8000006b0e7423 */ /* 0x000fe4000001016b */
[----:B------:R-:W-:Y:S02]  /*6d10*/  FADD.FTZ R4, -R0, R19 ;  /* 0x0000001300047221 */ /* 0x000fe40000010100 */
[----:B------:R-:W-:Y:S02]  /*6d20*/  FMUL.FTZ R0, R120, R18 ;  /* 0x0000001278007220 */ /* 0x000fe40000410000 */
[----:B------:R-:W-:Y:S02]  /*6d30*/  FFMA.FTZ R17, -R106, R106, 1 ;  /* 0x3f8000006a117423 */ /* 0x000fe4000001016a */
[----:B------:R-:W-:Y:S02]  /*6d40*/  FFMA.FTZ R16, -R105, R105, 1 ;  /* 0x3f80000069107423 */ /* 0x000fe40000010169 */
[----:B------:R-:W-:Y:S02]  /*6d50*/  FFMA.FTZ R19, -R104, R104, 1 ;  /* 0x3f80000068137423 */ /* 0x000fe40000010168 */
[----:B------:R-:W-:Y:S02]  /*6d60*/  FFMA.FTZ R18, -R103, R103, 1 ;  /* 0x3f80000067127423 */ /* 0x000fe40000010167 */
        /* <DEDUP_REMOVED lines=9> */
[----:B------:R-:W-:Y:S02]  /*6e00*/  FMUL.FTZ R19, R19, c[0x0][0x2ec] ;  /* 0x0000bb0013137a20 */ /* 0x000fe40000410000 */
[----:B------:R-:W-:Y:S02]  /*6e10*/  FMUL.FTZ R18, R18, c[0x0][0x2ec] ;  /* 0x0000bb0012127a20 */ /* 0x000fe40000410000 */
        /* <DEDUP_REMOVED lines=102> */
.L_x_811:
        /* <DEDUP_REMOVED lines=173> */
.L_x_812:
        /* <DEDUP_REMOVED lines=720> */
.L_x_814:
        /* <DEDUP_REMOVED lines=18> */
.L_x_815:
        /* <DEDUP_REMOVED lines=65> */
.L_x_817:
[----:B--23--:R-:W-:Y:S05]  /*b180*/  BSYNC B0 ;  /* 0x0000000000007941 */ /* 0x00cfea0003800000 */
.L_x_816:
        /* <DEDUP_REMOVED lines=22> */
.L_x_819:
[----:B------:R-:W-:Y:S05]  /*b2f0*/  BSYNC B0 ;  /* 0x0000000000007941 */ /* 0x000fea0003800000 */
.L_x_818:
        /* <DEDUP_REMOVED lines=31> */
.L_x_821:
[----:B------:R-:W-:Y:S05]  /*b4f0*/  BSYNC B0 ;  /* 0x0000000000007941 */ /* 0x000fea0003800000 */
.L_x_820:
        /* <DEDUP_REMOVED lines=18> */
.L_x_792:
[----:B------:R-:W-:Y:S05]  /*b620*/  BSYNC B1 ;  /* 0x0000000000017941 */ /* 0x000fea0003800000 */
.L_x_778:
        /* <DEDUP_REMOVED lines=12> */
.L_x_822:
[----:B------:R-:W-:Y:S05]  /*b6f0*/  EXIT ;  /* 0x000000000000794d */ /* 0x000fea0003800000 */
.L_x_824:
        /* <DEDUP_REMOVED lines=16> */
.L_x_1041:


//--------------------- .text._ZN5flash44flash_bwd_dq_dk_dv_loop_seqk_parallel_kernelI23Flash_bwd_kernel_traitsILi256ELi64ELi64ELi8ELi4ELi2ELi2ELb0ELb0EN7cutlass10bfloat16_tE19Flash_kernel_traitsILi256ELi64ELi64ELi8ES3_EELb1ELb1ELb0ELb0ELb0ELb1ELb0EEEvNS_16Flash_bwd_paramsE --------------------------
	.section	.text._ZN5flash44flash_bwd_dq_dk_dv_loop_seqk_parallel_kernelI23Flash_bwd_kernel_traitsILi256ELi64ELi64ELi8ELi4ELi2ELi2ELb0ELb0EN7cutlass10bfloat16_tE19Flash_kernel_traitsILi256ELi64ELi64ELi8ES3_EELb1ELb1ELb0ELb0ELb0ELb1ELb0EEEvNS_16Flash_bwd_paramsE,"ax",@progbits
	.sectioninfo	@"SHI_REGISTERS=255"
	.align	128
        .global         _ZN5flash44flash_bwd_dq_dk_dv_loop_seqk_parallel_kernelI23Flash_bwd_kernel_traitsILi256ELi64ELi64ELi8ELi4ELi2ELi2ELb0ELb0EN7cutlass10bfloat16_tE19Flash_kernel_traitsILi256ELi64ELi64ELi8ES3_EELb1ELb1ELb0ELb0ELb0ELb1ELb0EEEvNS_16Flash_bwd_paramsE
        .type           _ZN5flash44flash_bwd_dq_dk_dv_loop_seqk_parallel_kernelI23Flash_bwd_kernel_traitsILi256ELi64ELi64ELi8ELi4ELi2ELi2ELb0ELb0EN7cutlass10bfloat16_tE19Flash_kernel_traitsILi256ELi64ELi64ELi8ES3_EELb1ELb1ELb0ELb0ELb0ELb1ELb0EEEvNS_16Flash_bwd_paramsE,@function
        .size           _ZN5flash44flash_bwd_dq_dk_dv_loop_seqk_parallel_kernelI23Flash_bwd_kernel_traitsILi256ELi64ELi64ELi8ELi4ELi2ELi2ELb0ELb0EN7cutlass10bfloat16_tE19Flash_kernel_traitsILi256ELi64ELi64ELi8ES3_EELb1ELb1ELb0ELb0ELb0ELb1ELb0EEEvNS_16Flash_bwd_paramsE,(.L_x_1042 - _ZN5flash44flash_bwd_dq_dk_dv_loop_seqk_parallel_kernelI23Flash_bwd_kernel_traitsILi256ELi64ELi64ELi8ELi4ELi2ELi2ELb0ELb0EN7cutlass10bfloat16_tE19Flash_kernel_traitsILi256ELi64ELi64ELi8ES3_EELb1ELb1ELb0ELb0ELb0ELb1ELb0EEEvNS_16Flash_bwd_paramsE)
        .other          _ZN5flash44flash_bwd_dq_dk_dv_loop_seqk_parallel_kernelI23Flash_bwd_kernel_traitsILi256ELi64ELi64ELi8ELi4ELi2ELi2ELb0ELb0EN7cutlass10bfloat16_tE19Flash_kernel_traitsILi256ELi64ELi64ELi8ES3_EELb1ELb1ELb0ELb0ELb0ELb1ELb0EEEvNS_16Flash_bwd_paramsE,@"STO_CUDA_ENTRY STV_DEFAULT"
_ZN5flash44flash_bwd_dq_dk_dv_loop_seqk_parallel_kernelI23Flash_bwd_kernel_traitsILi256ELi64ELi64ELi8ELi4ELi2ELi2ELb0ELb0EN7cutlass10bfloat16_tE19Flash_kernel_traitsILi256ELi64ELi64ELi8ES3_EELb1ELb1ELb0ELb0ELb0ELb1ELb0EEEvNS_16Flash_bwd_paramsE:
.text._ZN5flash44flash_bwd_dq_dk_dv_loop_seqk_parallel_kernelI23Flash_bwd_kernel_traitsILi256ELi64ELi64ELi8ELi4ELi2ELi2ELb0ELb0EN7cutlass10bfloat16_tE19Flash_kernel_traitsILi256ELi64ELi64ELi8ES3_EELb1ELb1ELb0ELb0ELb0ELb1ELb0EEEvNS_16Flash_bwd_paramsE:
        /* <DEDUP_REMOVED lines=32> */
[----:B------:R-:W-:Y:S01]  /*0200*/  LEA.HI R9, R4, R10, RZ, 0x3 ;  /* 0x0000000a04097211 */ /* 0x000fe200078f18ff */
[----:B------:R-:W-:Y:S01]  /*0210*/  UIMAD.WIDE UR38, UR48, UR38, URZ ;  /* 0x00000026302672a5 */ /* 0x000fe2000f8e023f */
[--C-:B------:R-:W-:Y:S01]  /*0220*/  SHF.R.S32.HI R0, RZ, 0x5, R2.reuse ;  /* 0x00000005ff007819 */ /* 0x100fe20000011402 */
[----:B---3--:R-:W-:Y:S01]  /*0230*/  UIMAD UR49, UR37, UR48, URZ ;  /* 0x00000030253172a4 */ /* 0x008fe2000f8e023f */
[----:B------:R-:W-:Y:S01]  /*0240*/  SHF.R.S32.HI R3, RZ, 0x1f, R2 ;  /* 0x0000001fff037819 */ /* 0x000fe20000011402 */
[----:B------:R-:W-:Y:S01]  /*0250*/  UIMAD UR58, UR7, UR6, UR58 ;  /* 0x00000006073a72a4 */ /* 0x000fe2000f8e023a */
[C---:B------:R-:W-:Y:S01]  /*0260*/  LOP3.LUT R8, R2.reuse, 0xffffffe0, RZ, 0xc0, !PT ;  /* 0xffffffe002087812 */ /* 0x040fe200078ec0ff */
[----:B------:R-:W-:Y:S01]  /*0270*/  UIMAD UR48, UR48, UR12, URZ ;  /* 0x0000000c303072a4 */ /* 0x000fe2000f8e023f */
[-C--:B------:R-:W-:Y:S01]  /*0280*/  LEA.HI R3, R3, R0.reuse, RZ, 0x2 ;  /* 0x0000000003037211 */ /* 0x080fe200078f10ff */
[----:B------:R-:W-:Y:S01]  /*0290*/  UIMAD UR6, UR36, UR13, UR37 ;  /* 0x0000000d240672a4 */ /* 0x000fe2000f8e0225 */
[----:B------:R-:W-:Y:S01]  /*02a0*/  LEA.HI R2, R2, R0, RZ, 0x1 ;  /* 0x0000000002027211 */ /* 0x000fe200078f08ff */
[----:B------:R-:W-:Y:S01]  /*02b0*/  IMAD.IADD R8, R10, 0x1, -R8 ;  /* 0x000000010a087824 */ /* 0x000fe200078e0a08 */
[----:B------:R-:W-:Y:S01]  /*02c0*/  LOP3.LUT R3, R3, 0xfffffffc, RZ, 0xc0, !PT ;  /* 0xfffffffc03037812 */ /* 0x000fe200078ec0ff */
[----:B------:R-:W-:Y:S01]  /*02d0*/  ULDC UR14, c[0x0][0x1c0] ;  /* 0x00007000000e7ab9 */ /* 0x000fe20000000800 */
[----:B------:R-:W-:Y:S01]  /*02e0*/  LOP3.LUT R2, R2, 0xfffffffe, RZ, 0xc0, !PT ;  /* 0xfffffffe02027812 */ /* 0x000fe200078ec0ff */
[----:B------:R-:W-:Y:S01]  /*02f0*/  ULDC UR11, c[0x0][0x1c0] ;  /* 0x00007000000b7ab9 */ /* 0x000fe20000000800 */
[-C--:B------:R-:W-:Y:S01]  /*0300*/  LEA.HI R5, R4, R10.reuse, RZ, 0x4 ;  /* 0x0000000a04057211 */ /* 0x080fe200078f20ff */
[----:B------:R-:W-:Y:S01]  /*0310*/  IMAD.IADD R15, R0, 0x1, -R3 ;  /* 0x00000001000f7824 */ /* 0x000fe200078e0a03 */
[-C--:B------:R-:W-:Y:S01]  /*0320*/  LEA.HI R12, R4, R10.reuse, RZ, 0x7 ;  /* 0x0000000a040c7211 */ /* 0x080fe200078f38ff */
[----:B------:R-:W-:Y:S01]  /*0330*/  IMAD.IADD R227, R0, 0x1, -R2 ;  /* 0x0000000100e37824 */ /* 0x000fe200078e0a02 */
[CC--:B------:R-:W-:Y:S01]  /*0340*/  LEA.HI R14, R4.reuse, R10.reuse, RZ, 0x6 ;  /* 0x0000000a040e7211 */ /* 0x0c0fe200078f30ff */
[----:B------:R-:W-:Y:S01]  /*0350*/  UIMAD UR55, UR8, UR36, URZ ;  /* 0x00000024083772a4 */ /* 0x000fe2000f8e023f */
[----:B------:R-:W-:Y:S01]  /*0360*/  LEA.HI R4, R4, R10, RZ, 0x2 ;  /* 0x0000000a04047211 */ /* 0x000fe200078f10ff */
[----:B------:R-:W-:Y:S01]  /*0370*/  STL [R1+0x3c], R15 ;  /* 0x00003c0f01007387 */ /* 0x000fe20000100800 */
        /* <DEDUP_REMOVED lines=11> */
[----:B------:R-:W-:Y:S01]  /*0430*/  ULDC UR59, c[0x0][0x1c8] ;  /* 0x00007200003b7ab9 */ /* 0x000fe20000000800 */
[----:B------:R-:W-:Y:S01]  /*0440*/  LOP3.LUT R0, R0, 0xfffffff8, RZ, 0xc0, !PT ;  /* 0xfffffff800007812 */ /* 0x000fe200078ec0ff */
[----:B------:R-:W-:Y:S01]  /*0450*/  ULDC.U8 UR10, c[0x0][0x3d0] ;  /* 0x0000f400000a7ab9 */ /* 0x000fe20000000000 */
        /* <DEDUP_REMOVED lines=17> */
[----:B------:R-:W-:Y:S01]  /*0570*/  @UP5 UIMAD UR57, UR36, UR52, URZ ;  /* 0x00000034243952a4 */ /* 0x000fe2000f8e023f */
[----:B------:R-:W-:Y:S01]  /*0580*/  SHF.R.U32.HI R2, RZ, 0x3, R0 ;  /* 0x00000003ff027819 */ /* 0x000fe20000011600 */
[----:B------:R1:W-:Y:S01]  /*0590*/  STL [R1+0x40], R16 ;  /* 0x0000401001007387 */ /* 0x0003e20000100800 */
[----:B------:R-:W-:Y:S01]  /*05a0*/  LOP3.LUT R0, R0, 0x38, R16, 0xf8, !PT ;  /* 0x0000003800007812 */ /* 0x000fe200078ef810 */
[----:B------:R-:W-:Y:S01]  /*05b0*/  IMAD.SHL.U32 R221, R10, 0x200, RZ ;  /* 0x000002000add7824 */ /* 0x000fe200078e00ff */
[----:B------:R-:W-:Y:S01]  /*05c0*/  LEA.HI R11, R3, R7, RZ, 0x3 ;  /* 0x00000007030b7211 */ /* 0x000fe200078f18ff */
[----:B------:R-:W-:Y:S01]  /*05d0*/  ULDC.64 UR4, c[0x0][0x118] ;  /* 0x0000460000047ab9 */ /* 0x000fe20000000a00 */
[----:B------:R-:W-:Y:S01]  /*05e0*/  LOP3.LUT R8, R0, R2, RZ, 0x3c, !PT ;  /* 0x0000000200087212 */ /* 0x000fe200078e3cff */
[----:B------:R-:W-:Y:S01]  /*05f0*/  IMAD.SHL.U32 R0, R6, 0x40, RZ ;  /* 0x0000004006007824 */ /* 0x000fe200078e00ff */
[----:B------:R-:W-:Y:S01]  /*0600*/  LOP3.LUT R2, R11, 0xfffffff8, RZ, 0xc0, !PT ;  /* 0xfffffff80b027812 */ /* 0x000fe200078ec0ff */
[----:B------:R-:W-:Y:S01]  /*0610*/  ULDC.U8 UR33, c[0x0][0x2d8] ;  /* 0x0000b60000217ab9 */ /* 0x000fe20000000000 */
[----:B------:R-:W-:Y:S01]  /*0620*/  LOP3.LUT R3, R5, 0x1, RZ, 0xc0, !PT ;  /* 0x0000000105037812 */ /* 0x000fe200078ec0ff */
[----:B------:R-:W-:Y:S01]  /*0630*/  ULOP3.LUT UR59, UR37, UR59, URZ, 0x3c, !UPT ;  /* 0x0000003b253b7292 */ /* 0x000fe2000f8e3c3f */
[----:B------:R-:W-:Y:S01]  /*0640*/  LOP3.LUT R0, R0, 0x1c0, RZ, 0xc0, !PT ;  /* 0x000001c000007812 */ /* 0x000fe200078ec0ff */
[----:B------:R-:W-:Y:S01]  /*0650*/  USHF.R.S32.HI UR60, URZ, 0x1f, UR37 ;  /* 0x0000001f3f3c7899 */ /* 0x000fe20008011425 */
[----:B------:R-:W-:Y:S01]  /*0660*/  ISETP.NE.U32.AND P0, PT, R3, 0x1, PT ;  /* 0x000000010300780c */ /* 0x000fe20003f05070 */
[----:B------:R-:W-:Y:S01]  /*0670*/  UISETP.NE.AND UP6, UPT, UR10, URZ, UPT ;  /* 0x0000003f0a00728c */ /* 0x000fe2000bfc5270 */
[----:B------:R-:W-:Y:S01]  /*0680*/  LOP3.LUT R217, R0, 0x8, R9, 0xf8, !PT ;  /* 0x0000000800d97812 */ /* 0x000fe200078ef809 */
[----:B------:R-:W-:Y:S01]  /*0690*/  USHF.R.S32.HI UR61, URZ, 0x1f, UR37 ;  /* 0x0000001f3f3d7899 */ /* 0x000fe20008011425 */
[C---:B------:R-:W-:Y:S01]  /*06a0*/  LOP3.LUT P4, RZ, R6.reuse, 0x2, RZ, 0xc0, !PT ;  /* 0x0000000206ff7812 */ /* 0x040fe2000788c0ff */
[----:B------:R-:W-:Y:S01]  /*06b0*/  UIMAD.WIDE.U32 UR42, UR38, UR44, URZ ;  /* 0x0000002c262a72a5 */ /* 0x000fe2000f8e003f */
[----:B------:R-:W-:Y:S01]  /*06c0*/  LOP3.LUT P3, RZ, R6, 0x4, RZ, 0xc0, !PT ;  /* 0x0000000406ff7812 */ /* 0x000fe2000786c0ff */
[----:B------:R-:W-:Y:S01]  /*06d0*/  UIMAD UR54, UR39, UR44, URZ ;  /* 0x0000002c273672a4 */ /* 0x000fe2000f8e023f */
[----:B------:R-:W-:Y:S01]  /*06e0*/  SEL R246, R246, 0x10, !P0 ;  /* 0x00000010f6f67807 */ /* 0x000fe20004000000 */
[----:B------:R-:W-:Y:S01]  /*06f0*/  USHF.R.S32.HI UR56, URZ, 0x1f, UR49 ;  /* 0x0000001f3f387899 */ /* 0x000fe20008011431 */
[----:B------:R-:W-:Y:S01]  /*0700*/  R2P PR, R5, 0x6 ;  /* 0x0000000605007804 */ /* 0x000fe20000000000 */
[----:B------:R-:W-:Y:S01]  /*0710*/  UIMAD UR53, UR7, UR53, URZ ;  /* 0x00000035073572a4 */ /* 0x000fe2000f8e023f */
[----:B-1----:R-:W-:Y:S01]  /*0720*/  IMAD.IADD R16, R7, 0x1, -R2 ;  /* 0x0000000107107824 */ /* 0x002fe200078e0a02 */
[----:B------:R-:W-:Y:S01]  /*0730*/  SEL R220, R220, 0xffffffc0, !P3 ;  /* 0xffffffc0dcdc7807 */ /* 0x000fe20005800000 */
[----:B------:R-:W-:Y:S01]  /*0740*/  IMAD.SHL.U32 R2, R227, 0x10, RZ ;  /* 0x00000010e3027824 */ /* 0x000fe200078e00ff */
[----:B------:R-:W-:Y:S01]  /*0750*/  SHF.R.S32.HI R239, RZ, 0x2, R239 ;  /* 0x00000002ffef7819 */ /* 0x000fe200000114ef */
[----:B------:R-:W-:Y:S01]  /*0760*/  IMAD.SHL.U32 R7, R12, 0x20, RZ ;  /* 0x000000200c077824 */ /* 0x000fe200078e00ff */
[----:B------:R-:W-:Y:S01]  /*0770*/  STL [R1+0x4c], R16 ;  /* 0x00004c1001007387 */ /* 0x000fe20000100800 */
[----:B------:R-:W-:Y:S01]  /*0780*/  @!UP5 UIMAD UR52, UR8, UR52, URZ ;  /* 0x000000340834d2a4 */ /* 0x000fe2000f8e023f */
[----:B------:R-:W-:Y:S01]  /*0790*/  LOP3.LUT R4, R0, 0x10, R2, 0xf8, !PT ;  /* 0x0000001000047812 */ /* 0x000fe200078ef802 */
[----:B------:R-:W-:Y:S01]  /*07a0*/  IMAD R2, R12, 0x800, R221 ;  /* 0x000008000c027824 */ /* 0x000fe200078e02dd */
[----:B------:R-:W-:Y:S01]  /*07b0*/  SHF.R.U32.HI R0, RZ, 0x3, R0 ;  /* 0x00000003ff007819 */ /* 0x000fe20000011600 */
[----:B------:R-:W-:Y:S01]  /*07c0*/  IMAD R239, R15, 0x10, R239 ;  /* 0x000000100fef7824 */ /* 0x000fe200078e02ef */
[----:B------:R-:W-:Y:S01]  /*07d0*/  LOP3.LUT R3, R4, 0x8, R9, 0xf8, !PT ;  /* 0x0000000804037812 */ /* 0x000fe200078ef809 */
[----:B------:R-:W-:Y:S01]  /*07e0*/  IMAD.SHL.U32 R4, R10, 0x20, RZ ;  /* 0x000000200a047824 */ /* 0x000fe200078e00ff */
[----:B------:R-:W-:Y:S01]  /*07f0*/  LOP3.LUT R217, R217, R0, RZ, 0x3c, !PT ;  /* 0x00000000d9d97212 */ /* 0x000fe200078e3cff */
[----:B------:R-:W-:Y:S01]  /*0800*/  USHF.R.S32.HI UR51, URZ, 0x1f, UR47 ;  /* 0x0000001f3f337899 */ /* 0x000fe2000801142f */
[----:B------:R-:W-:Y:S01]  /*0810*/  LOP3.LUT R221, R221, R3, R0, 0xf6, !PT ;  /* 0x00000003dddd7212 */ /* 0x000fe200078ef600 */
[----:B------:R-:W-:Y:S01]  /*0820*/  IMAD.SHL.U32 R3, R5, 0x40, RZ ;  /* 0x0000004005037824 */ /* 0x000fe200078e00ff */
[----:B------:R-:W-:Y:S01]  /*0830*/  SHF.R.S32.HI R0, RZ, 0x6, R14 ;  /* 0x00000006ff007819 */ /* 0x000fe2000001140e */
[----:B------:R-:W-:Y:S01]  /*0840*/  IMAD.IADD R217, R2, 0x1, R217 ;  /* 0x0000000102d97824 */ /* 0x000fe200078e02d9 */
[----:B------:R-:W-:Y:S01]  /*0850*/  USHF.R.S32.HI UR50, URZ, 0x1f, UR46 ;  /* 0x0000001f3f327899 */ /* 0x000fe2000801142e */
[----:B------:R-:W-:Y:S01]  /*0860*/  IMAD.U32 R2, RZ, RZ, UR15 ;  /* 0x0000000fff027e24 */ /* 0x000fe2000f8e00ff */
[----:B------:R-:W-:Y:S01]  /*0870*/  UMOV UR41, 0xffff8000 ;  /* 0xffff800000297882 */ /* 0x000fe20000000000 */
[----:B------:R-:W-:-:S02]  /*0880*/  IMAD R8, R0, 0x200, R8 ;  /* 0x0000020000087824 */ /* 0x000fc400078e0208 */
[----:B------:R-:W-:Y:S01]  /*0890*/  IMAD.SHL.U32 R2, R0, 0x8, RZ ;  /* 0x0000000800027824 */ /* 0x000fe200078e00ff */
[----:B------:R-:W-:Y:S01]  /*08a0*/  LOP3.LUT R0, R3, 0x1c0, RZ, 0xc0, !PT ;  /* 0x000001c003007812 */ /* 0x000fe200078ec0ff */
[----:B------:R-:W-:Y:S01]  /*08b0*/  IMAD.SHL.U32 R218, R217, 0x2, RZ ;  /* 0x00000002d9da7824 */ /* 0x000fe200078e00ff */
[----:B------:R-:W-:Y:S01]  /*08c0*/  STL [R1+0x48], R8 ;  /* 0x0000480801007387 */ /* 0x000fe20000100800 */
[----:B------:R-:W-:Y:S01]  /*08d0*/  IMAD.SHL.U32 R237, R8, 0x2, RZ ;  /* 0x0000000208ed7824 */ /* 0x000fe200078e00ff */
[----:B------:R-:W-:Y:S02]  /*08e0*/  LOP3.LUT R2, R2, 0x18, RZ, 0xc0, !PT ;  /* 0x0000001802027812 */ /* 0x000fe400078ec0ff */
[----:B------:R-:W-:Y:S01]  /*08f0*/  SHF.R.U32.HI R3, RZ, 0x3, R0 ;  /* 0x00000003ff037819 */ /* 0x000fe20000011600 */
[----:B------:R1:W-:Y:S01]  /*0900*/  STL [R1+0x50], R7 ;  /* 0x0000500701007387 */ /* 0x0003e20000100800 */
[----:B------:R-:W-:Y:S01]  /*0910*/  LOP3.LUT R6, R2, 0x20, R4, 0xf8, !PT ;  /* 0x0000002002067812 */ /* 0x000fe200078ef804 */
[----:B------:R-:W-:Y:S01]  /*0920*/  IMAD.SHL.U32 R4, R16, 0x40, RZ ;  /* 0x0000004010047824 */ /* 0x000fe200078e00ff */
[----:B------:R-:W-:-:S02]  /*0930*/  LOP3.LUT R5, R3, R0, R2, 0x1e, !PT ;  /* 0x0000000003057212 */ /* 0x000fc400078e1e02 */
[----:B------:R-:W-:Y:S01]  /*0940*/  LOP3.LUT R2, R0, 0x20, R7, 0xf8, !PT ;  /* 0x0000002000027812 */ /* 0x000fe200078ef807 */
[----:B------:R-:W-:-:S03]  /*0950*/  IMAD.SHL.U32 R0, R13, 0x2, RZ ;  /* 0x000000020d007824 */ /* 0x000fc600078e00ff */
[----:B------:R-:W-:Y:S01]  /*0960*/  LOP3.LUT R3, R2, R3, RZ, 0x3c, !PT ;  /* 0x0000000302037212 */ /* 0x000fe200078e3cff */
[--C-:B------:R-:W-:Y:S02]  /*0970*/  IMAD R2, R15, 0x400, R0.reuse ;  /* 0x000004000f027824 */ /* 0x100fe400078e0200 */
[----:B------:R-:W-:Y:S02]  /*0980*/  IMAD R0, R227, 0x400, R0 ;  /* 0x00000400e3007824 */ /* 0x000fe400078e0200 */
[----:B------:R-:W-:Y:S01]  /*0990*/  IMAD.IADD R244, R2, 0x1, R3 ;  /* 0x0000000102f47824 */ /* 0x000fe200078e0203 */
[----:B------:R-:W-:Y:S01]  /*09a0*/  LOP3.LUT R2, R4, 0x1c0, RZ, 0xc0, !PT ;  /* 0x000001c004027812 */ /* 0x000fe200078ec0ff */
[----:B------:R-:W-:Y:S02]  /*09b0*/  IMAD.SHL.U32 R4, R11, 0x40, RZ ;  /* 0x000000400b047824 */ /* 0x000fe400078e00ff */
[----:B------:R-:W-:Y:S01]  /*09c0*/  IMAD.SHL.U32 R244, R244, 0x2, RZ ;  /* 0x00000002f4f47824 */ /* 0x000fe200078e00ff */
[----:B------:R-:W-:-:S03]  /*09d0*/  SHF.R.U32.HI R3, RZ, 0x3, R2 ;  /* 0x00000003ff037819 */ /* 0x000fc60000011602 */
[C---:B------:R-:W-:Y:S01]  /*09e0*/  IMAD.IADD R247, R244.reuse, 0x1, R246 ;  /* 0x00000001f4f77824 */ /* 0x040fe200078e02f6 */
[C---:B------:R-:W-:Y:S01]  /*09f0*/  IADD3 R245, R244.reuse, 0x20, RZ ;  /* 0x00000020f4f57810 */ /* 0x040fe20007ffe0ff */
[----:B-1----:R-:W-:Y:S01]  /*0a00*/  IMAD.U32 R7, RZ, RZ, UR9 ;  /* 0x00000009ff077e24 */ /* 0x002fe2000f8e00ff */
[----:B------:R-:W-:Y:S01]  /*0a10*/  @P1 IADD3 R245, R244, -0x20, RZ ;  /* 0xffffffe0f4f51810 */ /* 0x000fe20007ffe0ff */
[----:B------:R-:W-:Y:S02]  /*0a20*/  IMAD.IADD R7, R0, 0x1, R5 ;  /* 0x0000000100077824 */ /* 0x000fe400078e0205 */
[----:B------:R-:W-:Y:S02]  /*0a30*/  IMAD.SHL.U32 R0, R10, 0x8, RZ ;  /* 0x000000080a007824 */ /* 0x000fe400078e00ff */
[----:B------:R-:W-:-:S03]  /*0a40*/  IMAD.IADD R246, R246, 0x1, R245 ;  /* 0x00000001f6f67824 */ /* 0x000fc600078e02f5 */
        /* <DEDUP_REMOVED lines=12> */
[----:B------:R-:W-:Y:S02]  /*0b10*/  IMAD.IADD R227, R3, 0x1, R227 ;  /* 0x0000000103e37824 */ /* 0x000fe400078e02e3 */
[----:B------:R-:W-:Y:S02]  /*0b20*/  IMAD.MOV.U32 R3, RZ, RZ, 0x20 ;  /* 0x00000020ff037424 */ /* 0x000fe400078e00ff */
[----:B------:R1:W-:Y:S01]  /*0b30*/  STL [R1+0x34], R0 ;  /* 0x0000340001007387 */ /* 0x0003e20000100800 */
[----:B------:R-:W-:Y:S02]  /*0b40*/  LEA R227, R227, 0x28000, 0x1 ;  /* 0x00028000e3e37811 */ /* 0x000fe400078e08ff */
[----:B------:R-:W-:-:S05]  /*0b50*/  SEL R3, R3, 0xffffffe0, !P4 ;  /* 0xffffffe003037807 */ /* 0x000fca0006000000 */
[C---:B------:R-:W-:Y:S02]  /*0b60*/  IMAD R3, R217.reuse, 0x2, R3 ;  /* 0x00000002d9037824 */ /* 0x040fe400078e0203 */
[--C-:B------:R-:W-:Y:S02]  /*0b70*/  IMAD R217, R217, 0x2, R220.reuse ;  /* 0x00000002d9d97824 */ /* 0x100fe400078e02dc */
[----:B------:R-:W-:Y:S02]  /*0b80*/  IMAD.IADD R216, R220, 0x1, R3 ;  /* 0x00000001dcd87824 */ /* 0x000fe400078e0203 */
[C---:B------:R-:W-:Y:S02]  /*0b90*/  IMAD R220, R221.reuse, 0x2, R220 ;  /* 0x00000002dddc7824 */ /* 0x040fe400078e02dc */
[----:B------:R-:W-:Y:S02]  /*0ba0*/  IMAD.SHL.U32 R221, R221, 0x2, RZ ;  /* 0x00000002dddd7824 */ /* 0x000fe400078e00ff */
.L_x_859:
        /* <DEDUP_REMOVED lines=19> */
[----:B------:R2:W3:Y:S01]  /*0ce0*/  @P2 LDG.E R8, [R4.64] ;  /* 0x0000000404082981 */ /* 0x0004e2000c1e1900 */
[----:B------:R-:W-:Y:S02]  /*0cf0*/  UISETP.EQ.U32.AND UP2, UPT, URZ, UR8, UPT ;  /* 0x000000083f00728c */ /* 0x000fe4000bf42070 */
[----:B------:R-:W-:Y:S01]  /*0d00*/  @UP3 UIADD3.X UR7, UR12, UR11, URZ, UP0, !UPT ;  /* 0x0000000b0c073290 */ /* 0x000fe200087fe43f */
[----:B-1----:R2:W4:Y:S01]  /*0d10*/  @P2 LDG.E R2, [R4.64+0x4] ;  /* 0x0000040404022981 */ /* 0x002522000c1e1900 */
[----:B------:R-:W-:Y:S01]  /*0d20*/  MOV R6, UR6 ;  /* 0x0000000600067c02 */ /* 0x000fe20008000f00 */
[----:B------:R-:W-:-:S03]  /*0d30*/  UISETP.EQ.OR.EX UP2, UPT, URZ, UR9, !UP4, UP2 ;  /* 0x000000093f00728c */ /* 0x000fc6000e742720 */
[----:B------:R-:W-:Y:S01]  /*0d40*/  IMAD.U32 R7, RZ, RZ, UR7 ;  /* 0x00000007ff077e24 */ /* 0x000fe2000f8e00ff */
[----:B------:R-:W-:-:S04]  /*0d50*/  UIADD3 UR8, UP0, UR14, UR8, URZ ;  /* 0x000000080e087290 */ /* 0x000fc8000ff1e03f */
[----:B-----5:R-:W5:Y:S01]  /*0d60*/  @P0 LDG.E R6, [R6.64] ;  /* 0x0000000406060981 */ /* 0x020f62000c1e1900 */
[----:B------:R-:W-:Y:S01]  /*0d70*/  PLOP3.LUT P1, PT, PT, PT, UP2, 0x80, 0x0 ;  /* 0x000000000000781c */ /* 0x000fe20003f2f028 */
[----:B------:R-:W-:Y:S01]  /*0d80*/  UIADD3.X UR9, UR12, UR9, URZ, UP0, !UPT ;  /* 0x000000090c097290 */ /* 0x000fe200087fe43f */
[----:B--2---:R-:W-:-:S05]  /*0d90*/  IMAD.U32 R4, RZ, RZ, UR8 ;  /* 0x00000008ff047e24 */ /* 0x004fca000f8e00ff */
[----:B------:R-:W-:-:S06]  /*0da0*/  MOV R5, UR9 ;  /* 0x0000000900057c02 */ /* 0x000fcc0008000f00 */
[----:B------:R-:W2:Y:S01]  /*0db0*/  @!P1 LDG.E R0, [R4.64] ;  /* 0x0000000404009981 */ /* 0x000ea2000c1e1900 */
[----:B------:R-:W-:Y:S02]  /*0dc0*/  UMOV UR13, 0xffffffff ;  /* 0xffffffff000d7882 */ /* 0x000fe40000000000 */
[----:B------:R-:W-:Y:S02]  /*0dd0*/  UMOV UR34, URZ ;  /* 0x0000003f00227c82 */ /* 0x000fe40008000000 */
[----:B------:R-:W-:Y:S02]  /*0de0*/  UMOV UR35, 0xffffffff ;  /* 0xffffffff00237882 */ /* 0x000fe40000000000 */
[----:B------:R-:W-:Y:S01]  /*0df0*/  ULDC UR8, c[0x0][0x218] ;  /* 0x0000860000087ab9 */ /* 0x000fe20000000800 */
[----:B---3--:R-:W1:Y:S08]  /*0e00*/  @P2 R2UR UR13, R8 ;  /* 0x00000000080d23c2 */ /* 0x008e7000000e0000 */
[----:B----4-:R-:W1:Y:S08]  /*0e10*/  @P2 R2UR UR6, R2 ;  /* 0x00000000020623c2 */ /* 0x010e7000000e0000 */
[----:B-----5:R3:W4:Y:S01]  /*0e20*/  @P0 R2UR UR34, R6 ;  /* 0x00000000062203c2 */ /* 0x02072200000e0000 */
[----:B------:R-:W-:-:S04]  /*0e30*/  ISETP.NE.U32.AND P0, PT, RZ, c[0x0][0x248], PT ;  /* 0x00009200ff007a0c */ /* 0x000fc80003f05070 */
[----:B------:R-:W-:Y:S01]  /*0e40*/  ISETP.NE.AND.EX P0, PT, RZ, c[0x0][0x24c], PT, P0 ;  /* 0x00009300ff007a0c */ /* 0x000fe20003f05300 */
[----:B-1----:R-:W-:Y:S02]  /*0e50*/  @UP1 UIADD3 UR31, UR6, -UR13, URZ ;  /* 0x8000000d061f1290 */ /* 0x002fe4000fffe03f */
[----:B--2---:R3:W1:Y:S05]  /*0e60*/  @!P1 R2UR UR35, R0 ;  /* 0x00000000002393c2 */ /* 0x00466a00000e0000 */
[----:B------:R-:W-:-:S05]  /*0e70*/  @!UP1 ULDC UR31, c[0x0][0x214] ;  /* 0x00008500001f9ab9 */ /* 0x000fca0000000800 */
[----:B------:R-:W-:Y:S05]  /*0e80*/  @!P0 BRA `(.L_x_825) ;  /* 0x0000007000008947 */ /* 0x000fea0003800000 */
[----:B----4-:R-:W-:-:S13]  /*0e90*/  PLOP3.LUT P0, PT, PT, PT, UP4, 0x80, 0x0 ;  /* 0x000000000000781c */ /* 0x010fda0003f0f048 */
[----:B---3--:R-:W2:Y:S04]  /*0ea0*/  @P0 LDG.E R0, [R4.64+0x4] ;  /* 0x0000040404000981 */ /* 0x008ea8000c1e1900 */
[----:B------:R-:W3:Y:S01]  /*0eb0*/  @!P0 LDG.E R4, [R4.64] ;  /* 0x0000000404048981 */ /* 0x000ee2000c1e1900 */
[----:B--2---:R-:W2:Y:S02]  /*0ec0*/  @P0 R2UR UR6, R0 ;  /* 0x00000000000603c2 */ /* 0x004ea400000e0000 */
[----:B-12---:R-:W-:-:S11]  /*0ed0*/  @UP4 UIADD3 UR8, UR6, -UR35, URZ ;  /* 0x8000002306084290 */ /* 0x006fd6000fffe03f */
[----:B---3--:R1:W2:Y:S01]  /*0ee0*/  @!P0 R2UR UR8, R4 ;  /* 0x00000000040883c2 */ /* 0x0082a200000e0000 */
[----:B------:R-:W-:-:S07]  /*0ef0*/  DEPBAR.LE SB1, 0x0, {2} ;  /* 0x000090040000791a */ /* 0x000fce0000000000 */
.L_x_825:
[----:B----4-:R-:W-:Y:S02]  /*0f00*/  ULDC.64 UR6, c[0x0][0x258] ;  /* 0x0000960000067ab9 */ /* 0x010fe40000000a00 */
        /* <DEDUP_REMOVED lines=8> */
[----:B---3--:R-:W2:Y:S01]  /*0f90*/  @P0 LDG.E R0, [R4.64] ;  /* 0x0000000404000981 */ /* 0x008ea2000c1e1900 */
        /* <DEDUP_REMOVED lines=49> */
.L_x_827:
        /* <DEDUP_REMOVED lines=18> */
.L_x_828:
        /* <DEDUP_REMOVED lines=30> */
[----:B--2---:R-:W-:Y:S01]  /*15b0*/  UIMAD.WIDE.U32 UR6, UR10, UR8, URZ ;  /* 0x000000080a0672a5 */ /* 0x004fe2000f8e003f */
[----:B------:R-:W-:Y:S02]  /*15c0*/  IMAD.MOV.U32 R4, RZ, RZ, RZ ;  /* 0x000000ffff047224 */ /* 0x000fe400078e00ff */
[----:B------:R-:W-:Y:S01]  /*15d0*/  IMAD R0, R0, R6, RZ ;  /* 0x0000000600007224 */ /* 0x000fe200078e02ff */
[----:B------:R-:W-:-:S02]  /*15e0*/  USEL UR15, UR6, URZ, UP6 ;  /* 0x0000003f060f7287 */ /* 0x000fc4000b000000 */
[----:B------:R-:W-:Y:S01]  /*15f0*/  UIMAD UR9, UR10, UR9, UR7 ;  /* 0x000000090a0972a4 */ /* 0x000fe2000f8e0207 */
[----:B------:R-:W-:Y:S01]  /*1600*/  IMAD.HI.U32 R0, R5, R0, R4 ;  /* 0x0000000005007227 */ /* 0x000fe200078e0004 */
[----:B------:R-:W-:Y:S02]  /*1610*/  USHF.L.U64.HI UR6, UR36, 0x7, UR40 ;  /* 0x0000000724067899 */ /* 0x000fe40008010228 */
[----:B------:R-:W-:Y:S02]  /*1620*/  USHF.L.U32 UR10, UR36, 0x7, URZ ;  /* 0x00000007240a7899 */ /* 0x000fe4000800063f */
[----:B------:R-:W-:Y:S01]  /*1630*/  USEL UR7, UR6, URZ, UP1 ;  /* 0x0000003f06077287 */ /* 0x000fe20008800000 */
[----:B------:R-:W-:Y:S01]  /*1640*/  IMAD.HI.U32 R0, R0, R2, RZ ;  /* 0x0000000200007227 */ /* 0x000fe200078e00ff */
[----:B------:R-:W-:-:S03]  /*1650*/  USEL UR6, UR10, URZ, UP1 ;  /* 0x0000003f0a067287 */ /* 0x000fc60008800000 */
[----:B------:R-:W-:Y:S01]  /*1660*/  IMAD.MOV R4, RZ, RZ, -R0 ;  /* 0x000000ffff047224 */ /* 0x000fe200078e0a00 */
[----:B------:R-:W-:Y:S02]  /*1670*/  UIADD3 UR6, UP1, UR14, UR6, URZ ;  /* 0x000000060e067290 */ /* 0x000fe4000ff3e03f */
[----:B------:R-:W-:Y:S01]  /*1680*/  ULDC UR10, c[0x0][0x234] ;  /* 0x00008d00000a7ab9 */ /* 0x000fe20000000800 */
[C---:B------:R-:W-:Y:S01]  /*1690*/  IMAD R2, R6.reuse, R4, R2 ;  /* 0x0000000406027224 */ /* 0x040fe200078e0202 */
[----:B------:R-:W-:Y:S02]  /*16a0*/  UIADD3.X UR8, UR27, UR7, URZ, UP1, !UPT ;  /* 0x000000071b087290 */ /* 0x000fe40008ffe43f */
[----:B------:R-:W-:Y:S02]  /*16b0*/  UIMAD UR7, UR39, UR6, URZ ;  /* 0x00000006270772a4 */ /* 0x000fe4000f8e023f */
[----:B------:R-:W-:Y:S02]  /*16c0*/  ISETP.GT.U32.AND P1, PT, R6, R2, PT ;  /* 0x000000020600720c */ /* 0x000fe40003f24070 */
[----:B------:R-:W-:-:S02]  /*16d0*/  UIMAD UR8, UR38, UR8, UR7 ;  /* 0x00000008260872a4 */ /* 0x000fc4000f8e0207 */
[----:B------:R-:W-:-:S04]  /*16e0*/  @UP5 USEL UR7, UR57, UR13, !UP2 ;  /* 0x0000000d39075287 */ /* 0x000fc8000d000000 */
[----:B------:R-:W-:Y:S02]  /*16f0*/  @UP5 UIMAD UR11, UR37, UR10, UR7 ;  /* 0x0000000a250b52a4 */ /* 0x000fe4000f8e0207 */
[----:B------:R-:W-:Y:S02]  /*1700*/  UIMAD.WIDE.U32 UR6, UR38, UR6, URZ ;  /* 0x00000006260672a5 */ /* 0x000fe4000f8e003f */
[----:B------:R-:W-:Y:S01]  /*1710*/  USEL UR10, UR9, URZ, UP6 ;  /* 0x0000003f090a7287 */ /* 0x000fe2000b000000 */
[----:B------:R-:W-:Y:S01]  /*1720*/  @!P1 IMAD.IADD R2, R2, 0x1, -R6 ;  /* 0x0000000102029824 */ /* 0x000fe200078e0a06 */
[----:B------:R-:W-:Y:S01]  /*1730*/  @!P1 IADD3 R0, R0, 0x1, RZ ;  /* 0x0000000100009810 */ /* 0x000fe20007ffe0ff */
[----:B------:R-:W-:Y:S01]  /*1740*/  @!UP5 UMOV UR11, UR52 ;  /* 0x00000034000bdc82 */ /* 0x000fe20008000000 */
[----:B------:R-:W-:Y:S01]  /*1750*/  ISETP.LE.AND P1, PT, RZ, UR59, PT ;  /* 0x0000003bff007c0c */ /* 0x000fe2000bf23270 */
[----:B------:R-:W-:Y:S01]  /*1760*/  UIADD3 UR9, UR7, UR8, URZ ;  /* 0x0000000807097290 */ /* 0x000fe2000fffe03f */
        /* <DEDUP_REMOVED lines=12> */
.L_x_829:
[----:B------:R-:W-:Y:S02]  /*1830*/  UMOV UR8, UR53 ;  /* 0x0000003500087c82 */ /* 0x000fe40008000000 */
.L_x_830:
[----:B------:R-:W2:Y:S04]  /*1840*/  LDL.64 R4, [R1+0x40] ;  /* 0x0000400001047983 */ /* 0x000ea80000100a00 */
[----:B------:R1:W2:Y:S01]  /*1850*/  LDL.64 R12, [R1+0x40] ;  /* 0x00004000010c7983 */ /* 0x0002a20000100a00 */
[----:B------:R-:W-:Y:S01]  /*1860*/  UIADD3 UR6, UP4, UP3, UR6, UR47, UR49 ;  /* 0x0000002f06067290 */ /* 0x000fe2000fb9e031 */
[----:B------:R-:W-:Y:S01]  /*1870*/  IMAD.U32 R8, RZ, RZ, UR14 ;  /* 0x0000000eff087e24 */ /* 0x000fe2000f8e00ff */
[----:B------:R-:W-:Y:S01]  /*1880*/  BSSY B1, `(.L_x_826) ;  /* 0x000087a000017945 */ /* 0x000fe20003800000 */
[----:B------:R-:W3:Y:S01]  /*1890*/  S2R R15, SR_TID.X ;  /* 0x00000000000f7919 */ /* 0x000ee20000002100 */
[----:B------:R-:W-:-:S02]  /*18a0*/  UIADD3 UR17, UP2, UP1, UR15, UR6, UR16 ;  /* 0x000000060f117290 */ /* 0x000fc4000f95e010 */
[----:B------:R-:W-:Y:S01]  /*18b0*/  UIADD3.X UR6, UR9, UR51, UR56, UP4, UP3 ;  /* 0x0000003309067290 */ /* 0x000fe2000a7e6438 */
[----:B------:R-:W4:Y:S03]  /*18c0*/  S2R R22, SR_TID.X ;  /* 0x0000000000167919 */ /* 0x000f260000002100 */
[----:B------:R-:W-:Y:S01]  /*18d0*/  UIADD3.X UR16, UR10, UR6, UR12, UP2, UP1 ;  /* 0x000000060a107290 */ /* 0x000fe200097e240c */
[----:B------:R-:W5:Y:S02]  /*18e0*/  S2R R21, SR_TID.X ;  /* 0x0000000000157919 */ /* 0x000f640000002100 */
[----:B------:R-:W-:Y:S02]  /*18f0*/  ULDC.64 UR6, c[0x0][0x1a8] ;  /* 0x00006a0000067ab9 */ /* 0x000fe40000000a00 */
[----:B------:R-:W-:Y:S02]  /*1900*/  UIMAD UR6, UR60, UR6, URZ ;  /* 0x000000063c0672a4 */ /* 0x000fe4000f8e023f */
[----:B------:R-:W-:-:S02]  /*1910*/  ULDC.64 UR12, c[0x0][0x3c8] ;  /* 0x0000f200000c7ab9 */ /* 0x000fc40000000a00 */
        /* <DEDUP_REMOVED lines=11> */
[----:B------:R-:W-:Y:S01]  /*19d0*/  UIADD3 UR6, UR14, UR8, URZ ;  /* 0x000000080e067290 */ /* 0x000fe2000fffe03f */
[----:B------:R-:W-:Y:S01]  /*19e0*/  IADD3 R2, P1, R15, UR14, RZ ;  /* 0x0000000e0f027c10 */ /* 0x000fe2000ff3e0ff */
[----:B------:R-:W-:-:S03]  /*19f0*/  UIADD3 UR8, UR14, UR11, URZ ;  /* 0x0000000b0e087290 */ /* 0x000fc6000fffe03f */
[----:B------:R-:W-:Y:S01]  /*1a00*/  IADD3.X R7, R11, UR27, RZ, P1, !PT ;  /* 0x0000001b0b077c10 */ /* 0x000fe20008ffe4ff */
[----:B------:R-:W-:Y:S02]  /*1a10*/  UMOV UR27, 0x4 ;  /* 0x00000004001b7882 */ /* 0x000fe40000000000 */
[----:B------:R-:W-:Y:S02]  /*1a20*/  UIMAD.WIDE UR6, UR6, UR27, UR12 ;  /* 0x0000001b060672a5 */ /* 0x000fe4000f8e020c */
[----:B------:R-:W-:Y:S01]  /*1a30*/  IMAD R7, R7, c[0x0][0x190], RZ ;  /* 0x0000640007077a24 */ /* 0x000fe200078e02ff */
[----:B------:R-:W-:-:S04]  /*1a40*/  ULDC UR13, c[0x0][0x2e8] ;  /* 0x0000ba00000d7ab9 */ /* 0x000fc80000000800 */
[----:B------:R-:W-:Y:S02]  /*1a50*/  UMOV UR12, UR6 ;  /* 0x00000006000c7c82 */ /* 0x000fe40008000000 */
[----:B------:R-:W-:Y:S02]  /*1a60*/  UIADD3 UR6, -UR24, UR31, UR18 ;  /* 0x0000001f18067290 */ /* 0x000fe4000fffe112 */
[----:B------:R-:W-:Y:S02]  /*1a70*/  UMOV UR11, UR7 ;  /* 0x00000007000b7c82 */ /* 0x000fe40008000000 */
[----:B------:R-:W-:-:S04]  /*1a80*/  UIADD3 UR6, UR6, -UR13, URZ ;  /* 0x8000000d06067290 */ /* 0x000fc8000fffe03f */
[----:B------:R-:W-:-:S04]  /*1a90*/  USHF.R.S32.HI UR13, URZ, 0x1f, UR6 ;  /* 0x0000001f3f0d7899 */ /* 0x000fc80008011406 */
[----:B------:R-:W-:Y:S02]  /*1aa0*/  ULEA.HI UR13, UR13, UR6, URZ, 0x6 ;  /* 0x000000060d0d7291 */ /* 0x000fe4000f8f303f */
[----:B------:R-:W-:Y:S02]  /*1ab0*/  UIADD3 UR6, UR29, -0x1, URZ ;  /* 0xffffffff1d067890 */ /* 0x000fe4000fffe03f */
[----:B------:R-:W-:-:S04]  /*1ac0*/  USHF.R.S32.HI UR13, URZ, 0x6, UR13 ;  /* 0x000000063f0d7899 */ /* 0x000fc8000801140d */
[----:B------:R-:W-:-:S04]  /*1ad0*/  UISETP.LT.AND UP1, UPT, URZ, UR13, UPT ;  /* 0x0000000d3f00728c */ /* 0x000fc8000bf21270 */
[----:B------:R-:W-:-:S04]  /*1ae0*/  USEL UR13, URZ, UR13, !UP1 ;  /* 0x0000000d3f0d7287 */ /* 0x000fc8000c800000 */
[----:B------:R-:W-:Y:S01]  /*1af0*/  UISETP.GT.AND UP1, UPT, UR29, UR13, UPT ;  /* 0x0000000d1d00728c */ /* 0x000fe2000bf24270 */
[----:B--2---:R-:W-:-:S05]  /*1b00*/  IMAD.MOV.U32 R12, RZ, RZ, R4 ;  /* 0x000000ffff0c7224 */ /* 0x004fca00078e0004 */
[----:B------:R-:W-:-:S05]  /*1b10*/  SHF.R.S32.HI R13, RZ, 0x1f, R12 ;  /* 0x0000001fff0d7819 */ /* 0x000fca000001140c */
[C---:B------:R-:W-:Y:S01]  /*1b20*/  IMAD.WIDE.U32 R4, R2.reuse, c[0x0][0x190], R12 ;  /* 0x0000640002047a25 */ /* 0x040fe200078e000c */
[----:B------:R1:W-:Y:S03]  /*1b30*/  STL [R1+0x44], R13 ;  /* 0x0000440d01007387 */ /* 0x0003e60000100800 */
[----:B------:R-:W-:Y:S01]  /*1b40*/  IMAD R2, R2, c[0x0][0x194], R7 ;  /* 0x0000650002027a24 */ /* 0x000fe200078e0207 */
[----:B------:R-:W-:-:S04]  /*1b50*/  IADD3 R6, P1, R4, UR30, RZ ;  /* 0x0000001e04067c10 */ /* 0x000fc8000ff3e0ff */
[----:B------:R-:W-:Y:S02]  /*1b60*/  IADD3.X R7, R5, UR28, R2, P1, !PT ;  /* 0x0000001c05077c10 */ /* 0x000fe40008ffe402 */
[----:B-----5:R-:W-:Y:S02]  /*1b70*/  SHF.R.S32.HI R2, RZ, 0x1f, R21 ;  /* 0x0000001fff027819 */ /* 0x020fe40000011415 */
[----:B------:R-:W-:Y:S02]  /*1b80*/  IADD3 R4, P1, R12, UR22, RZ ;  /* 0x000000160c047c10 */ /* 0x000fe4000ff3e0ff */
[----:B------:R-:W-:Y:S02]  /*1b90*/  LEA.HI R2, R2, R21, RZ, 0x5 ;  /* 0x0000001502027211 */ /* 0x000fe400078f28ff */
[----:B------:R-:W-:Y:S02]  /*1ba0*/  IADD3.X R5, R13, UR26, RZ, P1, !PT ;  /* 0x0000001a0d057c10 */ /* 0x000fe40008ffe4ff */
[----:B------:R-:W-:-:S02]  /*1bb0*/  LOP3.LUT R9, R2, 0xffffffe0, RZ, 0xc0, !PT ;  /* 0xffffffe002097812 */ /* 0x000fc400078ec0ff */
[----:B------:R-:W-:Y:S01]  /*1bc0*/  SHF.R.S32.HI R2, RZ, 0x5, R2 ;  /* 0x00000005ff027819 */ /* 0x000fe20000011402 */
[----:B------:R-:W-:-:S04]  /*1bd0*/  IMAD.WIDE.U32 R4, R8, c[0x0][0x370], R4 ;  /* 0x0000dc0008047a25 */ /* 0x000fc800078e0004 */
[----:B------:R-:W-:Y:S01]  /*1be0*/  IMAD.IADD R21, R21, 0x1, -R9 ;  /* 0x0000000115157824 */ /* 0x000fe200078e0a09 */
[----:B------:R-:W-:-:S03]  /*1bf0*/  IADD3 R5, R5, UR9, RZ ;  /* 0x0000000905057c10 */ /* 0x000fc6000fffe0ff */
[----:B------:R-:W-:-:S05]  /*1c00*/  IMAD R2, R2, UR48, R21 ;  /* 0x0000003002027c24 */ /* 0x000fca000f8e0215 */
[----:B------:R-:W-:-:S04]  /*1c10*/  IADD3 R9, P1, R2, UR17, RZ ;  /* 0x0000001102097c10 */ /* 0x000fc8000ff3e0ff */
[----:B------:R-:W-:Y:S01]  /*1c20*/  LEA.HI.X.SX32 R8, R2, UR16, 0x1, P1 ;  /* 0x0000001002087c11 */ /* 0x000fe200088f0eff */
[----:B------:R-:W-:Y:S01]  /*1c30*/  IMAD.U32 R2, RZ, RZ, UR37 ;  /* 0x00000025ff027e24 */ /* 0x000fe2000f8e00ff */
[C---:B------:R-:W-:Y:S01]  /*1c40*/  LEA R234, P1, R9.reuse, c[0x0][0x350], 0x2 ;  /* 0x0000d40009ea7a11 */ /* 0x040fe200078210ff */
[----:B------:R-:W-:Y:S02]  /*1c50*/  ULDC.64 UR16, c[0x0][0x200] ;  /* 0x0000800000107ab9 */ /* 0x000fe40000000a00 */
[C---:B------:R-:W-:Y:S01]  /*1c60*/  IMAD.WIDE.U32 R4, R2.reuse, c[0x0][0x378], R4 ;  /* 0x0000de0002047a25 */ /* 0x040fe200078e0004 */
[----:B------:R-:W-:Y:S01]  /*1c70*/  LEA.HI.X R235, R9, c[0x0][0x354], R8, 0x2, P1 ;  /* 0x0000d50009eb7a11 */ /* 0x000fe200008f1408 */
[----:B------:R-:W-:Y:S01]  /*1c80*/  UIMAD.WIDE UR8, UR8, UR27, UR16 ;  /* 0x0000001b080872a5 */ /* 0x000fe2000f8e0210 */
[----:B------:R-:W-:Y:S01]  /*1c90*/  PLOP3.LUT P1, PT, PT, PT, UP1, 0x80, 0x0 ;  /* 0x000000000000781c */ /* 0x000fe20003f2f018 */
[----:B------:R-:W-:Y:S01]  /*1ca0*/  IMAD.WIDE.U32 R6, R2, c[0x0][0x1a8], R6 ;  /* 0x00006a0002067a25 */ /* 0x000fe200078e0006 */
[----:B------:R-:W-:-:S03]  /*1cb0*/  IADD3 R5, R5, UR10, RZ ;  /* 0x0000000a05057c10 */ /* 0x000fc6000fffe0ff */
[----:B------:R-:W-:Y:S01]  /*1cc0*/  IMAD R2, R11, c[0x0][0x370], RZ ;  /* 0x0000dc000b027a24 */ /* 0x000fe200078e02ff */
[----:B------:R-:W-:Y:S01]  /*1cd0*/  IADD3 R7, R7, UR15, RZ ;  /* 0x0000000f07077c10 */ /* 0x000fe2000fffe0ff */
[----:B------:R-:W-:Y:S01]  /*1ce0*/  IMAD.WIDE.U32 R4, R15, c[0x0][0x370], R4 ;  /* 0x0000dc000f047a25 */ /* 0x000fe200078e0004 */
[----:B------:R-:W-:-:S03]  /*1cf0*/  LEA R242, P3, R6, c[0x0][0x160], 0x1 ;  /* 0x0000580006f27a11 */ /* 0x000fc600078608ff */
[----:B------:R-:W-:Y:S01]  /*1d00*/  IMAD R2, R15, c[0x0][0x374], R2 ;  /* 0x0000dd000f027a24 */ /* 0x000fe200078e0202 */
[----:B------:R-:W-:Y:S02]  /*1d10*/  LEA R240, P2, R4, c[0x0][0x330], 0x1 ;  /* 0x0000cc0004f07a11 */ /* 0x000fe400078408ff */
[----:B------:R-:W-:Y:S01]  /*1d20*/  LEA.HI.X R243, R6, c[0x0][0x164], R7, 0x1, P3 ;  /* 0x0000590006f37a11 */ /* 0x000fe200018f0c07 */
[----:B------:R-:W-:-:S05]  /*1d30*/  IMAD.IADD R2, R5, 0x1, R2 ;  /* 0x0000000105027824 */ /* 0x000fca00078e0202 */
[----:B------:R-:W-:Y:S01]  /*1d40*/  LEA.HI.X R241, R4, c[0x0][0x334], R2, 0x1, P2 ;  /* 0x0000cd0004f17a11 */ /* 0x000fe200010f0c02 */
        /* <DEDUP_REMOVED lines=19> */
.L_x_832:
        /* <DEDUP_REMOVED lines=18> */
.L_x_833:
        /* <DEDUP_REMOVED lines=30> */
.L_x_835:
[----:B------:R-:W-:Y:S05]  /*2180*/  BSYNC B0 ;  /* 0x0000000000007941 */ /* 0x000fea0003800000 */
.L_x_834:
        /* <DEDUP_REMOVED lines=17> */
.L_x_837:
[----:B------:R-:W-:Y:S05]  /*22a0*/  BSYNC B0 ;  /* 0x0000000000007941 */ /* 0x000fea0003800000 */
.L_x_836:
        /* <DEDUP_REMOVED lines=27> */
.L_x_839:
[----:B------:R-:W-:Y:S05]  /*2460*/  BSYNC B0 ;  /* 0x0000000000007941 */ /* 0x000fea0003800000 */
.L_x_838:
        /* <DEDUP_REMOVED lines=15> */
.L_x_831:
[----:B-1----:R-:W2:Y:S01]  /*2560*/  LDL R6, [R1+0x48] ;  /* 0x0000480001067983 */ /* 0x002ea20000100800 */
[----:B------:R-:W-:Y:S01]  /*2570*/  PLOP3.LUT P0, PT, PT, PT, UP6, 0x80, 0x0 ;  /* 0x000000000000781c */ /* 0x000fe20003f0f068 */
[----:B------:R-:W-:Y:S01]  /*2580*/  ULEA.HI UR7, UR6, UR6, URZ, 0x1 ;  /* 0x0000000606077291 */ /* 0x000fe2000f8f083f */
[----:B------:R-:W-:Y:S01]  /*2590*/  IADD3 R8, R15, 0x20, RZ ;  /* 0x000000200f087810 */ /* 0x000fe20007ffe0ff */
[----:B------:R-:W-:Y:S01]  /*25a0*/  IMAD.MOV.U32 R226, RZ, RZ, 0x40 ;  /* 0x00000040ffe27424 */ /* 0x000fe200078e00ff */
[----:B------:R-:W-:Y:S01]  /*25b0*/  BSSY B0, `(.L_x_841) ;  /* 0x000003f000007945 */ /* 0x000fe20003800000 */
[----:B------:R-:W-:-:S02]  /*25c0*/  ULOP3.LUT UR7, UR7, 0xfffffffe, URZ, 0xc0, !UPT ;  /* 0xfffffffe07077892 */ /* 0x000fc4000f8ec03f */
[C---:B------:R-:W-:Y:S02]  /*25d0*/  IMAD.WIDE.U32 R4, R226.reuse, c[0x0][0x370], RZ ;  /* 0x0000dc00e2047a25 */ /* 0x040fe400078e00ff */
[----:B------:R-:W-:Y:S02]  /*25e0*/  UIADD3 UR7, UR6, -UR7, URZ ;  /* 0x8000000706077290 */ /* 0x000fe4000fffe03f */
[----:B------:R-:W-:Y:S02]  /*25f0*/  IMAD R2, R226, c[0x0][0x374], RZ ;  /* 0x0000dd00e2027a24 */ /* 0x000fe400078e02ff */
[----:B------:R-:W-:Y:S01]  /*2600*/  UISETP.NE.AND UP0, UPT, UR7, 0x1, UPT ;  /* 0x000000010700788c */ /* 0x000fe2000bf05270 */
[----:B------:R-:W-:Y:S01]  /*2610*/  @P0 BAR.SYNC.DEFER_BLOCKING 0x0 ;  /* 0x0000000000000b1d */ /* 0x000fe20000010000 */
[----:B------:R-:W-:-:S04]  /*2620*/  UIMAD UR7, UR6, -0x40, UR31 ;  /* 0xffffffc0060778a4 */ /* 0x000fc8000f8e021f */
[----:B------:R-:W-:Y:S02]  /*2630*/  PLOP3.LUT P0, PT, PT, PT, UP0, 0x80, 0x0 ;  /* 0x000000000000781c */ /* 0x000fe40003f0f008 */
[----:B------:R-:W-:Y:S02]  /*2640*/  ISETP.GE.AND P1, PT, R8, UR7, PT ;  /* 0x0000000708007c0c */ /* 0x000fe4000bf26270 */
[----:B------:R-:W-:-:S11]  /*2650*/  ISETP.GE.AND P2, PT, R15, UR7, PT ;  /* 0x000000070f007c0c */ /* 0x000fd6000bf46270 */
[----:B------:R-:W-:Y:S02]  /*2660*/  @!P1 IADD3 R4, P3, R240, R4, RZ ;  /* 0x00000004f0049210 */ /* 0x000fe40007f7e0ff */
[----:B------:R1:W-:Y:S02]  /*2670*/  @P2 STS.128 [R237+0x10000], RZ ;  /* 0x010000ffed002388 */ /* 0x0003e40000000c00 */
[----:B------:R-:W-:Y:S02]  /*2680*/  @!P1 IADD3.X R5, R241, R5, R2, P3, !PT ;  /* 0x00000005f1059210 */ /* 0x000fe40001ffe402 */
        /* <DEDUP_REMOVED lines=42> */
.L_x_842:
[----:B------:R-:W-:Y:S01]  /*2930*/  @!PT LDS RZ, [RZ] ;  /* 0x00000000fffff984 */ /* 0x000fe20000000800 */
[----:B------:R-:W-:Y:S01]  /*2940*/  @!PT LDS RZ, [RZ] ;  /* 0x00000000fffff984 */ /* 0x000fe20000000800 */
[----:B------:R-:W-:Y:S01]  /*2950*/  @!PT LDS RZ, [RZ] ;  /* 0x00000000fffff984 */ /* 0x000fe20000000800 */
[----:B-1----:R1:W-:Y:S04]  /*2960*/  LDGSTS.E.BYPASS.LTC128B.128 [R236], [R242.64] ;  /* 0x00000000f2ec7fae */ /* 0x0023e8000b901d44 */
[----:B------:R1:W-:Y:S04]  /*2970*/  LDGSTS.E.BYPASS.LTC128B.128 [R236+0x2000], [R242.64+0x80] ;  /* 0x02000080f2ec7fae */ /* 0x0003e8000b901d44 */
[----:B------:R1:W-:Y:S04]  /*2980*/  LDGSTS.E.BYPASS.LTC128B.128 [R236+0x4000], [R242.64+0x100] ;  /* 0x04000100f2ec7fae */ /* 0x0003e8000b901d44 */
[----:B------:R1:W-:Y:S02]  /*2990*/  LDGSTS.E.BYPASS.LTC128B.128 [R236+0x6000], [R242.64+0x180] ;  /* 0x06000180f2ec7fae */ /* 0x0003e4000b901d44 */
.L_x_843:
[----:B------:R-:W-:Y:S05]  /*29a0*/  BSYNC B0 ;  /* 0x0000000000007941 */ /* 0x000fea0003800000 */
.L_x_841:
        /* <DEDUP_REMOVED lines=21> */
.L_x_845:
        /* <DEDUP_REMOVED lines=9> */
.L_x_846:
[----:B------:R-:W-:Y:S05]  /*2b90*/  BSYNC B0 ;  /* 0x0000000000007941 */ /* 0x000fea0003800000 */
.L_x_844:
[----:B------:R-:W-:Y:S01]  /*2ba0*/  ULDC.64 UR14, c[0x0][0x1a0] ;  /* 0x00006800000e7ab9 */ /* 0x000fe20000000a00 */
[----:B--2---:R-:W-:Y:S01]  /*2bb0*/  IMAD.U32 R4, RZ, RZ, UR18 ;  /* 0x00000012ff047e24 */ /* 0x004fe2000f8e00ff */
[----:B------:R-:W-:Y:S01]  /*2bc0*/  UIMAD UR10, UR19, UR14, URZ ;  /* 0x0000000e130a72a4 */ /* 0x000fe2000f8e023f */
[----:B------:R-:W2:Y:S01]  /*2bd0*/  LDL R22, [R1+0x4c] ;  /* 0x00004c0001167983 */ /* 0x000ea20000100800 */
[----:B------:R-:W-:Y:S01]  /*2be0*/  ULDC.64 UR16, c[0x0][0x198] ;  /* 0x0000660000107ab9 */ /* 0x000fe20000000a00 */
[----:B------:R-:W-:Y:S01]  /*2bf0*/  IMAD.WIDE.U32 R6, R4, c[0x0][0x198], R12 ;  /* 0x0000660004067a25 */ /* 0x000fe200078e000c */
[----:B------:R-:W-:-:S02]  /*2c00*/  UIMAD UR10, UR18, UR15, UR10 ;  /* 0x0000000f120a72a4 */ /* 0x000fc4000f8e020a */
[----:B------:R-:W-:Y:S01]  /*2c10*/  UIMAD UR16, UR19, UR16, URZ ;  /* 0x00000010131072a4 */ /* 0x000fe2000f8e023f */
[----:B------:R-:W-:Y:S01]  /*2c20*/  IMAD.WIDE.U32 R4, R4, c[0x0][0x1a0], R12 ;  /* 0x0000680004047a25 */ /* 0x000fe200078e000c */
[----:B------:R-:W-:Y:S02]  /*2c30*/  IADD3 R6, P3, R6, UR23, RZ ;  /* 0x0000001706067c10 */ /* 0x000fe4000ff7e0ff */
[----:B------:R-:W-:Y:S01]  /*2c40*/  MOV R9, UR10 ;  /* 0x0000000a00097c02 */ /* 0x000fe20008000f00 */
[----:B------:R-:W-:Y:S01]  /*2c50*/  UIMAD UR10, UR32, -0x40, UR24 ;  /* 0xffffffc0200a78a4 */ /* 0x000fe2000f8e0218 */
[----:B------:R-:W-:Y:S01]  /*2c60*/  IADD3 R4, P2, R4, UR20, RZ ;  /* 0x0000001404047c10 */ /* 0x000fe2000ff5e0ff */
[----:B------:R-:W-:-:S03]  /*2c70*/  UIMAD UR17, UR18, UR17, UR16 ;  /* 0x00000011121172a4 */ /* 0x000fc6000f8e0210 */
[----:B------:R-:W-:Y:S02]  /*2c80*/  IADD3.X R5, R5, UR21, R9, P2, !PT ;  /* 0x0000001505057c10 */ /* 0x000fe400097fe409 */
[----:B------:R-:W-:Y:S01]  /*2c90*/  ISETP.GE.AND P1, PT, R8, UR10, PT ;  /* 0x0000000a08007c0c */ /* 0x000fe2000bf26270 */
[----:B------:R-:W-:Y:S01]  /*2ca0*/  IMAD.U32 R2, RZ, RZ, UR17 ;  /* 0x00000011ff027e24 */ /* 0x000fe2000f8e00ff */
[----:B------:R-:W-:Y:S01]  /*2cb0*/  ISETP.GE.AND P2, PT, R15, UR10, PT ;  /* 0x0000000a0f007c0c */ /* 0x000fe2000bf46270 */
[----:B------:R-:W-:Y:S02]  /*2cc0*/  IMAD R8, R10, c[0x0][0x1b0], RZ ;  /* 0x00006c000a087a24 */ /* 0x000fe400078e02ff */
[----:B------:R-:W-:Y:S01]  /*2cd0*/  IMAD.WIDE.U32 R4, R0, c[0x0][0x1b8], R4 ;  /* 0x00006e0000047a25 */ /* 0x000fe200078e0004 */
[----:B------:R-:W-:-:S03]  /*2ce0*/  IADD3.X R7, R7, UR25, R2, P3, !PT ;  /* 0x0000001907077c10 */ /* 0x000fc60009ffe402 */
[----:B------:R-:W-:Y:S02]  /*2cf0*/  IMAD R2, R10, c[0x0][0x1b8], RZ ;  /* 0x00006e000a027a24 */ /* 0x000fe400078e02ff */
[C---:B------:R-:W-:Y:S02]  /*2d00*/  IMAD R8, R0.reuse, c[0x0][0x1b4], R8 ;  /* 0x00006d0000087a24 */ /* 0x040fe400078e0208 */
[C---:B------:R-:W-:Y:S01]  /*2d10*/  IMAD R2, R0.reuse, c[0x0][0x1bc], R2 ;  /* 0x00006f0000027a24 */ /* 0x040fe200078e0202 */
[----:B------:R-:W-:Y:S01]  /*2d20*/  @!P1 IADD3 R18, P3, R15, 0x20, RZ ;  /* 0x000000200f129810 */ /* 0x000fe20007f7e0ff */
[----:B------:R-:W-:Y:S01]  /*2d30*/  IMAD.WIDE.U32 R6, R0, c[0x0][0x1b0], R6 ;  /* 0x00006c0000067a25 */ /* 0x000fe200078e0006 */
[----:B------:R-:W-:-:S03]  /*2d40*/  @!P1 MOV R12, R4 ;  /* 0x00000004000c9202 */ /* 0x000fc60000000f00 */
[----:B------:R-:W-:Y:S01]  /*2d50*/  IMAD.IADD R5, R5, 0x1, R2 ;  /* 0x0000000105057824 */ /* 0x000fe200078e0202 */
[----:B------:R-:W-:Y:S01]  /*2d60*/  @!P1 IADD3.X R2, RZ, R11, RZ, P3, !PT ;  /* 0x0000000bff029210 */ /* 0x000fe20001ffe4ff */
[----:B------:R-:W-:Y:S01]  /*2d70*/  IMAD.IADD R7, R7, 0x1, R8 ;  /* 0x0000000107077824 */ /* 0x000fe200078e0208 */
[----:B------:R-:W-:Y:S01]  /*2d80*/  @!P1 IADD3 R0, P3, R15, 0x20, RZ ;  /* 0x000000200f009810 */ /* 0x000fe20007f7e0ff */
[----:B------:R-:W-:Y:S02]  /*2d90*/  @!P1 IMAD.MOV.U32 R8, RZ, RZ, R6 ;  /* 0x000000ffff089224 */ /* 0x000fe400078e0006 */
[----:B------:R-:W-:Y:S02]  /*2da0*/  @!P1 IMAD R2, R2, c[0x0][0x198], RZ ;  /* 0x0000660002029a24 */ /* 0x000fe400078e02ff */
[----:B------:R-:W-:Y:S02]  /*2db0*/  @!P1 IMAD.MOV.U32 R9, RZ, RZ, R7 ;  /* 0x000000ffff099224 */ /* 0x000fe400078e0007 */
[----:B------:R-:W-:-:S02]  /*2dc0*/  @!P2 IMAD R14, R11, c[0x0][0x198], RZ ;  /* 0x000066000b0eaa24 */ /* 0x000fc400078e02ff */
[----:B------:R-:W-:Y:S02]  /*2dd0*/  @!P1 IMAD.X R10, RZ, RZ, R11, P3 ;  /* 0x000000ffff0a9224 */ /* 0x000fe400018e060b */
[C---:B------:R-:W-:Y:S02]  /*2de0*/  @!P1 IMAD R20, R18.reuse, c[0x0][0x19c], R2 ;  /* 0x0000670012149a24 */ /* 0x040fe400078e0202 */
[----:B------:R-:W-:Y:S02]  /*2df0*/  @!P2 IMAD R11, R11, c[0x0][0x1a0], RZ ;  /* 0x000068000b0baa24 */ /* 0x000fe400078e02ff */
[----:B------:R-:W-:-:S04]  /*2e00*/  @!P1 IMAD.WIDE.U32 R18, R18, c[0x0][0x198], R8 ;  /* 0x0000660012129a25 */ /* 0x000fc800078e0008 */
[C---:B------:R-:W-:Y:S02]  /*2e10*/  @!P2 IMAD R8, R15.reuse, c[0x0][0x19c], R14 ;  /* 0x000067000f08aa24 */ /* 0x040fe400078e020e */
[----:B------:R-:W-:-:S04]  /*2e20*/  @!P2 IMAD.WIDE.U32 R16, R15, c[0x0][0x198], R6 ;  /* 0x000066000f10aa25 */ /* 0x000fc800078e0006 */
[----:B------:R-:W-:Y:S02]  /*2e30*/  @!P1 IMAD.MOV.U32 R13, RZ, RZ, R5 ;  /* 0x000000ffff0d9224 */ /* 0x000fe400078e0005 */
[----:B------:R-:W-:Y:S02]  /*2e40*/  @!P1 IMAD R2, R10, c[0x0][0x1a0], RZ ;  /* 0x000068000a029a24 */ /* 0x000fe400078e02ff */
[C---:B------:R-:W-:Y:S01]  /*2e50*/  @!P2 IMAD R11, R15.reuse, c[0x0][0x1a4], R11 ;  /* 0x000069000f0baa24 */ /* 0x040fe200078e020b */
[----:B------:R-:W-:Y:S01]  /*2e60*/  @!P2 LEA R10, P6, R16, c[0x0][0x168], 0x1 ;  /* 0x00005a00100aaa11 */ /* 0x000fe200078c08ff */
[----:B------:R-:W-:Y:S01]  /*2e70*/  @!P2 IMAD.WIDE.U32 R14, R15, c[0x0][0x1a0], R4 ;  /* 0x000068000f0eaa25 */ /* 0x000fe200078e0004 */
[----:B------:R-:W-:-:S03]  /*2e80*/  @!P2 IADD3 R5, R17, R8, RZ ;  /* 0x000000081105a210 */ /* 0x000fc60007ffe0ff */
[C---:B------:R-:W-:Y:S02]  /*2e90*/  @!P1 IMAD R2, R0.reuse, c[0x0][0x1a4], R2 ;  /* 0x0000690000029a24 */ /* 0x040fe400078e0202 */
[----:B------:R-:W-:Y:S01]  /*2ea0*/  @!P1 IMAD.WIDE.U32 R12, R0, c[0x0][0x1a0], R12 ;  /* 0x00006800000c9a25 */ /* 0x000fe200078e000c */
[----:B------:R-:W-:-:S03]  /*2eb0*/  @!P1 LEA R8, P5, R18, c[0x0][0x168], 0x1 ;  /* 0x00005a0012089a11 */ /* 0x000fc600078a08ff */
[----:B------:R-:W-:Y:S01]  /*2ec0*/  @!P2 IMAD.IADD R0, R15, 0x1, R11 ;  /* 0x000000010f00a824 */ /* 0x000fe200078e020b */
[----:B------:R-:W-:Y:S01]  /*2ed0*/  @!P2 LEA.HI.X R11, R16, c[0x0][0x16c], R5, 0x1, P6 ;  /* 0x00005b00100baa11 */ /* 0x000fe200030f0c05 */
[----:B------:R-:W-:Y:S01]  /*2ee0*/  @!P1 IMAD.IADD R7, R19, 0x1, R20 ;  /* 0x0000000113079824 */ /* 0x000fe200078e0214 */
[----:B------:R-:W-:Y:S01]  /*2ef0*/  @P2 STS.128 [R237+0x18000], RZ ;  /* 0x018000ffed002388 */ /* 0x000fe20000000c00 */
[----:B------:R-:W-:-:S03]  /*2f00*/  @!P2 LEA R6, P4, R14, c[0x0][0x170], 0x1 ;  /* 0x00005c000e06aa11 */ /* 0x000fc600078808ff */
[----:B------:R-:W-:Y:S01]  /*2f10*/  @P2 STS.128 [R237+0x1a000], RZ ;  /* 0x01a000ffed002388 */ /* 0x000fe20000000c00 */
[----:B------:R-:W-:-:S03]  /*2f20*/  @!P1 LEA.HI.X R9, R18, c[0x0][0x16c], R7, 0x1, P5 ;  /* 0x00005b0012099a11 */ /* 0x000fc600028f0c07 */
[----:B------:R-:W-:Y:S04]  /*2f30*/  @P2 STS.128 [R237+0x1c000], RZ ;  /* 0x01c000ffed002388 */ /* 0x000fe80000000c00 */
[----:B------:R-:W-:Y:S04]  /*2f40*/  @P2 STS.128 [R237+0x1e000], RZ ;  /* 0x01e000ffed002388 */ /* 0x000fe80000000c00 */
[----:B------:R-:W-:Y:S01]  /*2f50*/  @!PT LDS RZ, [RZ] ;  /* 0x00000000fffff984 */ /* 0x000fe20000000800 */
[----:B------:R-:W-:Y:S01]  /*2f60*/  @!PT LDS RZ, [RZ] ;  /* 0x00000000fffff984 */ /* 0x000fe20000000800 */
[----:B------:R-:W-:Y:S01]  /*2f70*/  @!PT LDS RZ, [RZ] ;  /* 0x00000000fffff984 */ /* 0x000fe20000000800 */
[----:B------:R3:W-:Y:S04]  /*2f80*/  @!P2 LDGSTS.E.BYPASS.LTC128B.128 [R237+0x18000], [R10.64] ;  /* 0x180000000aedafae */ /* 0x0007e8000b901d44 */
[----:B------:R3:W-:Y:S01]  /*2f90*/  @!P2 LDGSTS.E.BYPASS.LTC128B.128 [R237+0x1a000], [R10.64+0x80] ;  /* 0x1a0000800aedafae */ /* 0x0007e2000b901d44 */
[----:B------:R-:W-:-:S03]  /*2fa0*/  @!P2 LEA.HI.X R7, R14, c[0x0][0x174], R0, 0x1, P4 ;  /* 0x00005d000e07aa11 */ /* 0x000fc600020f0c00 */
        /* <DEDUP_REMOVED lines=22> */
[----:B----4-:R-:W-:-:S03]  /*3110*/  IMAD.MOV.U32 R8, RZ, RZ, c[0x0][0x308] ;  /* 0x0000c200ff087624 */ /* 0x010fc600078e00ff */
[----:B------:R1:W-:Y:S01]  /*3120*/  @!P2 LDGSTS.E.BYPASS.LTC128B.128 [R237+0x24000], [R6.64+0x100] ;  /* 0x2400010006edafae */ /* 0x0003e2000b901d44 */
[----:B------:R-:W-:-:S03]  /*3130*/  IMAD.MOV.U32 R9, RZ, RZ, c[0x0][0x30c] ;  /* 0x0000c300ff097624 */ /* 0x000fc600078e00ff */
[----:B------:R1:W-:Y:S04]  /*3140*/  @!P2 LDGSTS.E.BYPASS.LTC128B.128 [R237+0x26000], [R6.64+0x180] ;  /* 0x2600018006edafae */ /* 0x0003e8000b901d44 */
[----:B------:R-:W-:Y:S04]  /*3150*/  @P1 STS.128 [R237+0x21000], RZ ;  /* 0x021000ffed001388 */ /* 0x000fe80000000c00 */
[----:B------:R-:W-:Y:S04]  /*3160*/  @P1 STS.128 [R237+0x23000], RZ ;  /* 0x023000ffed001388 */ /* 0x000fe80000000c00 */
[----:B------:R-:W-:Y:S04]  /*3170*/  @P1 STS.128 [R237+0x25000], RZ ;  /* 0x025000ffed001388 */ /* 0x000fe80000000c00 */
[----:B------:R-:W-:Y:S01]  /*3180*/  @P1 STS.128 [R237+0x27000], RZ ;  /* 0x027000ffed001388 */ /* 0x000fe20000000c00 */
[----:B------:R-:W-:-:S03]  /*3190*/  ISETP.GE.AND P2, PT, R239, UR7, PT ;  /* 0x00000007ef007c0c */ /* 0x000fc6000bf46270 */
[----:B-1----:R1:W4:Y:S04]  /*31a0*/  LDG.E.64 R6, [R8.64+0x8] ;  /* 0x0000080408067981 */ /* 0x002328000c1e1b00 */
[----:B-1----:R-:W2:Y:S01]  /*31b0*/  LDG.E.64 R8, [R8.64] ;  /* 0x0000000408087981 */ /* 0x002ea2000c1e1b00 */
[----:B------:R-:W-:Y:S02]  /*31c0*/  @!P1 IADD3 R2, R13, R2, RZ ;  /* 0x000000020d029210 */ /* 0x000fe40007ffe0ff */
[----:B------:R-:W-:-:S04]  /*31d0*/  @!P1 LEA R4, P3, R12, c[0x0][0x170], 0x1 ;  /* 0x00005c000c049a11 */ /* 0x000fc800078608ff */
[----:B------:R-:W-:Y:S02]  /*31e0*/  @!P1 LEA.HI.X R5, R12, c[0x0][0x174], R2, 0x1, P3 ;  /* 0x00005d000c059a11 */ /* 0x000fe400018f0c02 */
[----:B------:R-:W-:-:S03]  /*31f0*/  IADD3 R0, R239, 0x8, RZ ;  /* 0x00000008ef007810 */ /* 0x000fc60007ffe0ff */
[----:B------:R-:W-:Y:S01]  /*3200*/  @!PT LDS RZ, [RZ] ;  /* 0x00000000fffff984 */ /* 0x000fe20000000800 */
[----:B------:R-:W-:Y:S01]  /*3210*/  @!PT LDS RZ, [RZ] ;  /* 0x00000000fffff984 */ /* 0x000fe20000000800 */
[----:B------:R-:W-:Y:S01]  /*3220*/  @!PT LDS RZ, [RZ] ;  /* 0x00000000fffff984 */ /* 0x000fe20000000800 */
[----:B------:R1:W-:Y:S04]  /*3230*/  @!P1 LDGSTS.E.BYPASS.LTC128B.128 [R237+0x21000], [R4.64] ;  /* 0x2100000004ed9fae */ /* 0x0003e8000b901d44 */
[----:B------:R1:W-:Y:S04]  /*3240*/  @!P1 LDGSTS.E.BYPASS.LTC128B.128 [R237+0x23000], [R4.64+0x80] ;  /* 0x2300008004ed9fae */ /* 0x0003e8000b901d44 */
[----:B------:R1:W-:Y:S04]  /*3250*/  @!P1 LDGSTS.E.BYPASS.LTC128B.128 [R237+0x25000], [R4.64+0x100] ;  /* 0x2500010004ed9fae */ /* 0x0003e8000b901d44 */
[----:B------:R1:W-:Y:S01]  /*3260*/  @!P1 LDGSTS.E.BYPASS.LTC128B.128 [R237+0x27000], [R4.64+0x180] ;  /* 0x2700018004ed9fae */ /* 0x0003e2000b901d44 */
[----:B------:R-:W-:Y:S01]  /*3270*/  ISETP.GE.AND P1, PT, R0, UR7, PT ;  /* 0x0000000700007c0c */ /* 0x000fe2000bf26270 */
[----:B------:R-:W-:-:S02]  /*3280*/  IMAD.MOV.U32 R248, RZ, RZ, 0x7f800000 ;  /* 0x7f800000fff87424 */ /* 0x000fc400078e00ff */
[----:B------:R-:W-:Y:S01]  /*3290*/  IMAD.MOV.U32 R249, RZ, RZ, 0x7f800000 ;  /* 0x7f800000fff97424 */ /* 0x000fe200078e00ff */
[----:B------:R-:W-:Y:S01]  /*32a0*/  SHF.R.S32.HI R0, RZ, 0x1f, R21 ;  /* 0x0000001fff007819 */ /* 0x000fe20000011415 */
[----:B------:R-:W0:Y:S01]  /*32b0*/  LDGDEPBAR ;  /* 0x00000000000079af */ /* 0x000e220000000000 */
[----:B------:R-:W-:Y:S02]  /*32c0*/  IADD3 R2, R233, 0x4000, RZ ;  /* 0x00004000e9027810 */ /* 0x000fe40007ffe0ff */
[----:B-1----:R-:W-:-:S05]  /*32d0*/  MOV R4, 0x4 ;  /* 0x0000000400047802 */ /* 0x002fca0000000f00 */
[----:B------:R-:W-:-:S05]  /*32e0*/  IMAD.WIDE R4, R239, R4, UR8 ;  /* 0x00000008ef047e25 */ /* 0x000fca000f8e0204 */
[----:B------:R1:W5:Y:S04]  /*32f0*/  @!P2 LDG.E R248, [R4.64] ;  /* 0x0000000404f8a981 */ /* 0x000368000c1e1900 */
[----:B------:R1:W5:Y:S01]  /*3300*/  @!P1 LDG.E R249, [R4.64+0x20] ;  /* 0x0000200404f99981 */ /* 0x000362000c1e1900 */
[----:B------:R-:W-:-:S05]  /*3310*/  SEL R2, R2, R233, !P0 ;  /* 0x000000e902027207 */ /* 0x000fca0004000000 */
[----:B------:R-:W-:Y:S01]  /*3320*/  IMAD.SHL.U32 R219, R2, 0x2, RZ ;  /* 0x0000000202db7824 */ /* 0x000fe200078e00ff */
[----:B------:R-:W-:Y:S01]  /*3330*/  MOV R231, 0x20 ;  /* 0x0000002000e77802 */ /* 0x000fe20000000f00 */
[----:B------:R-:W-:Y:S01]  /*3340*/  IMAD.SHL.U32 R222, R233, 0x2, RZ ;  /* 0x00000002e9de7824 */ /* 0x000fe200078e00ff */
        /* <DEDUP_REMOVED lines=65> */
[----:B----4-:R-:W-:-:S04]  /*3760*/  IADD3 R250, P2, P1, R6, UR46, R21 ;  /* 0x0000002e06fa7c10 */ /* 0x010fc8000f95e015 */
[----:B------:R-:W-:-:S05]  /*3770*/  IADD3.X R0, R7, UR50, R0, P2, P1 ;  /* 0x0000003207007c10 */ /* 0x000fca00097e2400 */
[----:B------:R4:W-:Y:S02]  /*3780*/  STL [R1+0x38], R0 ;  /* 0x0000380001007387 */ /* 0x0009e40000100800 */
[----:B----4-:R-:W-:-:S04]  /*3790*/  IADD3 R0, R232, 0x4000, RZ ;  /* 0x00004000e8007810 */ /* 0x010fc80007ffe0ff */
[----:B------:R-:W-:-:S05]  /*37a0*/  SEL R0, R0, R232, !P0 ;  /* 0x000000e800007207 */ /* 0x000fca0004000000 */
[----:B------:R-:W-:Y:S01]  /*37b0*/  IMAD.SHL.U32 R2, R0, 0x2, RZ ;  /* 0x0000000200027824 */ /* 0x000fe200078e00ff */
[----:B------:R-:W-:Y:S01]  /*37c0*/  MOV R0, c[0x0][0x22c] ;  /* 0x00008b0000007a02 */ /* 0x000fe20000000f00 */
[----:B--2---:R2:W4:Y:S04]  /*37d0*/  R2UR UR14, R9 ;  /* 0x00000000090e73c2 */ /* 0x00452800000e0000 */
[----:B------:R-:W-:-:S04]  /*37e0*/  IMAD R0, R0, c[0x0][0x1c0], RZ ;  /* 0x0000700000007a24 */ /* 0x000fc800078e02ff */
[----:B------:R1:W3:Y:S01]  /*37f0*/  R2UR UR15, R8 ;  /* 0x00000000080f73c2 */ /* 0x0002e200000e0000 */
[C---:B------:R-:W-:Y:S01]  /*3800*/  IMAD.SHL.U32 R238, R0.reuse, 0x8, RZ ;  /* 0x0000000800ee7824 */ /* 0x040fe200078e00ff */
[----:B--2---:R-:W-:-:S04]  /*3810*/  SHF.L.U32 R9, R0, 0x4, RZ ;  /* 0x0000000400097819 */ /* 0x004fc800000006ff */
[C---:B------:R-:W-:Y:S02]  /*3820*/  IADD3 R7, R9.reuse, 0x40, RZ ;  /* 0x0000004009077810 */ /* 0x040fe40007ffe0ff */
[C---:B------:R-:W-:Y:S02]  /*3830*/  IADD3 R6, R9.reuse, 0x60, RZ ;  /* 0x0000006009067810 */ /* 0x040fe40007ffe0ff */
[C---:B-1----:R-:W-:Y:S02]  /*3840*/  IADD3 R8, R9.reuse, 0x20, RZ ;  /* 0x0000002009087810 */ /* 0x042fe40007ffe0ff */
[C---:B------:R-:W-:Y:S02]  /*3850*/  IADD3 R5, R9.reuse, 0x80, RZ ;  /* 0x0000008009057810 */ /* 0x040fe40007ffe0ff */
[C---:B------:R-:W-:Y:S02]  /*3860*/  IADD3 R4, R9.reuse, 0xa0, RZ ;  /* 0x000000a009047810 */ /* 0x040fe40007ffe0ff */
[C---:B---3--:R-:W-:Y:S01]  /*3870*/  IADD3 R10, R9.reuse, 0xc0, RZ ;  /* 0x000000c0090a7810 */ /* 0x048fe20007ffe0ff */
[----:B------:R-:W-:Y:S01]  /*3880*/  IMAD.IADD R7, R238, 0x1, R7 ;  /* 0x00000001ee077824 */ /* 0x000fe200078e0207 */
[----:B------:R-:W-:-:S02]  /*3890*/  IADD3 R9, R9, 0xe0, RZ ;  /* 0x000000e009097810 */ /* 0x000fc40007ffe0ff */
[C---:B------:R-:W-:Y:S01]  /*38a0*/  IADD3 R8, R238.reuse, R8, RZ ;  /* 0x00000008ee087210 */ /* 0x040fe20007ffe0ff */
[C---:B------:R-:W-:Y:S01]  /*38b0*/  IMAD.IADD R5, R238.reuse, 0x1, R5 ;  /* 0x00000001ee057824 */ /* 0x040fe200078e0205 */
[C---:B------:R-:W-:Y:S02]  /*38c0*/  IADD3 R6, R238.reuse, R6, RZ ;  /* 0x00000006ee067210 */ /* 0x040fe40007ffe0ff */
        /* <DEDUP_REMOVED lines=22> */
[----:B------:R1:W-:Y:S01]  /*3a30*/  STL [R1+0x14], R8 ;  /* 0x0000140801007387 */ /* 0x0003e20000100800 */
[C---:B------:R-:W-:Y:S01]  /*3a40*/  IMAD.IADD R252, R238.reuse, 0x1, R9 ;  /* 0x00000001eefc7824 */ /* 0x040fe200078e0209 */
[----:B------:R-:W-:-:S02]  /*3a50*/  IADD3 R9, R238, R8, RZ ;  /* 0x00000008ee097210 */ /* 0x000fc40007ffe0ff */
[----:B------:R2:W-:Y:S01]  /*3a60*/  STL [R1+0x10], R7 ;  /* 0x0000100701007387 */ /* 0x0005e20000100800 */
[----:B------:R-:W-:-:S03]  /*3a70*/  IADD3 R0, R238, R0, RZ ;  /* 0x00000000ee007210 */ /* 0x000fc60007ffe0ff */
[----:B------:R3:W-:Y:S04]  /*3a80*/  STL [R1+0xc], R6 ;  /* 0x00000c0601007387 */ /* 0x0007e80000100800 */
[----:B------:R4:W-:Y:S04]  /*3a90*/  STL [R1+0x8], R5 ;  /* 0x0000080501007387 */ /* 0x0009e80000100800 */
[----:B------:R4:W-:Y:S04]  /*3aa0*/  STL [R1+0x4], R4 ;  /* 0x0000040401007387 */ /* 0x0009e80000100800 */
[----:B------:R-:W-:Y:S01]  /*3ab0*/  STL [R1+0x2c], R9 ;  /* 0x00002c0901007387 */ /* 0x000fe20000100800 */
[----:B-1----:R-:W-:-:S03]  /*3ac0*/  IMAD.IADD R8, R238, 0x1, R7 ;  /* 0x00000001ee087824 */ /* 0x002fc600078e0207 */
[----:B------:R1:W-:Y:S01]  /*3ad0*/  STL [R1], R0 ;  /* 0x0000000001007387 */ /* 0x0003e20000100800 */
[----:B--2---:R-:W-:-:S03]  /*3ae0*/  IADD3 R7, R238, R6, RZ ;  /* 0x00000006ee077210 */ /* 0x004fc60007ffe0ff */
[----:B------:R2:W-:Y:S01]  /*3af0*/  STL [R1+0x28], R8 ;  /* 0x0000280801007387 */ /* 0x0005e20000100800 */
[----:B---3--:R-:W-:-:S03]  /*3b00*/  IMAD.IADD R6, R238, 0x1, R5 ;  /* 0x00000001ee067824 */ /* 0x008fc600078e0205 */
[----:B------:R2:W-:Y:S01]  /*3b10*/  STL [R1+0x24], R7 ;  /* 0x0000240701007387 */ /* 0x0005e20000100800 */
[----:B----4-:R-:W-:-:S03]  /*3b20*/  IADD3 R5, R238, R4, RZ ;  /* 0x00000004ee057210 */ /* 0x010fc60007ffe0ff */
[----:B------:R2:W-:Y:S01]  /*3b30*/  STL [R1+0x20], R6 ;  /* 0x0000200601007387 */ /* 0x0005e20000100800 */
[----:B------:R-:W-:-:S03]  /*3b40*/  IMAD.IADD R4, R238, 0x1, R0 ;  /* 0x00000001ee047824 */ /* 0x000fc600078e0200 */
[----:B------:R2:W-:Y:S04]  /*3b50*/  STL [R1+0x1c], R5 ;  /* 0x00001c0501007387 */ /* 0x0005e80000100800 */
[----:B------:R2:W-:Y:S01]  /*3b60*/  STL [R1+0x18], R4 ;  /* 0x0000180401007387 */ /* 0x0005e20000100800 */
[----:B------:R-:W-:-:S05]  /*3b70*/  R2P PR, R22, 0x6 ;  /* 0x0000000616007804 */ /* 0x000fca0000000000 */
[----:B------:R-:W-:Y:S02]  /*3b80*/  SEL R231, R231, 0xffffffe0, !P1 ;  /* 0xffffffe0e7e77807 */ /* 0x000fe40004800000 */
[----:B------:R-:W-:-:S03]  /*3b90*/  SEL R226, R226, 0xffffffc0, !P2 ;  /* 0xffffffc0e2e27807 */ /* 0x000fc60005000000 */
[----:B------:R-:W-:Y:S02]  /*3ba0*/  IMAD.IADD R228, R227, 0x1, R231 ;  /* 0x00000001e3e47824 */ /* 0x000fe400078e02e7 */
[--C-:B------:R-:W-:Y:S01]  /*3bb0*/  IMAD.IADD R223, R231, 0x1, R222.reuse ;  /* 0x00000001e7df7824 */ /* 0x100fe200078e02de */
[----:B------:R-:W-:Y:S01]  /*3bc0*/  CS2R R22, SRZ ;  /* 0x0000000000167805 */ /* 0x000fe2000001ff00 */
[----:B------:R-:W-:Y:S01]  /*3bd0*/  CS2R R20, SRZ ;  /* 0x0000000000147805 */ /* 0x000fe2000001ff00 */
[----:B------:R-:W-:Y:S01]  /*3be0*/  IMAD.WIDE.U32 R250, R250, -0x2daee0ad, RZ ;  /* 0xd2511f53fafa7825 */ /* 0x000fe200078e00ff */
[----:B------:R-:W-:Y:S02]  /*3bf0*/  IADD3 R229, R227, R226, RZ ;  /* 0x000000e2e3e57210 */ /* 0x000fe40007ffe0ff */
[C---:B------:R-:W-:Y:S01]  /*3c00*/  IADD3 R230, R226.reuse, R228, RZ ;  /* 0x000000e4e2e67210 */ /* 0x040fe20007ffe0ff */
[----:B------:R-:W-:Y:S01]  /*3c10*/  IMAD.IADD R225, R226, 0x1, R222 ;  /* 0x00000001e2e17824 */ /* 0x000fe200078e02de */
[----:B-1----:R-:W-:Y:S01]  /*3c20*/  IADD3 R0, R238, R252, RZ ;  /* 0x000000fcee007210 */ /* 0x002fe20007ffe0ff */
[----:B------:R-:W-:Y:S01]  /*3c30*/  IMAD.IADD R224, R226, 0x1, R223 ;  /* 0x00000001e2e07824 */ /* 0x000fe200078e02df */
[----:B------:R-:W-:-:S02]  /*3c40*/  UIADD3 UR30, UR15, -0x61c88647, URZ ;  /* 0x9e3779b90f1e7890 */ /* 0x000fc4000fffe03f */
[----:B------:R-:W-:Y:S02]  /*3c50*/  UIADD3 UR29, UR14, -0x4498517b, URZ ;  /* 0xbb67ae850e1d7890 */ /* 0x000fe4000fffe03f */
[----:B------:R-:W-:Y:S02]  /*3c60*/  UIADD3 UR28, UR15, 0x3c6ef372, URZ ;  /* 0x3c6ef3720f1c7890 */ /* 0x000fe4000fffe03f */
[----:B------:R-:W-:Y:S02]  /*3c70*/  UIADD3 UR27, UR14, 0x76cf5d0a, URZ ;  /* 0x76cf5d0a0e1b7890 */ /* 0x000fe4000fffe03f */
[----:B------:R-:W-:Y:S02]  /*3c80*/  UIADD3 UR26, UR15, -0x255992d5, URZ ;  /* 0xdaa66d2b0f1a7890 */ /* 0x000fe4000fffe03f */
[----:B------:R-:W-:Y:S02]  /*3c90*/  UIADD3 UR25, UR14, 0x32370b8f, URZ ;  /* 0x32370b8f0e197890 */ /* 0x000fe4000fffe03f */
[----:B------:R-:W-:-:S02]  /*3ca0*/  UIADD3 UR23, UR15, 0x78dde6e4, URZ ;  /* 0x78dde6e40f177890 */ /* 0x000fc4000fffe03f */
[----:B------:R-:W-:Y:S02]  /*3cb0*/  UIADD3 UR22, UR14, -0x126145ec, URZ ;  /* 0xed9eba140e167890 */ /* 0x000fe4000fffe03f */
[----:B------:R-:W-:Y:S02]  /*3cc0*/  UIADD3 UR21, UR15, 0x1715609d, URZ ;  /* 0x1715609d0f157890 */ /* 0x000fe4000fffe03f */
[----:B------:R-:W-:Y:S02]  /*3cd0*/  UIADD3 UR20, UR14, -0x56f99767, URZ ;  /* 0xa90668990e147890 */ /* 0x000fe4000fffe03f */
[----:B------:R-:W-:Y:S02]  /*3ce0*/  UIADD3 UR19, UR15, -0x4ab325aa, URZ ;  /* 0xb54cda560f137890 */ /* 0x000fe4000fffe03f */
[----:B--2---:R-:W-:Y:S02]  /*3cf0*/  UIADD3 UR18, UR14, 0x646e171e, URZ ;  /* 0x646e171e0e127890 */ /* 0x004fe4000fffe03f */
.L_x_849:
[----:B------:R-:W0:Y:S01]  /*3d00*/  LDGDEPBAR ;  /* 0x00000000000079af */ /* 0x000e220000000000 */
[C---:B------:R-:W-:Y:S01]  /*3d10*/  IMAD.IADD R105, R219.reuse, 0x1, R231 ;  /* 0x00000001db697824 */ /* 0x040fe200078e02e7 */
[----:B------:R-:W-:Y:S01]  /*3d20*/  USHF.L.U32 UR7, UR6, 0x6, URZ ;  /* 0x0000000606077899 */ /* 0x000fe2000800063f */
[--C-:B------:R-:W-:Y:S01]  /*3d30*/  IMAD.IADD R104, R219, 0x1, R226.reuse ;  /* 0x00000001db687824 */ /* 0x100fe200078e02e2 */
[----:B-----5:R-:W-:Y:S01]  /*3d40*/  FSETP.NEU.FTZ.AND P0, PT, R248, -INF , PT ;  /* 0xff800000f800780b */ /* 0x020fe20003f1d000 */
[----:B------:R-:W-:Y:S01]  /*3d50*/  IMAD.IADD R0, R105, 0x1, R226 ;  /* 0x0000000169007824 */ /* 0x000fe200078e02e2 */
[----:B------:R-:W2:Y:S01]  /*3d60*/  LDL R107, [R1+0x3c] ;  /* 0x00003c00016b7983 */ /* 0x000ea20000100800 */
[----:B------:R-:W-:Y:S01]  /*3d70*/  UISETP.GE.AND UP0, UPT, UR7, UR17, UPT ;  /* 0x000000110700728c */ /* 0x000fe2000bf06270 */
[----:B------:R-:W-:Y:S01]  /*3d80*/  IMAD.U32 R106, RZ, RZ, UR7 ;  /* 0x00000007ff6a7e24 */ /* 0x000fe2000f8e00ff */
[----:B------:R-:W-:Y:S01]  /*3d90*/  UISETP.GT.AND UP2, UPT, UR6, UR13, UPT ;  /* 0x0000000d0600728c */ /* 0x000fe2000bf44270 */
[----:B------:R-:W-:Y:S01]  /*3da0*/  IMAD.MOV.U32 R110, RZ, RZ, c[0x0][0x22c] ;  /* 0x00008b00ff6e7624 */ /* 0x000fe200078e00ff */
[----:B------:R-:W-:Y:S01]  /*3db0*/  UISETP.LT.AND UP0, UPT, UR16, UR24, UP0 ;  /* 0x000000181000728c */ /* 0x000fe20008701270 */
[----:B------:R-:W3:Y:S02]  /*3dc0*/  LDL R108, [R1+0x50] ;  /* 0x00005000016c7983 */ /* 0x000ee40000100800 */
[----:B------:R-:W-:Y:S03]  /*3dd0*/  IMAD R110, R110, c[0x0][0x1c0], RZ ;  /* 0x000070006e6e7a24 */ /* 0x000fe600078e02ff */
[----:B------:R-:W-:Y:S01]  /*3de0*/  PLOP3.LUT P4, PT, PT, PT, UP0, 0x80, 0x0 ;  /* 0x000000000000781c */ /* 0x000fe20003f8f008 */
[----:B------:R-:W-:Y:S01]  /*3df0*/  IMAD.U32 R110, R110, -0x40, RZ ;  /* 0xffffffc06e6e7824 */ /* 0x000fe200078e00ff */
[----:B------:R-:W-:Y:S04]  /*3e00*/  DEPBAR.LE SB0, 0x0 ;  /* 0x000080000000791a */ /* 0x000fe80000000000 */
[----:B------:R-:W-:Y:S06]  /*3e10*/  BAR.SYNC.DEFER_BLOCKING 0x0 ;  /* 0x0000000000007b1d */ /* 0x000fec0000010000 */
[----:B------:R-:W-:Y:S06]  /*3e20*/  LDSM.16.M88.4 R16, [R219] ;  /* 0x00000000db10783b */ /* 0x000fec0000000200 */
[----:B------:R-:W1:Y:S06]  /*3e30*/  LDSM.16.M88.4 R8, [R218+0x18000] ;  /* 0x01800000da08783b */ /* 0x000e6c0000000200 */
[----:B------:R-:W4:Y:S06]  /*3e40*/  LDSM.16.M88.4 R84, [R218+0x18800] ;  /* 0x01880000da54783b */ /* 0x000f2c0000000200 */
[----:B------:R-:W-:Y:S06]  /*3e50*/  LDSM.16.M88.4 R88, [R105] ;  /* 0x000000006958783b */ /* 0x000fec0000000200 */
[----:B------:R-:W4:Y:S06]  /*3e60*/  LDSM.16.M88.4 R92, [R3+0x18000] ;  /* 0x01800000035c783b */ /* 0x000f2c0000000200 */
[----:B------:R-:W4:Y:S06]  /*3e70*/  LDSM.16.M88.4 R96, [R3+0x18800] ;  /* 0x018800000360783b */ /* 0x000f2c0000000200 */
[----:B------:R-:W-:Y:S01]  /*3e80*/  LDSM.16.M88.4 R100, [R217+0x18000] ;  /* 0x01800000d964783b */ /* 0x000fe20000000200 */
[C---:B-1----:R-:W-:Y:S08]  /*3e90*/  HMMA.16816.F32.BF16 R4, R16.reuse, R8, RZ ;  /* 0x000000081004723c */ /* 0x042ff000000418ff */
[C---:B------:R-:W-:Y:S08]  /*3ea0*/  HMMA.16816.F32.BF16 R8, R16.reuse, R10, RZ ;  /* 0x0000000a1008723c */ /* 0x040ff000000418ff */
[C---:B----4-:R-:W-:Y:S08]  /*3eb0*/  HMMA.16816.F32.BF16 R12, R16.reuse, R84, RZ ;  /* 0x00000054100c723c */ /* 0x050ff000000418ff */
[----:B------:R-:W-:Y:S01]  /*3ec0*/  HMMA.16816.F32.BF16 R16, R16, R86, RZ ;  /* 0x000000561010723c */ /* 0x000fe200000418ff */
[----:B------:R-:W1:Y:S07]  /*3ed0*/  LDSM.16.M88.4 R84, [R104] ;  /* 0x000000006854783b */ /* 0x000e6e0000000200 */
[C---:B------:R-:W-:Y:S08]  /*3ee0*/  HMMA.16816.F32.BF16 R4, R88.reuse, R92, R4 ;  /* 0x0000005c5804723c */ /* 0x040ff00000041804 */
[C---:B------:R-:W-:Y:S01]  /*3ef0*/  HMMA.16816.F32.BF16 R8, R88.reuse, R94, R8 ;  /* 0x0000005e5808723c */ /* 0x040fe20000041808 */
[----:B------:R-:W4:Y:S07]  /*3f00*/  LDSM.16.M88.4 R92, [R217+0x18800] ;  /* 0x01880000d95c783b */ /* 0x000f2e0000000200 */
[C---:B------:R-:W-:Y:S08]  /*3f10*/  HMMA.16816.F32.BF16 R12, R88.reuse, R96, R12 ;  /* 0x00000060580c723c */ /* 0x040ff0000004180c */
[----:B------:R-:W-:Y:S01]  /*3f20*/  HMMA.16816.F32.BF16 R16, R88, R98, R16 ;  /* 0x000000625810723c */ /* 0x000fe20000041810 */
[----:B------:R-:W-:Y:S06]  /*3f30*/  LDSM.16.M88.4 R88, [R0] ;  /* 0x000000000058783b */ /* 0x000fec0000000200 */
[----:B------:R-:W4:Y:S01]  /*3f40*/  LDSM.16.M88.4 R96, [R216+0x18000] ;  /* 0x01800000d860783b */ /* 0x000f220000000200 */
[C---:B-1----:R-:W-:Y:S08]  /*3f50*/  HMMA.16816.F32.BF16 R4, R84.reuse, R100, R4 ;  /* 0x000000645404723c */ /* 0x042ff00000041804 */
[C---:B------:R-:W-:Y:S01]  /*3f60*/  HMMA.16816.F32.BF16 R8, R84.reuse, R102, R8 ;  /* 0x000000665408723c */ /* 0x040fe20000041808 */
[----:B------:R-:W1:Y:S07]  /*3f70*/  LDSM.16.M88.4 R100, [R216+0x18800] ;  /* 0x01880000d864783b */ /* 0x000e6e0000000200 */
[C---:B----4-:R-:W-:Y:S08]  /*3f80*/  HMMA.16816.F32.BF16 R12, R84.reuse, R92, R12 ;  /* 0x0000005c540c723c */ /* 0x050ff0000004180c */
[----:B------:R-:W-:Y:S01]  /*3f90*/  HMMA.16816.F32.BF16 R16, R84, R94, R16 ;  /* 0x0000005e5410723c */ /* 0x000fe20000041810 */
[----:B------:R-:W-:Y:S06]  /*3fa0*/  LDSM.16.M88.4 R84, [R219+0x2000] ;  /* 0x00200000db54783b */ /* 0x000fec0000000200 */
[----:B------:R-:W4:Y:S01]  /*3fb0*/  LDSM.16.M88.4 R92, [R218+0x1a000] ;  /* 0x01a00000da5c783b */ /* 0x000f220000000200 */
[C---:B------:R-:W-:Y:S08]  /*3fc0*/  HMMA.16816.F32.BF16 R4, R88.reuse, R96, R4 ;  /* 0x000000605804723c */ /* 0x040ff00000041804 */
[C---:B------:R-:W-:Y:S01]  /*3fd0*/  HMMA.16816.F32.BF16 R8, R88.reuse, R98, R8 ;  /* 0x000000625808723c */ /* 0x040fe20000041808 */
[----:B------:R-:W4:Y:S07]  /*3fe0*/  LDSM.16.M88.4 R96, [R218+0x1a800] ;  /* 0x01a80000da60783b */ /* 0x000f2e0000000200 */
[C---:B-1----:R-:W-:Y:S08]  /*3ff0*/  HMMA.16816.F32.BF16 R12, R88.reuse, R100, R12 ;  /* 0x00000064580c723c */ /* 0x042ff0000004180c */
[----:B------:R-:W-:Y:S01]  /*4000*/  HMMA.16816.F32.BF16 R16, R88, R102, R16 ;  /* 0x000000665810723c */ /* 0x000fe20000041810 */
[----:B------:R-:W-:Y:S06]  /*4010*/  LDSM.16.M88.4 R88, [R105+0x2000] ;  /* 0x002000006958783b */ /* 0x000fec0000000200 */
[----:B------:R-:W-:Y:S01]  /*4020*/  LDSM.16.M88.4 R100, [R3+0x1a800] ;  /* 0x01a800000364783b */ /* 0x000fe20000000200 */
[C---:B----4-:R-:W-:Y:S08]  /*4030*/  HMMA.16816.F32.BF16 R4, R84.reuse, R92, R4 ;  /* 0x0000005c5404723c */ /* 0x050ff00000041804 */
        /* <DEDUP_REMOVED lines=19> */
[----:B------:R-:W4:Y:S01]  /*4170*/  LDSM.16.M88.4 R96, [R218+0x1c000] ;  /* 0x01c00000da60783b */ /* 0x000f220000000200 */
[C---:B-1----:R-:W-:Y:S08]  /*4180*/  HMMA.16816.F32.BF16 R4, R88.reuse, R92, R4 ;  /* 0x0000005c5804723c */ /* 0x042ff00000041804 */
[C---:B------:R-:W-:Y:S01]  /*4190*/  HMMA.16816.F32.BF16 R8, R88.reuse, R94, R8 ;  /* 0x0000005e5808723c */ /* 0x040fe20000041808 */
[----:B------:R-:W1:Y:S07]  /*41a0*/  LDSM.16.M88.4 R92, [R218+0x1c800] ;  /* 0x01c80000da5c783b */ /* 0x000e6e0000000200 */
[C---:B------:R-:W-:Y:S08]  /*41b0*/  HMMA.16816.F32.BF16 R12, R88.reuse, R100, R12 ;  /* 0x00000064580c723c */ /* 0x040ff0000004180c */
[----:B------:R-:W-:Y:S01]  /*41c0*/  HMMA.16816.F32.BF16 R16, R88, R102, R16 ;  /* 0x000000665810723c */ /* 0x000fe20000041810 */
[----:B------:R-:W-:Y:S06]  /*41d0*/  LDSM.16.M88.4 R88, [R105+0x4000] ;  /* 0x004000006958783b */ /* 0x000fec0000000200 */
[----:B------:R-:W-:Y:S01]  /*41e0*/  LDSM.16.M88.4 R100, [R3+0x1c800] ;  /* 0x01c800000364783b */ /* 0x000fe20000000200 */
[C---:B----4-:R-:W-:Y:S08]  /*41f0*/  HMMA.16816.F32.BF16 R4, R84.reuse, R96, R4 ;  /* 0x000000605404723c */ /* 0x050ff00000041804 */
[C---:B------:R-:W-:Y:S01]  /*4200*/  HMMA.16816.F32.BF16 R8, R84.reuse, R98, R8 ;  /* 0x000000625408723c */ /* 0x040fe20000041808 */
[----:B------:R-:W4:Y:S07]  /*4210*/  LDSM.16.M88.4 R96, [R3+0x1c000] ;  /* 0x01c000000360783b */ /* 0x000f2e0000000200 */
[C---:B-1----:R-:W-:Y:S08]  /*4220*/  HMMA.16816.F32.BF16 R12, R84.reuse, R92, R12 ;  /* 0x0000005c540c723c */ /* 0x042ff0000004180c */
[----:B------:R-:W-:Y:S01]  /*4230*/  HMMA.16816.F32.BF16 R16, R84, R94, R16 ;  /* 0x0000005e5410723c */ /* 0x000fe20000041810 */
[----:B------:R-:W-:Y:S06]  /*4240*/  LDSM.16.M88.4 R84, [R104+0x4000] ;  /* 0x004000006854783b */ /* 0x000fec0000000200 */
[----:B------:R-:W1:Y:S01]  /*4250*/  LDSM.16.M88.4 R92, [R217+0x1c000] ;  /* 0x01c00000d95c783b */ /* 0x000e620000000200 */
[C---:B----4-:R-:W-:Y:S08]  /*4260*/  HMMA.16816.F32.BF16 R4, R88.reuse, R96, R4 ;  /* 0x000000605804723c */ /* 0x050ff00000041804 */
[C---:B------:R-:W-:Y:S01]  /*4270*/  HMMA.16816.F32.BF16 R8, R88.reuse, R98, R8 ;  /* 0x000000625808723c */ /* 0x040fe20000041808 */
[----:B------:R-:W4:Y:S07]  /*4280*/  LDSM.16.M88.4 R96, [R217+0x1c800] ;  /* 0x01c80000d960783b */ /* 0x000f2e0000000200 */
[C---:B------:R-:W-:Y:S08]  /*4290*/  HMMA.16816.F32.BF16 R12, R88.reuse, R100, R12 ;  /* 0x00000064580c723c */ /* 0x040ff0000004180c */
[----:B------:R-:W-:Y:S01]  /*42a0*/  HMMA.16816.F32.BF16 R16, R88, R102, R16 ;  /* 0x000000665810723c */ /* 0x000fe20000041810 */
[----:B------:R-:W-:Y:S06]  /*42b0*/  LDSM.16.M88.4 R88, [R0+0x4000] ;  /* 0x004000000058783b */ /* 0x000fec0000000200 */
[----:B------:R-:W-:Y:S01]  /*42c0*/  LDSM.16.M88.4 R100, [R216+0x1c800] ;  /* 0x01c80000d864783b */ /* 0x000fe20000000200 */
[C---:B-1----:R-:W-:Y:S08]  /*42d0*/  HMMA.16816.F32.BF16 R4, R84.reuse, R92, R4 ;  /* 0x0000005c5404723c */ /* 0x042ff00000041804 */
[C---:B------:R-:W-:Y:S01]  /*42e0*/  HMMA.16816.F32.BF16 R8, R84.reuse, R94, R8 ;  /* 0x0000005e5408723c */ /* 0x040fe20000041808 */
[----:B------:R-:W1:Y:S07]  /*42f0*/  LDSM.16.M88.4 R92, [R216+0x1c000] ;  /* 0x01c00000d85c783b */ /* 0x000e6e0000000200 */
[C---:B----4-:R-:W-:Y:S08]  /*4300*/  HMMA.16816.F32.BF16 R12, R84.reuse, R96, R12 ;  /* 0x00000060540c723c */ /* 0x050ff0000004180c */
        /* <DEDUP_REMOVED lines=9> */
[----:B------:R-:W2:Y:S01]  /*43a0*/  LDSM.16.M88.4 R100, [R3+0x1e000] ;  /* 0x01e000000364783b */ /* 0x000ea20000000200 */
[C---:B----4-:R-:W-:Y:S08]  /*43b0*/  HMMA.16816.F32.BF16 R4, R84.reuse, R96, R4 ;  /* 0x000000605404723c */ /* 0x050ff00000041804 */
[C---:B------:R-:W-:Y:S01]  /*43c0*/  HMMA.16816.F32.BF16 R8, R84.reuse, R98, R8 ;  /* 0x000000625408723c */ /* 0x040fe20000041808 */
[----:B------:R-:W4:Y:S07]  /*43d0*/  LDSM.16.M88.4 R96, [R3+0x1e800] ;  /* 0x01e800000360783b */ /* 0x000f2e0000000200 */
[C---:B-1----:R-:W-:Y:S08]  /*43e0*/  HMMA.16816.F32.BF16 R12, R84.reuse, R92, R12 ;  /* 0x0000005c540c723c */ /* 0x042ff0000004180c */
[----:B------:R-:W-:Y:S01]  /*43f0*/  HMMA.16816.F32.BF16 R16, R84, R94, R16 ;  /* 0x0000005e5410723c */ /* 0x000fe20000041810 */
[----:B------:R-:W-:Y:S06]  /*4400*/  LDSM.16.M88.4 R84, [R104+0x6000] ;  /* 0x006000006854783b */ /* 0x000fec0000000200 */
[----:B------:R-:W1:Y:S01]  /*4410*/  LDSM.16.M88.4 R92, [R217+0x1e000] ;  /* 0x01e00000d95c783b */ /* 0x000e620000000200 */
[C---:B--2---:R-:W-:Y:S08]  /*4420*/  HMMA.16816.F32.BF16 R4, R88.reuse, R100, R4 ;  /* 0x000000645804723c */ /* 0x044ff00000041804 */
[C---:B------:R-:W-:Y:S01]  /*4430*/  HMMA.16816.F32.BF16 R8, R88.reuse, R102, R8 ;  /* 0x000000665808723c */ /* 0x040fe20000041808 */
[----:B------:R-:W-:Y:S07]  /*4440*/  LDSM.16.M88.4 R100, [R216+0x1e000] ;  /* 0x01e00000d864783b */ /* 0x000fee0000000200 */
[C---:B----4-:R-:W-:Y:S08]  /*4450*/  HMMA.16816.F32.BF16 R12, R88.reuse, R96, R12 ;  /* 0x00000060580c723c */ /* 0x050ff0000004180c */
[----:B------:R-:W-:Y:S01]  /*4460*/  HMMA.16816.F32.BF16 R16, R88, R98, R16 ;  /* 0x000000625810723c */ /* 0x000fe20000041810 */
[----:B------:R-:W2:Y:S06]  /*4470*/  LDSM.16.M88.4 R88, [R217+0x1e800] ;  /* 0x01e80000d958783b */ /* 0x000eac0000000200 */
[----:B------:R4:W3:Y:S01]  /*4480*/  LDSM.16.M88.4 R96, [R0+0x6000] ;  /* 0x006000000060783b */ /* 0x0008e20000000200 */
[C---:B-1----:R-:W-:Y:S05]  /*4490*/  HMMA.16816.F32.BF16 R4, R84.reuse, R92, R4 ;  /* 0x0000005c5404723c */ /* 0x042fea0000041804 */
[----:B------:R-:W1:Y:S02]  /*44a0*/  @!P4 S2R R92, SR_TID.X ;  /* 0x00000000005cc919 */ /* 0x000e640000002100 */
[----:B------:R-:W-:Y:S01]  /*44b0*/  FMUL.FTZ R93, R249, 1.4426950216293334961 ;  /* 0x3fb8aa3bf95d7820 */ /* 0x000fe20000410000 */
[C---:B------:R-:W-:Y:S01]  /*44c0*/  HMMA.16816.F32.BF16 R8, R84.reuse, R94, R8 ;  /* 0x0000005e5408723c */ /* 0x040fe20000041808 */
[----:B----4-:R-:W-:Y:S05]  /*44d0*/  IMAD.U32 R0, RZ, RZ, UR31 ;  /* 0x0000001fff007e24 */ /* 0x010fea000f8e00ff */
[----:B------:R-:W-:Y:S02]  /*44e0*/  @!P4 IADD3 R0, -R0, 0x1, R239 ;  /* 0x000000010000c810 */ /* 0x000fe40007ffe1ef */
[C---:B--2---:R-:W-:Y:S07]  /*44f0*/  HMMA.16816.F32.BF16 R12, R84.reuse, R88, R12 ;  /* 0x00000058540c723c */ /* 0x044fee000004180c */
[----:B------:R-:W-:Y:S01]  /*4500*/  FMUL.FTZ R89, R248, 1.4426950216293334961 ;  /* 0x3fb8aa3bf8597820 */ /* 0x000fe20000410000 */
[----:B------:R-:W-:Y:S04]  /*4510*/  HMMA.16816.F32.BF16 R16, R84, R90, R16 ;  /* 0x0000005a5410723c */ /* 0x000fe80000041810 */
[----:B------:R-:W-:Y:S02]  /*4520*/  FSEL R89, R89, RZ, P0 ;  /* 0x000000ff59597208 */ /* 0x000fe40000000000 */
[----:B------:R-:W-:Y:S01]  /*4530*/  FSETP.NEU.FTZ.AND P0, PT, R249, -INF , PT ;  /* 0xff800000f900780b */ /* 0x000fe20003f1d000 */
[----:B------:R-:W-:Y:S01]  /*4540*/  IMAD.U32 R86, RZ, RZ, UR6 ;  /* 0x00000006ff567e24 */ /* 0x000fe2000f8e00ff */
[C---:B---3--:R-:W-:Y:S01]  /*4550*/  HMMA.16816.F32.BF16 R4, R96.reuse, R100, R4 ;  /* 0x000000646004723c */ /* 0x048fe20000041804 */
[----:B------:R-:W2:Y:S04]  /*4560*/  LDL R100, [R1+0x38] ;  /* 0x0000380001647983 */ /* 0x000ea80000100800 */
[----:B-1----:R-:W-:Y:S01]  /*4570*/  @!P4 IMAD.SHL.U32 R85, R92, 0x2, RZ ;  /* 0x000000025c55c824 */ /* 0x002fe200078e00ff */
[----:B------:R-:W-:Y:S01]  /*4580*/  @!P4 IADD3 R84, R106, UR24, R0 ;  /* 0x000000186a54cc10 */ /* 0x000fe2000fffe000 */
[----:B------:R-:W-:Y:S01]  /*4590*/  IMAD R94, R86, 0x4, R107 ;  /* 0x00000004565e7824 */ /* 0x000fe200078e026b */
[C---:B------:R-:W-:Y:S01]  /*45a0*/  HMMA.16816.F32.BF16 R8, R96.reuse, R102, R8 ;  /* 0x000000666008723c */ /* 0x040fe20000041808 */
[----:B------:R-:W1:Y:S03]  /*45b0*/  S2R R107, SR_TID.X ;  /* 0x00000000006b7919 */ /* 0x000e660000002100 */
[----:B------:R-:W-:Y:S01]  /*45c0*/  @!P4 LOP3.LUT R85, R108, 0x6, R85, 0xf8, !PT ;  /* 0x000000066c55c812 */ /* 0x000fe200078ef855 */
[----:B------:R-:W-:Y:S01]  /*45d0*/  IMAD.U32 R0, RZ, RZ, UR32 ;  /* 0x00000020ff007e24 */ /* 0x000fe2000f8e00ff */
[----:B------:R-:W-:Y:S01]  /*45e0*/  @!P4 IMNMX R88, R84, UR24, PT ;  /* 0x000000185458cc17 */ /* 0x000fe2000b800200 */
[----:B------:R-:W3:Y:S01]  /*45f0*/  S2R R108, SR_TID.X ;  /* 0x00000000006c7919 */ /* 0x000ee20000002100 */
[----:B------:R-:W-:Y:S04]  /*4600*/  IMAD.U32 R92, RZ, RZ, UR32 ;  /* 0x00000020ff5c7e24 */ /* 0x000fe8000f8e00ff */
[----:B------:R-:W-:Y:S02]  /*4610*/  @!P4 IMAD R0, R0, 0x40, R85 ;  /* 0x000000400000c824 */ /* 0x000fe400078e0255 */
[----:B------:R-:W-:Y:S03]  /*4620*/  IMAD.WIDE.U32 R94, R94, -0x326172a9, RZ ;  /* 0xcd9e8d575e5e7825 */ /* 0x000fe600078e00ff */
[CC--:B------:R-:W-:Y:S02]  /*4630*/  @!P4 ISETP.GE.AND P1, PT, R0.reuse, R88.reuse, PT ;  /* 0x000000580000c20c */ /* 0x0c0fe40003f26270 */
[----:B------:R-:W-:Y:S02]  /*4640*/  @!P4 IADD3 R90, R0, 0x1, RZ ;  /* 0x00000001005ac810 */ /* 0x000fe40007ffe0ff */
[----:B------:R-:W-:Y:S02]  /*4650*/  @!P4 FSEL R4, R4, -INF , !P1 ;  /* 0xff8000000404c808 */ /* 0x000fe40004800000 */
[----:B------:R-:W-:Y:S02]  /*4660*/  @!P4 ISETP.GE.AND P1, PT, R90, R88, PT ;  /* 0x000000585a00c20c */ /* 0x000fe40003f26270 */
[----:B-1----:R-:W-:Y:S01]  /*4670*/  SHF.R.S32.HI R107, RZ, 0x1f, R107 ;  /* 0x0000001fff6b7819 */ /* 0x002fe2000001146b */
[--C-:B------:R-:W-:Y:S01]  /*4680*/  FFMA.FTZ R85, R4, c[0x0][0x23c], -R89.reuse ;  /* 0x00008f0004557a23 */ /* 0x100fe20000010859 */
[----:B------:R-:W-:Y:S02]  /*4690*/  @!P4 FSEL R5, R5, -INF , !P1 ;  /* 0xff8000000505c808 */ /* 0x000fe40004800000 */
[----:B------:R-:W-:Y:S01]  /*46a0*/  @!P4 IADD3 R4, R84, 0x8, RZ ;  /* 0x000000085404c810 */ /* 0x000fe20007ffe0ff */
[----:B------:R1:W-:Y:S01]  /*46b0*/  MUFU.EX2 R103, R85 ;  /* 0x0000005500677308 */ /* 0x0003e20000000800 */
[----:B---3--:R-:W-:Y:S01]  /*46c0*/  LEA.HI R107, R107, R108, RZ, 0x7 ;  /* 0x0000006c6b6b7211 */ /* 0x008fe200078f38ff */
[----:B------:R-:W-:Y:S01]  /*46d0*/  FFMA.FTZ R91, R5, c[0x0][0x23c], -R89 ;  /* 0x00008f00055b7a23 */ /* 0x000fe20000010859 */
[----:B------:R-:W-:Y:S02]  /*46e0*/  @!P4 IMNMX R4, R4, UR24, PT ;  /* 0x000000180404cc17 */ /* 0x000fe4000b800200 */
[----:B------:R-:W-:Y:S02]  /*46f0*/  SHF.R.S32.HI R107, RZ, 0x7, R107 ;  /* 0x00000007ff6b7819 */ /* 0x000fe4000001146b */
[-C--:B------:R-:W-:Y:S02]  /*4700*/  @!P4 ISETP.GE.AND P1, PT, R0, R4.reuse, PT ;  /* 0x000000040000c20c */ /* 0x080fe40003f26270 */
[----:B------:R-:W-:Y:S01]  /*4710*/  FSEL R5, R93, RZ, P0 ;  /* 0x000000ff5d057208 */ /* 0x000fe20000000000 */
[----:B------:R-:W-:Y:S01]  /*4720*/  IMAD R92, R92, 0x2, R107 ;  /* 0x000000025c5c7824 */ /* 0x000fe200078e026b */
[----:B------:R-:W-:Y:S01]  /*4730*/  @!P4 FSEL R6, R6, -INF , !P1 ;  /* 0xff8000000606c808 */ /* 0x000fe20004800000 */
[----:B------:R3:W-:Y:S01]  /*4740*/  MUFU.EX2 R107, R91 ;  /* 0x0000005b006b7308 */ /* 0x0007e20000000800 */
[----:B------:R-:W-:Y:S03]  /*4750*/  @!P4 ISETP.GE.AND P0, PT, R90, R4, PT ;  /* 0x000000045a00c20c */ /* 0x000fe60003f06270 */
[--C-:B------:R-:W-:Y:S01]  /*4760*/  FFMA.FTZ R6, R6, c[0x0][0x23c], -R5.reuse ;  /* 0x00008f0006067a23 */ /* 0x100fe20000010805 */
[----:B------:R-:W-:Y:S05]  /*4770*/  @!P4 FSEL R7, R7, -INF , !P0 ;  /* 0xff8000000707c808 */ /* 0x000fea0004000000 */
[----:B------:R4:W-:Y:S01]  /*4780*/  MUFU.EX2 R109, R6 ;  /* 0x00000006006d7308 */ /* 0x0009e20000000800 */
[----:B------:R-:W-:Y:S01]  /*4790*/  FFMA.FTZ R7, R7, c[0x0][0x23c], -R5 ;  /* 0x00008f0007077a23 */ /* 0x000fe20000010805 */
[----:B-1----:R-:W1:Y:S08]  /*47a0*/  LDSM.16.M88.4 R84, [R216+0x1e800] ;  /* 0x01e80000d854783b */ /* 0x002e700000000200 */
[----:B------:R1:W-:Y:S01]  /*47b0*/  MUFU.EX2 R108, R7 ;  /* 0x00000007006c7308 */ /* 0x0003e20000000800 */
[----:B---3--:R-:W-:Y:S05]  /*47c0*/  LOP3.LUT R91, R251, UR14, R92, 0x96, !PT ;  /* 0x0000000efb5b7c12 */ /* 0x008fea000f8e965c */
[----:B------:R-:W-:Y:S05]  /*47d0*/  IMAD.WIDE.U32 R90, R91, -0x326172a9, RZ ;  /* 0xcd9e8d575b5a7825 */ /* 0x000fea00078e00ff */
[----:B------:R-:W-:Y:S01]  /*47e0*/  LOP3.LUT R94, R91, UR30, R94, 0x96, !PT ;  /* 0x0000001e5b5e7c12 */ /* 0x000fe2000f8e965e */
[C---:B-1----:R-:W-:Y:S08]  /*47f0*/  HMMA.16816.F32.BF16 R12, R96.reuse, R84, R12 ;  /* 0x00000054600c723c */ /* 0x042ff0000004180c */
[----:B------:R-:W-:Y:S04]  /*4800*/  HMMA.16816.F32.BF16 R16, R96, R86, R16 ;  /* 0x000000566010723c */ /* 0x000fe80000041810 */
[----:B--2---:R-:W-:Y:S01]  /*4810*/  LOP3.LUT R92, R95, UR15, R100, 0x96, !PT ;  /* 0x0000000f5f5c7c12 */ /* 0x004fe2000f8e9664 */
[----:B------:R-:W-:Y:S01]  /*4820*/  IMAD.WIDE.U32 R94, R94, -0x2daee0ad, RZ ;  /* 0xd2511f535e5e7825 */ /* 0x000fe200078e00ff */
[----:B------:R-:W-:Y:S03]  /*4830*/  @!P4 IADD3 R100, R0, 0x8, RZ ;  /* 0x000000080064c810 */ /* 0x000fe60007ffe0ff */
[----:B------:R-:W-:Y:S01]  /*4840*/  IMAD.WIDE.U32 R92, R92, -0x2daee0ad, RZ ;  /* 0xd2511f535c5c7825 */ /* 0x000fe200078e00ff */
[-C--:B------:R-:W-:Y:S04]  /*4850*/  @!P4 ISETP.GE.AND P0, PT, R100, R88.reuse, PT ;  /* 0x000000586400c20c */ /* 0x080fe80003f06270 */
[----:B------:R-:W-:Y:S02]  /*4860*/  @!P4 FSEL R8, R8, -INF , !P0 ;  /* 0xff8000000808c808 */ /* 0x000fe40004000000 */
[----:B----4-:R-:W-:Y:S02]  /*4870*/  LOP3.LUT R6, R93, UR29, R250, 0x96, !PT ;  /* 0x0000001d5d067c12 */ /* 0x010fe4000f8e96fa */
[----:B------:R-:W-:Y:S01]  /*4880*/  @!P4 IADD3 R93, R0, 0x9, RZ ;  /* 0x00000009005dc810 */ /* 0x000fe20007ffe0ff */
[----:B------:R-:W-:Y:S01]  /*4890*/  FFMA.FTZ R8, R8, c[0x0][0x23c], -R89 ;  /* 0x00008f0008087a23 */ /* 0x000fe20000010859 */
[----:B------:R-:W-:Y:S01]  /*48a0*/  LOP3.LUT R91, R95, UR27, R92, 0x96, !PT ;  /* 0x0000001b5f5b7c12 */ /* 0x000fe2000f8e965c */
[----:B------:R-:W-:Y:S01]  /*48b0*/  IMAD.WIDE.U32 R6, R6, -0x326172a9, RZ ;  /* 0xcd9e8d5706067825 */ /* 0x000fe200078e00ff */
        /* <DEDUP_REMOVED lines=277> */
[C---:B------:R-:W-:Y:S02]  /*5a10*/  LEA R234, P0, R110.reuse, R234, 0x2 ;  /* 0x000000ea6eea7211 */ /* 0x040fe400078010ff */
[-C--:B------:R-:W-:Y:S02]  /*5a20*/  FSEL R9, R9, R92.reuse, P5 ;  /* 0x0000005c09097208 */ /* 0x080fe40002800000 */
[----:B------:R-:W-:Y:S02]  /*5a30*/  LEA.HI.X.SX32 R235, R110, R235, 0x2, P0 ;  /* 0x000000eb6eeb7211 */ /* 0x000fe400000f16ff */
[----:B------:R-:W-:Y:S01]  /*5a40*/  FSETP.GE.FTZ.AND P0, PT, R106, RZ, PT ;  /* 0x000000ff6a00720b */ /* 0x000fe20003f16000 */
[C---:B-1----:R-:W-:Y:S08]  /*5a50*/  HMMA.16816.F32.BF16 R12, R84.reuse, R88, R12 ;  /* 0x00000058540c723c */ /* 0x042ff0000004180c */
[----:B------:R-:W-:Y:S07]  /*5a60*/  HMMA.16816.F32.BF16 R16, R84, R90, R16 ;  /* 0x0000005a5410723c */ /* 0x000fee0000041810 */
[----:B------:R-:W-:Y:S09]  /*5a70*/  FMUL.FTZ R86, R104, R9 ;  /* 0x0000000968567220 */ /* 0x000ff20000410000 */
        /* <DEDUP_REMOVED lines=12> */
[C---:B------:R-:W-:Y:S01]  /*5b40*/  FADD.FTZ R7, -R0.reuse, R11 ;  /* 0x0000000b00077221 */ /* 0x040fe20000010100 */
        /* <DEDUP_REMOVED lines=12> */
[----:B------:R-:W-:Y:S01]  /*5c10*/  FSETP.GE.FTZ.AND P2, PT, R96, RZ, PT ;  /* 0x000000ff6000720b */ /* 0x000fe20003f56000 */
[----:B------:R-:W-:Y:S01]  /*5c20*/  FADD.FTZ R6, -R0, R14 ;  /* 0x0000000e00067221 */ /* 0x000fe20000010100 */
[----:B------:R-:W-:Y:S01]  /*5c30*/  FSEL R7, R7, R0, P0 ;  /* 0x0000000007077208 */ /* 0x000fe20000000000 */
[----:B------:R-:W-:Y:S01]  /*5c40*/  FMUL.FTZ R14, R106, R4 ;  /* 0x000000046a0e7220 */ /* 0x000fe20000410000 */
[----:B------:R-:W-:Y:S01]  /*5c50*/  PLOP3.LUT P0, PT, PT, PT, UP2, 0x80, 0x0 ;  /* 0x000000000000781c */ /* 0x000fe20003f0f028 */
        /* <DEDUP_REMOVED lines=38> */
.L_x_847:
        /* <DEDUP_REMOVED lines=36> */
[-C--:B------:R-:W-:Y:S08]  /*6100*/  HMMA.16816.F32.BF16 R60, R12, R86.reuse, R60 ;  /* 0x000000560c3c723c */ /* 0x080ff0000004183c */
[C---:B------:R-:W-:Y:S01]  /*6110*/  HMMA.16816.F32.BF16 R64, R4.reuse, R86, R64 ;  /* 0x000000560440723c */ /* 0x040fe20000041840 */
[----:B------:R-:W2:Y:S07]  /*6120*/  LDSM.16.MT88.4 R84, [R220+0x2a800] ;  /* 0x02a80000dc54783b */ /* 0x000eae0000004200 */
[-C--:B-----5:R-:W-:Y:S08]  /*6130*/  HMMA.16816.F32.BF16 R68, R4, R88.reuse, R68 ;  /* 0x000000580444723c */ /* 0x0a0ff00000041844 */
[C---:B------:R-:W-:Y:S08]  /*6140*/  HMMA.16816.F32.BF16 R72, R12.reuse, R88, R72 ;  /* 0x000000580c48723c */ /* 0x040ff00000041848 */
[-C--:B------:R-:W-:Y:S01]  /*6150*/  HMMA.16816.F32.BF16 R76, R12, R90.reuse, R76 ;  /* 0x0000005a0c4c723c */ /* 0x080fe2000004184c */
[----:B------:R-:W-:Y:S07]  /*6160*/  LDSM.16.MT88.4 R12, [R0+0x14800] ;  /* 0x01480000000c783b */ /* 0x000fee0000004200 */
        /* <DEDUP_REMOVED lines=17> */
[----:B------:R-:W1:Y:S07]  /*6280*/  LDSM.16.MT88.4 R12, [R0+0x11000] ;  /* 0x01100000000c783b */ /* 0x000e6e0000004200 */
[-C--:B----4-:R-:W-:Y:S08]  /*6290*/  HMMA.16816.F32.BF16 R68, R8, R88.reuse, R68 ;  /* 0x000000580844723c */ /* 0x090ff00000041844 */
        /* <DEDUP_REMOVED lines=21> */
[-C--:B---3--:R-:W-:Y:S08]  /*63f0*/  HMMA.16816.F32.BF16 R68, R4, R88.reuse, R68 ;  /* 0x000000580444723c */ /* 0x088ff00000041844 */
        /* <DEDUP_REMOVED lines=11> */
[-C--:B---3--:R-:W-:Y:S08]  /*64b0*/  HMMA.16816.F32.BF16 R36, R8, R4.reuse, R36 ;  /* 0x000000040824723c */ /* 0x088ff00000041824 */
[C---:B------:R-:W-:Y:S08]  /*64c0*/  HMMA.16816.F32.BF16 R40, R84.reuse, R4, R40 ;  /* 0x000000045428723c */ /* 0x040ff00000041828 */
[-C--:B------:R-:W-:Y:S08]  /*64d0*/  HMMA.16816.F32.BF16 R44, R84, R6.reuse, R44 ;  /* 0x00000006542c723c */ /* 0x080ff0000004182c */
[C---:B------:R-:W-:Y:S08]  /*64e0*/  HMMA.16816.F32.BF16 R48, R8.reuse, R6, R48 ;  /* 0x000000060830723c */ /* 0x040ff00000041830 */
[-C--:B------:R-:W-:Y:S08]  /*64f0*/  HMMA.16816.F32.BF16 R52, R8, R16.reuse, R52 ;  /* 0x000000100834723c */ /* 0x080ff00000041834 */
        /* <DEDUP_REMOVED lines=29> */
.L_x_848:
[----:B------:R-:W-:Y:S01]  /*66d0*/  LDSM.16.M88.4 R128, [R227] ;  /* 0x00000000e380783b */ /* 0x000fe20000000200 */
[----:B------:R-:W-:Y:S02]  /*66e0*/  @UP2 UIADD3 UR10, UP0, UR8, -0x100, URZ ;  /* 0xffffff00080a2890 */ /* 0x000fe4000ff1e03f */
[----:B------:R-:W-:Y:S02]  /*66f0*/  UISETP.GT.AND UP1, UPT, UR6, UR13, UPT ;  /* 0x0000000d0600728c */ /* 0x000fe4000bf24270 */
[----:B------:R-:W2:Y:S01]  /*6700*/  LDSM.16.MT88.4 R16, [R0+0x18000] ;  /* 0x018000000010783b */ /* 0x000ea20000004200 */
[----:B------:R-:W-:Y:S02]  /*6710*/  @UP2 UIADD3.X UR7, UR9, -0x1, URZ, UP0, !UPT ;  /* 0xffffffff09072890 */ /* 0x000fe400087fe43f */
[----:B------:R-:W-:Y:S02]  /*6720*/  @UP2 UMOV UR8, UR10 ;  /* 0x0000000a00082c82 */ /* 0x000fe40008000000 */
[----:B------:R-:W3:Y:S03]  /*6730*/  LDSM.16.M88.4 R124, [R227+0x1000] ;  /* 0x00100000e37c783b */ /* 0x000ee60000000200 */
[----:B------:R-:W-:Y:S02]  /*6740*/  @UP2 UMOV UR9, UR7 ;  /* 0x0000000700092c82 */ /* 0x000fe40008000000 */
[----:B------:R-:W4:Y:S01]  /*6750*/  LDSM.16.MT88.4 R96, [R0+0x1a000] ;  /* 0x01a000000060783b */ /* 0x000f220000004200 */
[----:B------:R-:W-:Y:S02]  /*6760*/  ULOP3.LUT UR7, UR6, 0x1, URZ, 0xc0, !UPT ;  /* 0x0000000106077892 */ /* 0x000fe4000f8ec03f */
[----:B------:R-:W-:Y:S02]  /*6770*/  UIADD3 UR6, UR6, -0x1, URZ ;  /* 0xffffffff06067890 */ /* 0x000fe4000fffe03f */
[----:B------:R-:W1:Y:S01]  /*6780*/  LDSM.16.MT88.4 R112, [R0+0x1c000] ;  /* 0x01c000000070783b */ /* 0x000e620000004200 */
[----:B------:R-:W-:Y:S04]  /*6790*/  UISETP.NE.U32.AND UP0, UPT, UR7, 0x1, UPT ;  /* 0x000000010700788c */ /* 0x000fe8000bf05070 */
        /* <DEDUP_REMOVED lines=72> */
[C---:B------:R-:W-:Y:S07]  /*6c20*/  HMMA.16816.F32.BF16 R88, R212.reuse, R196, R88 ;  /* 0x000000c4d458723c */ /* 0x040fee0000041858 */
[C---:B------:R-:W-:Y:S01]  /*6c30*/  LEA R196, P1, R238.reuse, R234, 0x2 ;  /* 0x000000eaeec47211 */ /* 0x040fe200078210ff */
[-C--:B------:R-:W-:Y:S01]  /*6c40*/  HMMA.16816.F32.BF16 R92, R212, R198.reuse, R92 ;  /* 0x000000c6d45c723c */ /* 0x080fe2000004185c */
[----:B-1----:R-:W-:Y:S03]  /*6c50*/  IMAD.MOV.U32 R0, RZ, RZ, 0x4 ;  /* 0x00000004ff007424 */ /* 0x002fe600078e00ff */
[-C--:B------:R-:W-:Y:S04]  /*6c60*/  LEA.HI.X.SX32 R197, R238, R235.reuse, 0x2, P1 ;  /* 0x000000ebeec57211 */ /* 0x080fe800008f16ff */
[C---:B------:R-:W-:Y:S07]  /*6c70*/  HMMA.16816.F32.BF16 R96, R200.reuse, R198, R96 ;  /* 0x000000c6c860723c */ /* 0x040fee0000041860 */
[----:B------:R-:W-:Y:S01]  /*6c80*/  @P0 IMAD.WIDE R198, R239, R0, UR8 ;  /* 0x00000008efc60e25 */ /* 0x000fe2000f8e0200 */
[-C--:B----4-:R-:W-:Y:S04]  /*6c90*/  HMMA.16816.F32.BF16 R100, R200, R208.reuse, R100 ;  /* 0x000000d0c864723c */ /* 0x090fe80000041864 */
[----:B------:R1:W5:Y:S01]  /*6ca0*/  @P0 LDG.E R248, [R198.64] ;  /* 0x00000004c6f80981 */ /* 0x000362000c1e1900 */
[----:B------:R-:W-:Y:S03]  /*6cb0*/  IMAD.MOV.U32 R0, RZ, RZ, c[0x0][0x22c] ;  /* 0x00008b00ff007624 */ /* 0x000fe600078e00ff */
[C---:B------:R-:W-:Y:S01]  /*6cc0*/  HMMA.16816.F32.BF16 R104, R212.reuse, R208, R104 ;  /* 0x000000d0d468723c */ /* 0x040fe20000041868 */
[----:B------:R1:W5:Y:S03]  /*6cd0*/  @P0 LDG.E R249, [R198.64+0x20] ;  /* 0x00002004c6f90981 */ /* 0x000366000c1e1900 */
[----:B------:R-:W-:Y:S02]  /*6ce0*/  IMAD R0, R0, c[0x0][0x1c0], RZ ;  /* 0x0000700000007a24 */ /* 0x000fe400078e02ff */
[----:B------:R-:W-:Y:S01]  /*6cf0*/  RED.E.ADD.F32.FTZ.RN.STRONG.GPU [R234.64], R4 ;  /* 0x00000004ea00798e */ /* 0x000fe2000c10e784 */
[----:B------:R-:W-:Y:S01]  /*6d00*/  IMAD.MOV.U32 R208, RZ, RZ, c[0x0][0x22c] ;  /* 0x00008b00ffd07624 */ /* 0x000fe200078e00ff */
[-C--:B------:R-:W-:Y:S01]  /*6d10*/  HMMA.16816.F32.BF16 R108, R212, R210.reuse, R108 ;  /* 0x000000d2d46c723c */ /* 0x080fe2000004186c */
[----:B------:R-:W-:Y:S02]  /*6d20*/  IMAD.MOV.U32 R209, RZ, RZ, c[0x0][0x22c] ;  /* 0x00008b00ffd17624 */ /* 0x000fe400078e00ff */
[----:B------:R-:W-:Y:S01]  /*6d30*/  RED.E.ADD.F32.FTZ.RN.STRONG.GPU [R196.64], R5 ;  /* 0x00000005c400798e */ /* 0x000fe2000c10e784 */
[----:B------:R-:W-:Y:S02]  /*6d40*/  IMAD.SHL.U32 R0, R0, 0x10, RZ ;  /* 0x0000001000007824 */ /* 0x000fe400078e00ff */
[----:B------:R-:W-:Y:S02]  /*6d50*/  IMAD R208, R208, c[0x0][0x1c0], RZ ;  /* 0x00007000d0d07a24 */ /* 0x000fe400078e02ff */
[C---:B------:R-:W-:Y:S04]  /*6d60*/  HMMA.16816.F32.BF16 R112, R200.reuse, R210, R112 ;  /* 0x000000d2c870723c */ /* 0x040fe80000041870 */
[----:B------:R-:W-:Y:S02]  /*6d70*/  IMAD R208, R208, 0x18, RZ ;  /* 0x00000018d0d07824 */ /* 0x000fe400078e02ff */
[----:B------:R-:W-:Y:S02]  /*6d80*/  IMAD R209, R209, c[0x0][0x1c0], RZ ;  /* 0x00007000d1d17a24 */ /* 0x000fe400078e02ff */
[-C--:B--2---:R-:W-:Y:S01]  /*6d90*/  HMMA.16816.F32.BF16 R116, R200, R204.reuse, R116 ;  /* 0x000000ccc874723c */ /* 0x084fe20000041874 */
[----:B------:R-:W-:Y:S03]  /*6da0*/  IMAD.MOV.U32 R211, RZ, RZ, c[0x0][0x22c] ;  /* 0x00008b00ffd37624 */ /* 0x000fe600078e00ff */
[CC--:B-1----:R-:W-:Y:S01]  /*6db0*/  LEA R198, P0, R0.reuse, R234.reuse, 0x2 ;  /* 0x000000ea00c67211 */ /* 0x0c2fe200078010ff */
[----:B------:R-:W-:Y:S02]  /*6dc0*/  IMAD R209, R209, 0x28, RZ ;  /* 0x00000028d1d17824 */ /* 0x000fe400078e02ff */
[----:B------:R-:W-:Y:S01]  /*6dd0*/  IMAD R211, R211, c[0x0][0x1c0], RZ ;  /* 0x00007000d3d37a24 */ /* 0x000fe200078e02ff */
[C---:B------:R-:W-:Y:S01]  /*6de0*/  HMMA.16816.F32.BF16 R120, R212.reuse, R204, R120 ;  /* 0x000000ccd478723c */ /* 0x040fe20000041878 */
[----:B------:R-:W2:Y:S03]  /*6df0*/  LDL R205, [R1+0x14] ;  /* 0x0000140001cd7983 */ /* 0x000ea60000100800 */
[-C--:B------:R-:W-:Y:S01]  /*6e00*/  LEA.HI.X.SX32 R199, R0, R235.reuse, 0x2, P0 ;  /* 0x000000eb00c77211 */ /* 0x080fe200000f16ff */
[----:B------:R-:W-:Y:S01]  /*6e10*/  IMAD.SHL.U32 R211, R211, 0x20, RZ ;  /* 0x00000020d3d37824 */ /* 0x000fe200078e00ff */
[----:B------:R-:W3:Y:S01]  /*6e20*/  LDL R204, [R1+0x2c] ;  /* 0x00002c0001cc7983 */ /* 0x000ee20000100800 */
[----:B------:R-:W-:Y:S01]  /*6e30*/  IMAD.MOV.U32 R210, RZ, RZ, c[0x0][0x22c] ;  /* 0x00008b00ffd27624 */ /* 0x000fe200078e00ff */
[-C--:B------:R-:W-:Y:S03]  /*6e40*/  HMMA.16816.F32.BF16 R124, R212, R206.reuse, R124 ;  /* 0x000000ced47c723c */ /* 0x080fe6000004187c */
[----:B------:R1:W-:Y:S01]  /*6e50*/  RED.E.ADD.F32.FTZ.RN.STRONG.GPU [R198.64], R6 ;  /* 0x00000006c600798e */ /* 0x0003e2000c10e784 */
[----:B------:R-:W-:Y:S04]  /*6e60*/  IMAD R210, R210, c[0x0][0x1c0], RZ ;  /* 0x00007000d2d27a24 */ /* 0x000fe800078e02ff */
[----:B------:R-:W-:Y:S04]  /*6e70*/  HMMA.16816.F32.BF16 R128, R200, R206, R128 ;  /* 0x000000cec880723c */ /* 0x000fe80000041880 */
[----:B------:R-:W-:Y:S03]  /*6e80*/  IMAD R210, R210, 0x38, RZ ;  /* 0x00000038d2d27824 */ /* 0x000fe600078e02ff */
[CC--:B------:R-:W-:Y:S02]  /*6e90*/  LEA R202, P1, R208.reuse, R234.reuse, 0x2 ;  /* 0x000000ead0ca7211 */ /* 0x0c0fe400078210ff */
[CC--:B------:R-:W-:Y:S03]  /*6ea0*/  LEA R200, P0, R211.reuse, R234.reuse, 0x2 ;  /* 0x000000ead3c87211 */ /* 0x0c0fe600078010ff */
[-C--:B------:R-:W-:Y:S01]  /*6eb0*/  LEA.HI.X.SX32 R203, R208, R235.reuse, 0x2, P1 ;  /* 0x000000ebd0cb7211 */ /* 0x080fe200008f16ff */
[----:B------:R-:W-:Y:S01]  /*6ec0*/  IMAD.MOV.U32 R208, RZ, RZ, c[0x0][0x22c] ;  /* 0x00008b00ffd07624 */ /* 0x000fe200078e00ff */
[-C--:B------:R-:W-:Y:S03]  /*6ed0*/  LEA.HI.X.SX32 R201, R211, R235.reuse, 0x2, P0 ;  /* 0x000000ebd3c97211 */ /* 0x080fe600000f16ff */
[----:B------:R4:W-:Y:S01]  /*6ee0*/  RED.E.ADD.F32.FTZ.RN.STRONG.GPU [R202.64], R7 ;  /* 0x00000007ca00798e */ /* 0x0009e2000c10e784 */
[----:B------:R-:W-:Y:S01]  /*6ef0*/  IMAD R208, R208, c[0x0][0x1c0], RZ ;  /* 0x00007000d0d07a24 */ /* 0x000fe200078e02ff */
[CC--:B-1----:R-:W-:Y:S03]  /*6f00*/  LEA R198, P2, R209.reuse, R234.reuse, 0x2 ;  /* 0x000000ead1c67211 */ /* 0x0c2fe600078410ff */
[----:B------:R-:W-:Y:S01]  /*6f10*/  RED.E.ADD.F32.FTZ.RN.STRONG.GPU [R200.64], R8 ;  /* 0x00000008c800798e */ /* 0x000fe2000c10e784 */
[----:B------:R-:W-:Y:S01]  /*6f20*/  IMAD R208, R208, 0x30, RZ ;  /* 0x00000030d0d07824 */ /* 0x000fe200078e02ff */
[-C--:B------:R-:W-:Y:S02]  /*6f30*/  LEA R6, P0, R210, R234.reuse, 0x2 ;  /* 0x000000ead2067211 */ /* 0x080fe400078010ff */
[-C--:B------:R-:W-:Y:S01]  /*6f40*/  LEA.HI.X.SX32 R199, R209, R235.reuse, 0x2, P2 ;  /* 0x000000ebd1c77211 */ /* 0x080fe200010f16ff */
[----:B------:R-:W-:Y:S01]  /*6f50*/  IMAD.MOV.U32 R209, RZ, RZ, c[0x0][0x22c] ;  /* 0x00008b00ffd17624 */ /* 0x000fe200078e00ff */
[CC--:B------:R-:W-:Y:S03]  /*6f60*/  LEA R4, P1, R208.reuse, R234.reuse, 0x2 ;  /* 0x000000ead0047211 */ /* 0x0c0fe600078210ff */
[----:B------:R1:W-:Y:S01]  /*6f70*/  RED.E.ADD.F32.FTZ.RN.STRONG.GPU [R198.64], R9 ;  /* 0x00000009c600798e */ /* 0x0003e2000c10e784 */
[-C--:B------:R-:W-:Y:S01]  /*6f80*/  LEA.HI.X.SX32 R5, R208, R235.reuse, 0x2, P1 ;  /* 0x000000ebd0057211 */ /* 0x080fe200008f16ff */
[----:B------:R-:W-:Y:S02]  /*6f90*/  IMAD.MOV.U32 R208, RZ, RZ, c[0x0][0x22c] ;  /* 0x00008b00ffd07624 */ /* 0x000fe400078e00ff */
[----:B------:R-:W-:Y:S02]  /*6fa0*/  IMAD R209, R209, c[0x0][0x1c0], RZ ;  /* 0x00007000d1d17a24 */ /* 0x000fe400078e02ff */
[----:B------:R1:W-:Y:S01]  /*6fb0*/  RED.E.ADD.F32.FTZ.RN.STRONG.GPU [R4.64], R10 ;  /* 0x0000000a0400798e */ /* 0x0003e2000c10e784 */
[----:B------:R-:W-:Y:S02]  /*6fc0*/  IMAD R208, R208, c[0x0][0x1c0], RZ ;  /* 0x00007000d0d07a24 */ /* 0x000fe400078e02ff */
[----:B------:R-:W-:Y:S02]  /*6fd0*/  IMAD.SHL.U32 R209, R209, 0x10, RZ ;  /* 0x00000010d1d17824 */ /* 0x000fe400078e00ff */
[----:B------:R-:W-:Y:S01]  /*6fe0*/  IMAD.SHL.U32 R208, R208, 0x10, RZ ;  /* 0x00000010d0d07824 */ /* 0x000fe200078e00ff */
[-C--:B----4-:R-:W-:Y:S02]  /*6ff0*/  LEA.HI.X.SX32 R7, R210, R235.reuse, 0x2, P0 ;  /* 0x000000ebd2077211 */ /* 0x090fe400000f16ff */
[C---:B------:R-:W-:Y:S02]  /*7000*/  IADD3 R210, R209.reuse, 0x20, RZ ;  /* 0x00000020d1d27810 */ /* 0x040fe40007ffe0ff */
[----:B------:R-:W-:Y:S01]  /*7010*/  IADD3 R208, R208, 0x20, RZ ;  /* 0x00000020d0d07810 */ /* 0x000fe20007ffe0ff */
[----:B------:R4:W-:Y:S02]  /*7020*/  RED.E.ADD.F32.FTZ.RN.STRONG.GPU [R6.64], R11 ;  /* 0x0000000b0600798e */ /* 0x0009e4000c10e784 */
[----:B------:R-:W-:Y:S03]  /*7030*/  IMAD.IADD R210, R238, 0x1, R210 ;  /* 0x00000001eed27824 */ /* 0x000fe600078e02d2 */
[----:B------:R-:W-:Y:S05]  /*7040*/  RED.E.ADD.F32.FTZ.RN.STRONG.GPU [R234.64+0x80], R16 ;  /* 0x00008010ea00798e */ /* 0x000fea000c10e784 */
[----:B-1----:R-:W3:Y:S05]  /*7050*/  LDL R199, [R1+0x10] ;  /* 0x0000100001c77983 */ /* 0x002eea0000100800 */
[----:B------:R-:W3:Y:S01]  /*7060*/  LDL R198, [R1+0x28] ;  /* 0x0000280001c67983 */ /* 0x000ee20000100800 */
[CC--:B------:R-:W-:Y:S04]  /*7070*/  LEA R4, P0, R208.reuse, R234.reuse, 0x2 ;  /* 0x000000ead0047211 */ /* 0x0c0fe800078010ff */
[----:B------:R-:W-:Y:S01]  /*7080*/  RED.E.ADD.F32.FTZ.RN.STRONG.GPU [R196.64+0x80], R17 ;  /* 0x00008011c400798e */ /* 0x000fe2000c10e784 */
[-C--:B------:R-:W-:Y:S02]  /*7090*/  LEA.HI.X.SX32 R5, R208, R235.reuse, 0x2, P0 ;  /* 0x000000ebd0057211 */ /* 0x080fe400000f16ff */
[C---:B------:R-:W-:Y:S02]  /*70a0*/  IADD3 R208, R209.reuse, 0x20, RZ ;  /* 0x00000020d1d07810 */ /* 0x040fe40007ffe0ff */
[----:B------:R-:W-:Y:S01]  /*70b0*/  IADD3 R209, R209, 0x20, RZ ;  /* 0x00000020d1d17810 */ /* 0x000fe20007ffe0ff */
[----:B------:R-:W-:Y:S01]  /*70c0*/  RED.E.ADD.F32.FTZ.RN.STRONG.GPU [R4.64], R18 ;  /* 0x000000120400798e */ /* 0x000fe2000c10e784 */
[-C--:B----4-:R-:W-:Y:S01]  /*70d0*/  LEA R6, P1, R210, R234.reuse, 0x2 ;  /* 0x000000ead2067211 */ /* 0x090fe200078210ff */
[C---:B------:R-:W-:Y:S02]  /*70e0*/  IMAD.IADD R208, R238.reuse, 0x1, R208 ;  /* 0x00000001eed07824 */ /* 0x040fe400078e02d0 */
[----:B------:R-:W-:Y:S01]  /*70f0*/  IMAD.IADD R209, R238, 0x1, R209 ;  /* 0x00000001eed17824 */ /* 0x000fe200078e02d1 */
[-C--:B------:R-:W-:Y:S01]  /*7100*/  LEA.HI.X.SX32 R7, R210, R235.reuse, 0x2, P1 ;  /* 0x000000ebd2077211 */ /* 0x080fe200008f16ff */
[C---:B------:R-:W-:Y:S02]  /*7110*/  IMAD.IADD R208, R238.reuse, 0x1, R208 ;  /* 0x00000001eed07824 */ /* 0x040fe400078e02d0 */
[C---:B------:R-:W-:Y:S02]  /*7120*/  IMAD.IADD R209, R238.reuse, 0x1, R209 ;  /* 0x00000001eed17824 */ /* 0x040fe400078e02d1 */
[----:B------:R-:W-:Y:S01]  /*7130*/  RED.E.ADD.F32.FTZ.RN.STRONG.GPU [R6.64], R19 ;  /* 0x000000130600798e */ /* 0x000fe2000c10e784 */
[----:B------:R-:W-:Y:S02]  /*7140*/  IMAD.IADD R208, R238, 0x1, R208 ;  /* 0x00000001eed07824 */ /* 0x000fe400078e02d0 */
[CC--:B------:R-:W-:Y:S03]  /*7150*/  LEA R10, P0, R209.reuse, R234.reuse, 0x2 ;  /* 0x000000ead10a7211 */ /* 0x0c0fe600078010ff */
[CC--:B------:R-:W-:Y:S02]  /*7160*/  LEA R8, P2, R208.reuse, R234.reuse, 0x2 ;  /* 0x000000ead0087211 */ /* 0x0c0fe400078410ff */
[-C--:B------:R-:W-:Y:S01]  /*7170*/  LEA.HI.X.SX32 R11, R209, R235.reuse, 0x2, P0 ;  /* 0x000000ebd10b7211 */ /* 0x080fe200000f16ff */
[----:B------:R-:W-:Y:S01]  /*7180*/  IMAD.MOV.U32 R209, RZ, RZ, c[0x0][0x22c] ;  /* 0x00008b00ffd17624 */ /* 0x000fe200078e00ff */
[-C--:B------:R-:W-:Y:S01]  /*7190*/  LEA.HI.X.SX32 R9, R208, R235.reuse, 0x2, P2 ;  /* 0x000000ebd0097211 */ /* 0x080fe200010f16ff */
[----:B------:R-:W-:Y:S02]  /*71a0*/  IMAD.MOV.U32 R208, RZ, RZ, c[0x0][0x22c] ;  /* 0x00008b00ffd07624 */ /* 0x000fe400078e00ff */
[----:B------:R1:W-:Y:S01]  /*71b0*/  RED.E.ADD.F32.FTZ.RN.STRONG.GPU [R10.64], R12 ;  /* 0x0000000c0a00798e */ /* 0x0003e2000c10e784 */
[----:B------:R-:W-:Y:S02]  /*71c0*/  IMAD R209, R209, c[0x0][0x1c0], RZ ;  /* 0x00007000d1d17a24 */ /* 0x000fe400078e02ff */
[----:B------:R-:W-:Y:S02]  /*71d0*/  IMAD R208, R208, c[0x0][0x1c0], RZ ;  /* 0x00007000d0d07a24 */ /* 0x000fe400078e02ff */
[----:B------:R4:W-:Y:S01]  /*71e0*/  RED.E.ADD.F32.FTZ.RN.STRONG.GPU [R8.64], R13 ;  /* 0x0000000d0800798e */ /* 0x0009e2000c10e784 */
[----:B------:R-:W-:Y:S02]  /*71f0*/  IMAD.SHL.U32 R209, R209, 0x10, RZ ;  /* 0x00000010d1d17824 */ /* 0x000fe400078e00ff */
[----:B------:R-:W-:Y:S03]  /*7200*/  IMAD.SHL.U32 R208, R208, 0x10, RZ ;  /* 0x00000010d0d07824 */ /* 0x000fe600078e00ff */
[C---:B------:R-:W-:Y:S02]  /*7210*/  IADD3 R202, R209.reuse, 0x40, RZ ;  /* 0x00000040d1ca7810 */ /* 0x040fe40007ffe0ff */
[----:B------:R-:W-:Y:S01]  /*7220*/  IADD3 R200, R208, 0x40, RZ ;  /* 0x00000040d0c87810 */ /* 0x000fe20007ffe0ff */
[----:B------:R-:W-:Y:S01]  /*7230*/  IMAD.MOV.U32 R208, RZ, RZ, c[0x0][0x22c] ;  /* 0x00008b00ffd07624 */ /* 0x000fe200078e00ff */
[----:B------:R-:W-:Y:S01]  /*7240*/  IADD3 R201, R209, 0x40, RZ ;  /* 0x00000040d1c97810 */ /* 0x000fe20007ffe0ff */
[----:B------:R-:W-:Y:S02]  /*7250*/  IMAD.IADD R202, R238, 0x1, R202 ;  /* 0x00000001eeca7824 */ /* 0x000fe400078e02ca */
[----:B------:R-:W-:Y:S02]  /*7260*/  IMAD R208, R208, c[0x0][0x1c0], RZ ;  /* 0x00007000d0d07a24 */ /* 0x000fe400078e02ff */
[----:B------:R-:W-:Y:S02]  /*7270*/  IMAD.IADD R201, R238, 0x1, R201 ;  /* 0x00000001eec97824 */ /* 0x000fe400078e02c9 */
[----:B------:R-:W-:Y:S02]  /*7280*/  IMAD.SHL.U32 R208, R208, 0x10, RZ ;  /* 0x00000010d0d07824 */ /* 0x000fe400078e00ff */
[----:B------:R-:W-:Y:S03]  /*7290*/  IMAD.IADD R201, R238, 0x1, R201 ;  /* 0x00000001eec97824 */ /* 0x000fe600078e02c9 */
[----:B-1----:R-:W-:Y:S01]  /*72a0*/  IADD3 R12, R208, 0x60, RZ ;  /* 0x00000060d00c7810 */ /* 0x002fe20007ffe0ff */
[----:B------:R-:W-:Y:S01]  /*72b0*/  IMAD.MOV.U32 R208, RZ, RZ, c[0x0][0x22c] ;  /* 0x00008b00ffd07624 */ /* 0x000fe200078e00ff */
[----:B----4-:R-:W4:Y:S03]  /*72c0*/  LDL R13, [R1+0x8] ;  /* 0x00000800010d7983 */ /* 0x010f260000100800 */
[----:B------:R-:W-:Y:S04]  /*72d0*/  IMAD R208, R208, c[0x0][0x1c0], RZ ;  /* 0x00007000d0d07a24 */ /* 0x000fe800078e02ff */
[----:B------:R-:W-:Y:S01]  /*72e0*/  IMAD.SHL.U32 R208, R208, 0x10, RZ ;  /* 0x00000010d0d07824 */ /* 0x000fe200078e00ff */
[CC--:B--2---:R-:W-:Y:S04]  /*72f0*/  LEA R4, P1, R205.reuse, R234.reuse, 0x2 ;  /* 0x000000eacd047211 */ /* 0x0c4fe800078210ff */
[-C--:B------:R-:W-:Y:S02]  /*7300*/  LEA.HI.X.SX32 R5, R205, R235.reuse, 0x2, P1 ;  /* 0x000000ebcd057211 */ /* 0x080fe400008f16ff */
[CC--:B---3--:R-:W-:Y:S03]  /*7310*/  LEA R6, P0, R204.reuse, R234.reuse, 0x2 ;  /* 0x000000eacc067211 */ /* 0x0c8fe600078010ff */
[----:B------:R1:W-:Y:S01]  /*7320*/  RED.E.ADD.F32.FTZ.RN.STRONG.GPU [R4.64], R14 ;  /* 0x0000000e0400798e */ /* 0x0003e2000c10e784 */
[-C--:B------:R-:W-:Y:S05]  /*7330*/  LEA.HI.X.SX32 R7, R204, R235.reuse, 0x2, P0 ;  /* 0x000000ebcc077211 */ /* 0x080fea00000f16ff */
[----:B------:R2:W-:Y:S05]  /*7340*/  RED.E.ADD.F32.FTZ.RN.STRONG.GPU [R6.64], R15 ;  /* 0x0000000f0600798e */ /* 0x0005ea000c10e784 */
[----:B------:R-:W-:Y:S05]  /*7350*/  RED.E.ADD.F32.FTZ.RN.STRONG.GPU [R234.64+0x100], R84 ;  /* 0x00010054ea00798e */ /* 0x000fea000c10e784 */
[----:B------:R-:W-:Y:S05]  /*7360*/  RED.E.ADD.F32.FTZ.RN.STRONG.GPU [R196.64+0x100], R85 ;  /* 0x00010055c400798e */ /* 0x000fea000c10e784 */
[----:B-1----:R-:W3:Y:S01]  /*7370*/  LDL R14, [R1+0x24] ;  /* 0x00002400010e7983 */ /* 0x002ee20000100800 */
[CC--:B------:R-:W-:Y:S04]  /*7380*/  LEA R4, P0, R200.reuse, R234.reuse, 0x2 ;  /* 0x000000eac8047211 */ /* 0x0c0fe800078010ff */
[-C--:B------:R-:W-:Y:S01]  /*7390*/  LEA.HI.X.SX32 R5, R200, R235.reuse, 0x2, P0 ;  /* 0x000000ebc8057211 */ /* 0x080fe200000f16ff */
[----:B--2---:R-:W2:Y:S01]  /*73a0*/  LDL R15, [R1+0xc] ;  /* 0x00000c00010f7983 */ /* 0x004ea20000100800 */
[----:B------:R-:W-:Y:S01]  /*73b0*/  IADD3 R200, R209, 0x40, RZ ;  /* 0x00000040d1c87810 */ /* 0x000fe20007ffe0ff */
[----:B------:R-:W-:Y:S01]  /*73c0*/  IMAD.MOV.U32 R209, RZ, RZ, c[0x0][0x22c] ;  /* 0x00008b00ffd17624 */ /* 0x000fe200078e00ff */
[-C--:B------:R-:W-:Y:S02]  /*73d0*/  LEA R6, P1, R202, R234.reuse, 0x2 ;  /* 0x000000eaca067211 */ /* 0x080fe400078210ff */
[----:B------:R1:W-:Y:S01]  /*73e0*/  RED.E.ADD.F32.FTZ.RN.STRONG.GPU [R4.64], R86 ;  /* 0x000000560400798e */ /* 0x0003e2000c10e784 */
[----:B------:R-:W-:Y:S01]  /*73f0*/  IMAD.IADD R200, R238, 0x1, R200 ;  /* 0x00000001eec87824 */ /* 0x000fe200078e02c8 */
[-C--:B------:R-:W-:Y:S01]  /*7400*/  LEA.HI.X.SX32 R7, R202, R235.reuse, 0x2, P1 ;  /* 0x000000ebca077211 */ /* 0x080fe200008f16ff */
[----:B------:R-:W-:Y:S01]  /*7410*/  IMAD R209, R209, c[0x0][0x1c0], RZ ;  /* 0x00007000d1d17a24 */ /* 0x000fe200078e02ff */
[CC--:B------:R-:W-:Y:S01]  /*7420*/  LEA R10, P0, R201.reuse, R234.reuse, 0x2 ;  /* 0x000000eac90a7211 */ /* 0x0c0fe200078010ff */
[C---:B------:R-:W-:Y:S02]  /*7430*/  IMAD.IADD R200, R238.reuse, 0x1, R200 ;  /* 0x00000001eec87824 */ /* 0x040fe400078e02c8 */
[----:B------:R1:W-:Y:S01]  /*7440*/  RED.E.ADD.F32.FTZ.RN.STRONG.GPU [R6.64], R87 ;  /* 0x000000570600798e */ /* 0x0003e2000c10e784 */
[-C--:B------:R-:W-:Y:S01]  /*7450*/  LEA.HI.X.SX32 R11, R201, R235.reuse, 0x2, P0 ;  /* 0x000000ebc90b7211 */ /* 0x080fe200000f16ff */
[----:B------:R-:W-:Y:S02]  /*7460*/  IMAD.IADD R200, R238, 0x1, R200 ;  /* 0x00000001eec87824 */ /* 0x000fe400078e02c8 */
[----:B------:R-:W-:Y:S02]  /*7470*/  IMAD.SHL.U32 R209, R209, 0x10, RZ ;  /* 0x00000010d1d17824 */ /* 0x000fe400078e00ff */
[----:B------:R-:W-:Y:S01]  /*7480*/  RED.E.ADD.F32.FTZ.RN.STRONG.GPU [R10.64], R88 ;  /* 0x000000580a00798e */ /* 0x000fe2000c10e784 */
[CC--:B------:R-:W-:Y:S02]  /*7490*/  LEA R8, P2, R200.reuse, R234.reuse, 0x2 ;  /* 0x000000eac8087211 */ /* 0x0c0fe400078410ff */
[C---:B------:R-:W-:Y:S02]  /*74a0*/  IADD3 R18, R209.reuse, 0x60, RZ ;  /* 0x00000060d1127810 */ /* 0x040fe40007ffe0ff */
[-C--:B------:R-:W-:Y:S02]  /*74b0*/  LEA.HI.X.SX32 R9, R200, R235.reuse, 0x2, P2 ;  /* 0x000000ebc8097211 */ /* 0x080fe400010f16ff */
[C---:B------:R-:W-:Y:S01]  /*74c0*/  IADD3 R17, R209.reuse, 0x60, RZ ;  /* 0x00000060d1117810 */ /* 0x040fe20007ffe0ff */
[C---:B------:R-:W-:Y:S01]  /*74d0*/  IMAD.IADD R18, R238.reuse, 0x1, R18 ;  /* 0x00000001ee127824 */ /* 0x040fe200078e0212 */
[----:B------:R-:W-:Y:S01]  /*74e0*/  IADD3 R16, R209, 0x60, RZ ;  /* 0x00000060d1107810 */ /* 0x000fe20007ffe0ff */
[----:B------:R1:W-:Y:S01]  /*74f0*/  RED.E.ADD.F32.FTZ.RN.STRONG.GPU [R8.64], R89 ;  /* 0x000000590800798e */ /* 0x0003e2000c10e784 */
[----:B------:R-:W-:Y:S02]  /*7500*/  IMAD.MOV.U32 R209, RZ, RZ, c[0x0][0x22c] ;  /* 0x00008b00ffd17624 */ /* 0x000fe400078e00ff */
[C---:B------:R-:W-:Y:S01]  /*7510*/  IMAD.IADD R17, R238.reuse, 0x1, R17 ;  /* 0x00000001ee117824 */ /* 0x040fe200078e0211 */
[CC--:B-1----:R-:W-:Y:S01]  /*7520*/  LEA R4, P1, R199.reuse, R234.reuse, 0x2 ;  /* 0x000000eac7047211 */ /* 0x0c2fe200078210ff */
[C---:B------:R-:W-:Y:S02]  /*7530*/  IMAD.IADD R16, R238.reuse, 0x1, R16 ;  /* 0x00000001ee107824 */ /* 0x040fe400078e0210 */
[C---:B------:R-:W-:Y:S01]  /*7540*/  IMAD.IADD R17, R238.reuse, 0x1, R17 ;  /* 0x00000001ee117824 */ /* 0x040fe200078e0211 */
[-C--:B------:R-:W-:Y:S01]  /*7550*/  LEA.HI.X.SX32 R5, R199, R235.reuse, 0x2, P1 ;  /* 0x000000ebc7057211 */ /* 0x080fe200008f16ff */
[----:B------:R-:W-:Y:S01]  /*7560*/  IMAD.IADD R16, R238, 0x1, R16 ;  /* 0x00000001ee107824 */ /* 0x000fe200078e0210 */
[-C--:B------:R-:W-:Y:S01]  /*7570*/  LEA R6, P0, R198, R234.reuse, 0x2 ;  /* 0x000000eac6067211 */ /* 0x080fe200078010ff */
[----:B------:R-:W-:Y:S02]  /*7580*/  IMAD R209, R209, c[0x0][0x1c0], RZ ;  /* 0x00007000d1d17a24 */ /* 0x000fe400078e02ff */
[----:B------:R1:W-:Y:S01]  /*7590*/  RED.E.ADD.F32.FTZ.RN.STRONG.GPU [R4.64], R90 ;  /* 0x0000005a0400798e */ /* 0x0003e2000c10e784 */
[----:B------:R-:W-:Y:S01]  /*75a0*/  IMAD.IADD R16, R238, 0x1, R16 ;  /* 0x00000001ee107824 */ /* 0x000fe200078e0210 */
[-C--:B------:R-:W-:Y:S01]  /*75b0*/  LEA.HI.X.SX32 R7, R198, R235.reuse, 0x2, P0 ;  /* 0x000000ebc6077211 */ /* 0x080fe200000f16ff */
[----:B------:R-:W-:Y:S04]  /*75c0*/  IMAD.SHL.U32 R209, R209, 0x10, RZ ;  /* 0x00000010d1d17824 */ /* 0x000fe800078e00ff */
[----:B------:R1:W-:Y:S05]  /*75d0*/  RED.E.ADD.F32.FTZ.RN.STRONG.GPU [R6.64], R91 ;  /* 0x0000005b0600798e */ /* 0x0003ea000c10e784 */
[----:B------:R-:W-:Y:S01]  /*75e0*/  RED.E.ADD.F32.FTZ.RN.STRONG.GPU [R234.64+0x180], R96 ;  /* 0x00018060ea00798e */ /* 0x000fe2000c10e784 */
[CC--:B------:R-:W-:Y:S04]  /*75f0*/  LEA R8, P2, R16.reuse, R234.reuse, 0x2 ;  /* 0x000000ea10087211 */ /* 0x0c0fe800078410ff */
[----:B------:R-:W-:Y:S01]  /*7600*/  RED.E.ADD.F32.FTZ.RN.STRONG.GPU [R196.64+0x180], R97 ;  /* 0x00018061c400798e */ /* 0x000fe2000c10e784 */
[-C--:B------:R-:W-:Y:S02]  /*7610*/  LEA.HI.X.SX32 R9, R16, R235.reuse, 0x2, P2 ;  /* 0x000000eb10097211 */ /* 0x080fe400010f16ff */
[----:B------:R-:W-:Y:S02]  /*7620*/  IADD3 R16, R209, 0x80, RZ ;  /* 0x00000080d1107810 */ /* 0x000fe40007ffe0ff */
[----:B------:R-:W-:Y:S03]  /*7630*/  LDSM.16.MT88.4 R88, [R2+0x6000] ;  /* 0x006000000258783b */ /* 0x000fe60000004200 */
[----:B------:R-:W-:Y:S01]  /*7640*/  IMAD.IADD R16, R238, 0x1, R16 ;  /* 0x00000001ee107824 */ /* 0x000fe200078e0210 */
[-C--:B-1----:R-:W-:Y:S03]  /*7650*/  LEA R4, P0, R12, R234.reuse, 0x2 ;  /* 0x000000ea0c047211 */ /* 0x082fe600078010ff */
[----:B------:R-:W-:Y:S01]  /*7660*/  IMAD.IADD R16, R238, 0x1, R16 ;  /* 0x00000001ee107824 */ /* 0x000fe200078e0210 */
[-C--:B------:R-:W-:Y:S02]  /*7670*/  LEA.HI.X.SX32 R5, R12, R235.reuse, 0x2, P0 ;  /* 0x000000eb0c057211 */ /* 0x080fe400000f16ff */
[----:B------:R-:W4:Y:S01]  /*7680*/  LDL R12, [R1+0x20] ;  /* 0x00002000010c7983 */ /* 0x000f220000100800 */
[CC--:B------:R-:W-:Y:S02]  /*7690*/  LEA R6, P1, R18.reuse, R234.reuse, 0x2 ;  /* 0x000000ea12067211 */ /* 0x0c0fe400078210ff */
[CC--:B------:R-:W-:Y:S02]  /*76a0*/  LEA R10, P0, R17.reuse, R234.reuse, 0x2 ;  /* 0x000000ea110a7211 */ /* 0x0c0fe400078010ff */
[----:B------:R-:W-:Y:S01]  /*76b0*/  RED.E.ADD.F32.FTZ.RN.STRONG.GPU [R4.64], R98 ;  /* 0x000000620400798e */ /* 0x000fe2000c10e784 */
[-C--:B------:R-:W-:Y:S02]  /*76c0*/  LEA.HI.X.SX32 R7, R18, R235.reuse, 0x2, P1 ;  /* 0x000000eb12077211 */ /* 0x080fe400008f16ff */
[-C--:B------:R-:W-:Y:S02]  /*76d0*/  LEA.HI.X.SX32 R11, R17, R235.reuse, 0x2, P0 ;  /* 0x000000eb110b7211 */ /* 0x080fe400000f16ff */
[----:B------:R-:W4:Y:S01]  /*76e0*/  LDL R17, [R1+0x4] ;  /* 0x0000040001117983 */ /* 0x000f220000100800 */
[----:B------:R-:W-:Y:S04]  /*76f0*/  IADD3 R18, R209, 0x80, RZ ;  /* 0x00000080d1127810 */ /* 0x000fe80007ffe0ff */
[----:B------:R3:W-:Y:S01]  /*7700*/  RED.E.ADD.F32.FTZ.RN.STRONG.GPU [R6.64], R99 ;  /* 0x000000630600798e */ /* 0x0007e2000c10e784 */
[----:B------:R-:W-:Y:S04]  /*7710*/  IMAD.IADD R18, R238, 0x1, R18 ;  /* 0x00000001ee127824 */ /* 0x000fe800078e0212 */
[----:B------:R-:W-:Y:S05]  /*7720*/  RED.E.ADD.F32.FTZ.RN.STRONG.GPU [R10.64], R92 ;  /* 0x0000005c0a00798e */ /* 0x000fea000c10e784 */
[----:B------:R1:W-:Y:S05]  /*7730*/  RED.E.ADD.F32.FTZ.RN.STRONG.GPU [R8.64], R93 ;  /* 0x0000005d0800798e */ /* 0x0003ea000c10e784 */
[----:B------:R-:W-:Y:S01]  /*7740*/  LDSM.16.MT88.4 R96, [R220+0x28800] ;  /* 0x02880000dc60783b */ /* 0x000fe20000004200 */
[CC--:B---3--:R-:W-:Y:S04]  /*7750*/  LEA R6, P0, R14.reuse, R234.reuse, 0x2 ;  /* 0x000000ea0e067211 */ /* 0x0c8fe800078010ff */
[-C--:B------:R-:W-:Y:S02]  /*7760*/  LEA.HI.X.SX32 R7, R14, R235.reuse, 0x2, P0 ;  /* 0x000000eb0e077211 */ /* 0x080fe400000f16ff */
[CC--:B--2---:R-:W-:Y:S02]  /*7770*/  LEA R4, P1, R15.reuse, R234.reuse, 0x2 ;  /* 0x000000ea0f047211 */ /* 0x0c4fe400078210ff */
[----:B------:R-:W-:Y:S01]  /*7780*/  IADD3 R14, R208, 0x80, RZ ;  /* 0x00000080d00e7810 */ /* 0x000fe20007ffe0ff */
[----:B------:R-:W-:Y:S01]  /*7790*/  IMAD.MOV.U32 R208, RZ, RZ, c[0x0][0x22c] ;  /* 0x00008b00ffd07624 */ /* 0x000fe200078e00ff */
[-C--:B------:R-:W-:Y:S02]  /*77a0*/  LEA.HI.X.SX32 R5, R15, R235.reuse, 0x2, P1 ;  /* 0x000000eb0f057211 */ /* 0x080fe400008f16ff */
[----:B------:R-:W-:Y:S01]  /*77b0*/  IADD3 R15, R209, 0x80, RZ ;  /* 0x00000080d10f7810 */ /* 0x000fe20007ffe0ff */
[----:B------:R-:W-:Y:S02]  /*77c0*/  IMAD R208, R208, c[0x0][0x1c0], RZ ;  /* 0x00007000d0d07a24 */ /* 0x000fe400078e02ff */
[----:B------:R2:W-:Y:S01]  /*77d0*/  RED.E.ADD.F32.FTZ.RN.STRONG.GPU [R4.64], R94 ;  /* 0x0000005e0400798e */ /* 0x0005e2000c10e784 */
[----:B------:R-:W-:Y:S02]  /*77e0*/  IMAD.MOV.U32 R209, RZ, RZ, c[0x0][0x22c] ;  /* 0x00008b00ffd17624 */ /* 0x000fe400078e00ff */
[----:B------:R-:W-:Y:S02]  /*77f0*/  IMAD.IADD R15, R238, 0x1, R15 ;  /* 0x00000001ee0f7824 */ /* 0x000fe400078e020f */
[----:B------:R3:W-:Y:S01]  /*7800*/  RED.E.ADD.F32.FTZ.RN.STRONG.GPU [R6.64], R95 ;  /* 0x0000005f0600798e */ /* 0x0007e2000c10e784 */
[----:B------:R-:W-:Y:S02]  /*7810*/  IMAD.SHL.U32 R208, R208, 0x10, RZ ;  /* 0x00000010d0d07824 */ /* 0x000fe400078e00ff */
[C---:B------:R-:W-:Y:S02]  /*7820*/  IMAD.IADD R15, R238.reuse, 0x1, R15 ;  /* 0x00000001ee0f7824 */ /* 0x040fe400078e020f */
[----:B------:R-:W-:Y:S01]  /*7830*/  RED.E.ADD.F32.FTZ.RN.STRONG.GPU [R234.64+0x200], R100 ;  /* 0x00020064ea00798e */ /* 0x000fe2000c10e784 */
[----:B------:R-:W-:Y:S02]  /*7840*/  IMAD R209, R209, c[0x0][0x1c0], RZ ;  /* 0x00007000d1d17a24 */ /* 0x000fe400078e02ff */
[----:B------:R-:W-:Y:S02]  /*7850*/  IMAD.IADD R15, R238, 0x1, R15 ;  /* 0x00000001ee0f7824 */ /* 0x000fe400078e020f */
[----:B------:R-:W-:Y:S01]  /*7860*/  RED.E.ADD.F32.FTZ.RN.STRONG.GPU [R196.64+0x200], R101 ;  /* 0x00020065c400798e */ /* 0x000fe2000c10e784 */
[----:B------:R-:W-:Y:S02]  /*7870*/  IMAD.SHL.U32 R209, R209, 0x10, RZ ;  /* 0x00000010d1d17824 */ /* 0x000fe400078e00ff */
[-C--:B-1----:R-:W-:Y:S02]  /*7880*/  LEA R8, P2, R15, R234.reuse, 0x2 ;  /* 0x000000ea0f087211 */ /* 0x082fe400078410ff */
[----:B------:R-:W-:Y:S01]  /*7890*/  LDSM.16.MT88.4 R92, [R2+0x800] ;  /* 0x00080000025c783b */ /* 0x000fe20000004200 */
[----:B------:R-:W-:Y:S02]  /*78a0*/  IADD3 R84, R209, 0xa0, RZ ;  /* 0x000000a0d1547810 */ /* 0x000fe40007ffe0ff */
[-C--:B------:R-:W-:Y:S02]  /*78b0*/  LEA.HI.X.SX32 R9, R15, R235.reuse, 0x2, P2 ;  /* 0x000000eb0f097211 */ /* 0x080fe400010f16ff */
[----:B------:R-:W-:Y:S01]  /*78c0*/  IADD3 R15, R208, 0xa0, RZ ;  /* 0x000000a0d00f7810 */ /* 0x000fe20007ffe0ff */
[----:B------:R-:W-:Y:S01]  /*78d0*/  IMAD.IADD R84, R238, 0x1, R84 ;  /* 0x00000001ee547824 */ /* 0x000fe200078e0254 */
[CC--:B--2---:R-:W-:Y:S01]  /*78e0*/  LEA R4, P0, R14.reuse, R234.reuse, 0x2 ;  /* 0x000000ea0e047211 */ /* 0x0c4fe200078010ff */
[----:B------:R-:W-:Y:S01]  /*78f0*/  IMAD.MOV.U32 R208, RZ, RZ, c[0x0][0x22c] ;  /* 0x00008b00ffd07624 */ /* 0x000fe200078e00ff */
[C---:B------:R-:W-:Y:S02]  /*7900*/  IADD3 R19, R209.reuse, 0xa0, RZ ;  /* 0x000000a0d1137810 */ /* 0x040fe40007ffe0ff */
[-C--:B------:R-:W-:Y:S01]  /*7910*/  LEA.HI.X.SX32 R5, R14, R235.reuse, 0x2, P0 ;  /* 0x000000eb0e057211 */ /* 0x080fe200000f16ff */
[----:B------:R-:W-:Y:S01]  /*7920*/  IMAD R208, R208, c[0x0][0x1c0], RZ ;  /* 0x00007000d0d07a24 */ /* 0x000fe200078e02ff */
[----:B------:R-:W2:Y:S01]  /*7930*/  LDL R14, [R1+0x1c] ;  /* 0x00001c00010e7983 */ /* 0x000ea20000100800 */
[-C--:B---3--:R-:W-:Y:S01]  /*7940*/  LEA R6, P1, R18, R234.reuse, 0x2 ;  /* 0x000000ea12067211 */ /* 0x088fe200078210ff */
[----:B------:R-:W-:Y:S01]  /*7950*/  IMAD.IADD R19, R238, 0x1, R19 ;  /* 0x00000001ee137824 */ /* 0x000fe200078e0213 */
[-C--:B------:R-:W-:Y:S01]  /*7960*/  LEA R10, P0, R16, R234.reuse, 0x2 ;  /* 0x000000ea100a7211 */ /* 0x080fe200078010ff */
[----:B------:R-:W-:Y:S01]  /*7970*/  IMAD.SHL.U32 R208, R208, 0x10, RZ ;  /* 0x00000010d0d07824 */ /* 0x000fe200078e00ff */
[----:B------:R4:W-:Y:S01]  /*7980*/  RED.E.ADD.F32.FTZ.RN.STRONG.GPU [R4.64], R102 ;  /* 0x000000660400798e */ /* 0x0009e2000c10e784 */
[-C--:B------:R-:W-:Y:S01]  /*7990*/  LEA.HI.X.SX32 R7, R18, R235.reuse, 0x2, P1 ;  /* 0x000000eb12077211 */ /* 0x080fe200008f16ff */
[----:B------:R-:W-:Y:S01]  /*79a0*/  IMAD.IADD R19, R238, 0x1, R19 ;  /* 0x00000001ee137824 */ /* 0x000fe200078e0213 */
[-C--:B------:R-:W-:Y:S02]  /*79b0*/  LEA.HI.X.SX32 R11, R16, R235.reuse, 0x2, P0 ;  /* 0x000000eb100b7211 */ /* 0x080fe400000f16ff */
[----:B------:R-:W3:Y:S01]  /*79c0*/  LDL R16, [R1] ;  /* 0x0000000001107983 */ /* 0x000ee20000100800 */
[----:B------:R-:W-:Y:S01]  /*79d0*/  IADD3 R18, R209, 0xa0, RZ ;  /* 0x000000a0d1127810 */ /* 0x000fe20007ffe0ff */
[----:B------:R-:W-:Y:S03]  /*79e0*/  IMAD.MOV.U32 R209, RZ, RZ, c[0x0][0x22c] ;  /* 0x00008b00ffd17624 */ /* 0x000fe600078e00ff */
[----:B------:R1:W-:Y:S01]  /*79f0*/  RED.E.ADD.F32.FTZ.RN.STRONG.GPU [R6.64], R103 ;  /* 0x000000670600798e */ /* 0x0003e2000c10e784 */
[C---:B------:R-:W-:Y:S02]  /*7a00*/  IMAD.IADD R18, R238.reuse, 0x1, R18 ;  /* 0x00000001ee127824 */ /* 0x040fe400078e0212 */
[----:B------:R-:W-:Y:S02]  /*7a10*/  IMAD R209, R209, c[0x0][0x1c0], RZ ;  /* 0x00007000d1d17a24 */ /* 0x000fe400078e02ff */
[----:B------:R-:W-:Y:S01]  /*7a20*/  RED.E.ADD.F32.FTZ.RN.STRONG.GPU [R10.64], R104 ;  /* 0x000000680a00798e */ /* 0x000fe2000c10e784 */
[C---:B------:R-:W-:Y:S02]  /*7a30*/  IMAD.IADD R18, R238.reuse, 0x1, R18 ;  /* 0x00000001ee127824 */ /* 0x040fe400078e0212 */
[----:B------:R-:W-:Y:S02]  /*7a40*/  IMAD.SHL.U32 R209, R209, 0x10, RZ ;  /* 0x00000010d1d17824 */ /* 0x000fe400078e00ff */
[----:B------:R1:W-:Y:S01]  /*7a50*/  RED.E.ADD.F32.FTZ.RN.STRONG.GPU [R8.64], R105 ;  /* 0x000000690800798e */ /* 0x0003e2000c10e784 */
[----:B------:R-:W-:Y:S04]  /*7a60*/  IMAD.IADD R18, R238, 0x1, R18 ;  /* 0x00000001ee127824 */ /* 0x000fe800078e0212 */
[----:B------:R-:W-:Y:S01]  /*7a70*/  LDSM.16.MT88.4 R100, [R2+0x2800] ;  /* 0x002800000264783b */ /* 0x000fe20000004200 */
[CC--:B----4-:R-:W-:Y:S04]  /*7a80*/  LEA R4, P1, R13.reuse, R234.reuse, 0x2 ;  /* 0x000000ea0d047211 */ /* 0x0d0fe800078210ff */
[-C--:B------:R-:W-:Y:S05]  /*7a90*/  LEA.HI.X.SX32 R5, R13, R235.reuse, 0x2, P1 ;  /* 0x000000eb0d057211 */ /* 0x080fea00008f16ff */
[----:B------:R4:W-:Y:S01]  /*7aa0*/  RED.E.ADD.F32.FTZ.RN.STRONG.GPU [R4.64], R106 ;  /* 0x0000006a0400798e */ /* 0x0009e2000c10e784 */
[CC--:B-1----:R-:W-:Y:S04]  /*7ab0*/  LEA R6, P0, R12.reuse, R234.reuse, 0x2 ;  /* 0x000000ea0c067211 */ /* 0x0c2fe800078010ff */
[-C--:B------:R-:W-:Y:S02]  /*7ac0*/  LEA.HI.X.SX32 R7, R12, R235.reuse, 0x2, P0 ;  /* 0x000000eb0c077211 */ /* 0x080fe400000f16ff */
[CC--:B------:R-:W-:Y:S03]  /*7ad0*/  LEA R12, P1, R84.reuse, R234.reuse, 0x2 ;  /* 0x000000ea540c7211 */ /* 0x0c0fe600078210ff */
[----:B------:R1:W-:Y:S01]  /*7ae0*/  RED.E.ADD.F32.FTZ.RN.STRONG.GPU [R6.64], R107 ;  /* 0x0000006b0600798e */ /* 0x0003e2000c10e784 */
[-C--:B------:R-:W-:Y:S02]  /*7af0*/  LEA.HI.X.SX32 R13, R84, R235.reuse, 0x2, P1 ;  /* 0x000000eb540d7211 */ /* 0x080fe400008f16ff */
[CC--:B------:R-:W-:Y:S02]  /*7b00*/  LEA R8, P2, R18.reuse, R234.reuse, 0x2 ;  /* 0x000000ea12087211 */ /* 0x0c0fe400078410ff */
[----:B------:R-:W-:Y:S02]  /*7b10*/  RED.E.ADD.F32.FTZ.RN.STRONG.GPU [R234.64+0x280], R112 ;  /* 0x00028070ea00798e */ /* 0x000fe4000c10e784 */
[-C--:B------:R-:W-:Y:S02]  /*7b20*/  LEA.HI.X.SX32 R9, R18, R235.reuse, 0x2, P2 ;  /* 0x000000eb12097211 */ /* 0x080fe400010f16ff */
[----:B------:R-:W-:Y:S01]  /*7b30*/  IADD3 R18, R208, 0xc0, RZ ;  /* 0x000000c0d0127810 */ /* 0x000fe20007ffe0ff */
[----:B------:R-:W-:Y:S04]  /*7b40*/  RED.E.ADD.F32.FTZ.RN.STRONG.GPU [R196.64+0x280], R113 ;  /* 0x00028071c400798e */ /* 0x000fe8000c10e784 */
[----:B------:R-:W-:Y:S01]  /*7b50*/  IMAD.IADD R18, R238, 0x1, R18 ;  /* 0x00000001ee127824 */ /* 0x000fe200078e0212 */
[----:B------:R-:W-:Y:S01]  /*7b60*/  LDSM.16.MT88.4 R84, [R2+0x4000] ;  /* 0x004000000254783b */ /* 0x000fe20000004200 */
[CC--:B----4-:R-:W-:Y:S04]  /*7b70*/  LEA R4, P0, R15.reuse, R234.reuse, 0x2 ;  /* 0x000000ea0f047211 */ /* 0x0d0fe800078010ff */
[----:B------:R-:W-:Y:S01]  /*7b80*/  LDSM.16.MT88.4 R104, [R2+0x4800] ;  /* 0x004800000268783b */ /* 0x000fe20000004200 */
[-C--:B------:R-:W-:Y:S02]  /*7b90*/  LEA.HI.X.SX32 R5, R15, R235.reuse, 0x2, P0 ;  /* 0x000000eb0f057211 */ /* 0x080fe400000f16ff */
[CC--:B------:R-:W-:Y:S02]  /*7ba0*/  LEA R10, P0, R19.reuse, R234.reuse, 0x2 ;  /* 0x000000ea130a7211 */ /* 0x0c0fe400078010ff */
[----:B------:R-:W4:Y:S02]  /*7bb0*/  LDL R15, [R1+0x18] ;  /* 0x00001800010f7983 */ /* 0x000f240000100800 */
[-C--:B------:R-:W-:Y:S02]  /*7bc0*/  LEA.HI.X.SX32 R11, R19, R235.reuse, 0x2, P0 ;  /* 0x000000eb130b7211 */ /* 0x080fe400000f16ff */
[CC--:B-1----:R-:W-:Y:S01]  /*7bd0*/  LEA R6, P1, R17.reuse, R234.reuse, 0x2 ;  /* 0x000000ea11067211 */ /* 0x0c2fe200078210ff */
[----:B------:R-:W-:Y:S03]  /*7be0*/  RED.E.ADD.F32.FTZ.RN.STRONG.GPU [R4.64], R114 ;  /* 0x000000720400798e */ /* 0x000fe6000c10e784 */
[-C--:B------:R-:W-:Y:S02]  /*7bf0*/  LEA.HI.X.SX32 R7, R17, R235.reuse, 0x2, P1 ;  /* 0x000000eb11077211 */ /* 0x080fe400008f16ff */
[----:B------:R-:W-:Y:S05]  /*7c00*/  RED.E.ADD.F32.FTZ.RN.STRONG.GPU [R12.64], R115 ;  /* 0x000000730c00798e */ /* 0x000fea000c10e784 */
[----:B------:R-:W-:Y:S05]  /*7c10*/  RED.E.ADD.F32.FTZ.RN.STRONG.GPU [R10.64], R108 ;  /* 0x0000006c0a00798e */ /* 0x000fea000c10e784 */
[----:B------:R-:W-:Y:S05]  /*7c20*/  RED.E.ADD.F32.FTZ.RN.STRONG.GPU [R8.64], R109 ;  /* 0x0000006d0800798e */ /* 0x000fea000c10e784 */
[----:B------:R1:W-:Y:S02]  /*7c30*/  RED.E.ADD.F32.FTZ.RN.STRONG.GPU [R6.64], R110 ;  /* 0x0000006e0600798e */ /* 0x0003e4000c10e784 */
[CC--:B-1----:R-:W-:Y:S04]  /*7c40*/  LEA R6, P1, R18.reuse, R234.reuse, 0x2 ;  /* 0x000000ea12067211 */ /* 0x0c2fe800078210ff */
[-C--:B------:R-:W-:Y:S02]  /*7c50*/  LEA.HI.X.SX32 R7, R18, R235.reuse, 0x2, P1 ;  /* 0x000000eb12077211 */ /* 0x080fe400008f16ff */
[CC--:B--2---:R-:W-:Y:S04]  /*7c60*/  LEA R4, P0, R14.reuse, R234.reuse, 0x2 ;  /* 0x000000ea0e047211 */ /* 0x0c4fe800078010ff */
[-C--:B------:R-:W-:Y:S02]  /*7c70*/  LEA.HI.X.SX32 R5, R14, R235.reuse, 0x2, P0 ;  /* 0x000000eb0e057211 */ /* 0x080fe400000f16ff */
[----:B------:R-:W-:Y:S01]  /*7c80*/  IADD3 R14, R209, 0xc0, RZ ;  /* 0x000000c0d10e7810 */ /* 0x000fe20007ffe0ff */
[----:B------:R-:W-:Y:S02]  /*7c90*/  IMAD.MOV.U32 R209, RZ, RZ, c[0x0][0x22c] ;  /* 0x00008b00ffd17624 */ /* 0x000fe400078e00ff */
[----:B------:R1:W-:Y:S01]  /*7ca0*/  RED.E.ADD.F32.FTZ.RN.STRONG.GPU [R4.64], R111 ;  /* 0x0000006f0400798e */ /* 0x0003e2000c10e784 */
[CC--:B------:R-:W-:Y:S01]  /*7cb0*/  LEA R8, P0, R14.reuse, R234.reuse, 0x2 ;  /* 0x000000ea0e087211 */ /* 0x0c0fe200078010ff */
[----:B------:R-:W-:Y:S03]  /*7cc0*/  IMAD R209, R209, c[0x0][0x1c0], RZ ;  /* 0x00007000d1d17a24 */ /* 0x000fe600078e02ff */
[----:B------:R-:W-:Y:S01]  /*7cd0*/  RED.E.ADD.F32.FTZ.RN.STRONG.GPU [R234.64+0x300], R116 ;  /* 0x00030074ea00798e */ /* 0x000fe2000c10e784 */
[-C--:B------:R-:W-:Y:S01]  /*7ce0*/  LEA.HI.X.SX32 R9, R14, R235.reuse, 0x2, P0 ;  /* 0x000000eb0e097211 */ /* 0x080fe200000f16ff */
[----:B------:R-:W-:Y:S01]  /*7cf0*/  IMAD.SHL.U32 R209, R209, 0x10, RZ ;  /* 0x00000010d1d17824 */ /* 0x000fe200078e00ff */
[----:B------:R-:W-:Y:S02]  /*7d00*/  IADD3 R14, R208, 0xc0, RZ ;  /* 0x000000c0d00e7810 */ /* 0x000fe40007ffe0ff */
[----:B------:R-:W-:Y:S02]  /*7d10*/  RED.E.ADD.F32.FTZ.RN.STRONG.GPU [R196.64+0x300], R117 ;  /* 0x00030075c400798e */ /* 0x000fe4000c10e784 */
[----:B------:R-:W-:Y:S01]  /*7d20*/  IADD3 R17, R209, 0xc0, RZ ;  /* 0x000000c0d1117810 */ /* 0x000fe20007ffe0ff */
[C---:B------:R-:W-:Y:S02]  /*7d30*/  IMAD.IADD R14, R238.reuse, 0x1, R14 ;  /* 0x00000001ee0e7824 */ /* 0x040fe400078e020e */
[----:B------:R3:W-:Y:S02]  /*7d40*/  RED.E.ADD.F32.FTZ.RN.STRONG.GPU [R8.64], R118 ;  /* 0x000000760800798e */ /* 0x0007e4000c10e784 */
[C---:B------:R-:W-:Y:S02]  /*7d50*/  IMAD.IADD R14, R238.reuse, 0x1, R14 ;  /* 0x00000001ee0e7824 */ /* 0x040fe400078e020e */
[C---:B------:R-:W-:Y:S01]  /*7d60*/  IMAD.IADD R17, R238.reuse, 0x1, R17 ;  /* 0x00000001ee117824 */ /* 0x040fe200078e0211 */
[----:B------:R-:W-:Y:S03]  /*7d70*/  RED.E.ADD.F32.FTZ.RN.STRONG.GPU [R6.64], R119 ;  /* 0x000000770600798e */ /* 0x000fe6000c10e784 */
[----:B------:R-:W-:Y:S02]  /*7d80*/  IMAD.IADD R17, R238, 0x1, R17 ;  /* 0x00000001ee117824 */ /* 0x000fe400078e0211 */
[----:B------:R-:W-:Y:S01]  /*7d90*/  LDSM.16.MT88.4 R108, [R2+0x6800] ;  /* 0x00680000026c783b */ /* 0x000fe20000004200 */
[-C--:B-1----:R-:W-:Y:S01]  /*7da0*/  LEA R4, P0, R14, R234.reuse, 0x2 ;  /* 0x000000ea0e047211 */ /* 0x082fe200078010ff */
[----:B------:R-:W-:Y:S03]  /*7db0*/  IMAD.IADD R17, R238, 0x1, R17 ;  /* 0x00000001ee117824 */ /* 0x000fe600078e0211 */
[-C--:B------:R-:W-:Y:S02]  /*7dc0*/  LEA.HI.X.SX32 R5, R14, R235.reuse, 0x2, P0 ;  /* 0x000000eb0e057211 */ /* 0x080fe400000f16ff */
[-C--:B------:R-:W-:Y:S02]  /*7dd0*/  LEA R10, P2, R17, R234.reuse, 0x2 ;  /* 0x000000ea110a7211 */ /* 0x080fe400078410ff */
[----:B------:R-:W-:Y:S01]  /*7de0*/  IADD3 R14, R209, 0xe0, RZ ;  /* 0x000000e0d10e7810 */ /* 0x000fe20007ffe0ff */
[----:B------:R1:W-:Y:S01]  /*7df0*/  RED.E.ADD.F32.FTZ.RN.STRONG.GPU [R4.64], R120 ;  /* 0x000000780400798e */ /* 0x0003e2000c10e784 */
[-C--:B------:R-:W-:Y:S02]  /*7e00*/  LEA.HI.X.SX32 R11, R17, R235.reuse, 0x2, P2 ;  /* 0x000000eb110b7211 */ /* 0x080fe400010f16ff */
[CC--:B---3--:R-:W-:Y:S03]  /*7e10*/  LEA R8, P1, R16.reuse, R234.reuse, 0x2 ;  /* 0x000000ea10087211 */ /* 0x0c8fe600078210ff */
[----:B------:R2:W-:Y:S01]  /*7e20*/  RED.E.ADD.F32.FTZ.RN.STRONG.GPU [R10.64], R121 ;  /* 0x000000790a00798e */ /* 0x0005e2000c10e784 */
[-C--:B------:R-:W-:Y:S02]  /*7e30*/  LEA.HI.X.SX32 R9, R16, R235.reuse, 0x2, P1 ;  /* 0x000000eb10097211 */ /* 0x080fe400008f16ff */
[----:B------:R-:W-:Y:S03]  /*7e40*/  IADD3 R16, R0, 0xe0, RZ ;  /* 0x000000e000107810 */ /* 0x000fe60007ffe0ff */
[----:B------:R3:W-:Y:S02]  /*7e50*/  RED.E.ADD.F32.FTZ.RN.STRONG.GPU [R8.64], R122 ;  /* 0x0000007a0800798e */ /* 0x0007e4000c10e784 */
[----:B------:R-:W-:Y:S01]  /*7e60*/  IMAD.IADD R16, R238, 0x1, R16 ;  /* 0x00000001ee107824 */ /* 0x000fe200078e0210 */
[CC--:B-1----:R-:W-:Y:S02]  /*7e70*/  LEA R4, P1, R14.reuse, R234.reuse, 0x2 ;  /* 0x000000ea0e047211 */ /* 0x0c2fe400078210ff */
[CC--:B----4-:R-:W-:Y:S02]  /*7e80*/  LEA R6, P0, R15.reuse, R234.reuse, 0x2 ;  /* 0x000000ea0f067211 */ /* 0x0d0fe400078010ff */
[-C--:B------:R-:W-:Y:S02]  /*7e90*/  LEA.HI.X.SX32 R5, R14, R235.reuse, 0x2, P1 ;  /* 0x000000eb0e057211 */ /* 0x080fe400008f16ff */
[-C--:B------:R-:W-:Y:S02]  /*7ea0*/  LEA.HI.X.SX32 R7, R15, R235.reuse, 0x2, P0 ;  /* 0x000000eb0f077211 */ /* 0x080fe400000f16ff */
[C---:B------:R-:W-:Y:S02]  /*7eb0*/  IADD3 R15, R0.reuse, 0xe0, RZ ;  /* 0x000000e0000f7810 */ /* 0x040fe40007ffe0ff */
[----:B------:R-:W-:Y:S01]  /*7ec0*/  IADD3 R14, R0, 0xe0, RZ ;  /* 0x000000e0000e7810 */ /* 0x000fe20007ffe0ff */
[----:B------:R1:W-:Y:S01]  /*7ed0*/  RED.E.ADD.F32.FTZ.RN.STRONG.GPU [R6.64], R123 ;  /* 0x0000007b0600798e */ /* 0x0003e2000c10e784 */
[-C--:B------:R-:W-:Y:S01]  /*7ee0*/  LEA R12, P0, R16, R234.reuse, 0x2 ;  /* 0x000000ea100c7211 */ /* 0x080fe200078010ff */
[C---:B------:R-:W-:Y:S02]  /*7ef0*/  IMAD.IADD R15, R238.reuse, 0x1, R15 ;  /* 0x00000001ee0f7824 */ /* 0x040fe400078e020f */
[C---:B------:R-:W-:Y:S01]  /*7f00*/  IMAD.IADD R14, R238.reuse, 0x1, R14 ;  /* 0x00000001ee0e7824 */ /* 0x040fe200078e020e */
[----:B------:R-:W-:Y:S01]  /*7f10*/  RED.E.ADD.F32.FTZ.RN.STRONG.GPU [R234.64+0x380], R128 ;  /* 0x00038080ea00798e */ /* 0x000fe2000c10e784 */
[----:B------:R-:W-:Y:S01]  /*7f20*/  IMAD.IADD R15, R238, 0x1, R15 ;  /* 0x00000001ee0f7824 */ /* 0x000fe200078e020f */
[-C--:B------:R-:W-:Y:S01]  /*7f30*/  LEA.HI.X.SX32 R13, R16, R235.reuse, 0x2, P0 ;  /* 0x000000eb100d7211 */ /* 0x080fe200000f16ff */
[C---:B------:R-:W-:Y:S02]  /*7f40*/  IMAD.IADD R14, R238.reuse, 0x1, R14 ;  /* 0x00000001ee0e7824 */ /* 0x040fe400078e020e */
[----:B------:R-:W-:Y:S01]  /*7f50*/  RED.E.ADD.F32.FTZ.RN.STRONG.GPU [R196.64+0x380], R129 ;  /* 0x00038081c400798e */ /* 0x000fe2000c10e784 */
[CC--:B--2---:R-:W-:Y:S01]  /*7f60*/  LEA R10, P3, R15.reuse, R234.reuse, 0x2 ;  /* 0x000000ea0f0a7211 */ /* 0x0c4fe200078610ff */
[C---:B------:R-:W-:Y:S02]  /*7f70*/  IMAD.IADD R14, R238.reuse, 0x1, R14 ;  /* 0x00000001ee0e7824 */ /* 0x040fe400078e020e */
[----:B------:R-:W-:Y:S01]  /*7f80*/  IMAD.IADD R0, R238, 0x1, R252 ;  /* 0x00000001ee007824 */ /* 0x000fe200078e02fc */
[----:B------:R2:W-:Y:S01]  /*7f90*/  RED.E.ADD.F32.FTZ.RN.STRONG.GPU [R4.64], R130 ;  /* 0x000000820400798e */ /* 0x0005e2000c10e784 */
[-C--:B------:R-:W-:Y:S02]  /*7fa0*/  LEA.HI.X.SX32 R11, R15, R235.reuse, 0x2, P3 ;  /* 0x000000eb0f0b7211 */ /* 0x080fe400018f16ff */
[CC--:B---3--:R-:W-:Y:S02]  /*7fb0*/  LEA R8, P2, R14.reuse, R234.reuse, 0x2 ;  /* 0x000000ea0e087211 */ /* 0x0c8fe400078410ff */
[----:B------:R-:W-:Y:S02]  /*7fc0*/  RED.E.ADD.F32.FTZ.RN.STRONG.GPU [R12.64], R131 ;  /* 0x000000830c00798e */ /* 0x000fe4000c10e784 */
[-C--:B------:R-:W-:Y:S03]  /*7fd0*/  LEA.HI.X.SX32 R9, R14, R235.reuse, 0x2, P2 ;  /* 0x000000eb0e097211 */ /* 0x080fe600010f16ff */
[----:B------:R-:W-:Y:S01]  /*7fe0*/  RED.E.ADD.F32.FTZ.RN.STRONG.GPU [R10.64], R124 ;  /* 0x0000007c0a00798e */ /* 0x000fe2000c10e784 */
[CC--:B-1----:R-:W-:Y:S04]  /*7ff0*/  LEA R6, P1, R252.reuse, R234.reuse, 0x2 ;  /* 0x000000eafc067211 */ /* 0x0c2fe800078210ff */
[----:B------:R-:W-:Y:S01]  /*8000*/  RED.E.ADD.F32.FTZ.RN.STRONG.GPU [R8.64], R125 ;  /* 0x0000007d0800798e */ /* 0x000fe2000c10e784 */
[-C--:B------:R-:W-:Y:S02]  /*8010*/  LEA.HI.X.SX32 R7, R252, R235.reuse, 0x2, P1 ;  /* 0x000000ebfc077211 */ /* 0x080fe400008f16ff */
[----:B------:R-:W-:Y:S01]  /*8020*/  PLOP3.LUT P1, PT, PT, PT, UP0, 0x80, 0x0 ;  /* 0x000000000000781c */ /* 0x000fe20003f2f008 */
[----:B------:R-:W-:Y:S01]  /*8030*/  @UP2 UIADD3 UR12, UP0, UR12, -0x100, URZ ;  /* 0xffffff000c0c2890 */ /* 0x000fe2000ff1e03f */
[----:B------:R-:W-:Y:S03]  /*8040*/  LDSM.16.MT88.4 R8, [R2] ;  /* 0x000000000208783b */ /* 0x000fe60000004200 */
[----:B------:R-:W-:Y:S02]  /*8050*/  @UP2 UIADD3.X UR11, UR11, -0x1, URZ, UP0, !UPT ;  /* 0xffffffff0b0b2890 */ /* 0x000fe400087fe43f */
[----:B------:R-:W-:Y:S01]  /*8060*/  RED.E.ADD.F32.FTZ.RN.STRONG.GPU [R6.64], R126 ;  /* 0x0000007e0600798e */ /* 0x000fe2000c10e784 */
[C---:B--2---:R-:W-:Y:S04]  /*8070*/  LEA R4, P0, R0.reuse, R234, 0x2 ;  /* 0x000000ea00047211 */ /* 0x044fe800078010ff */
[----:B------:R-:W-:Y:S01]  /*8080*/  LDSM.16.MT88.4 R12, [R220+0x28000] ;  /* 0x02800000dc0c783b */ /* 0x000fe20000004200 */
[----:B------:R-:W-:Y:S02]  /*8090*/  LEA.HI.X.SX32 R5, R0, R235, 0x2, P0 ;  /* 0x000000eb00057211 */ /* 0x000fe400000f16ff */
[----:B------:R-:W-:Y:S02]  /*80a0*/  PLOP3.LUT P0, PT, PT, PT, UP1, 0x80, 0x0 ;  /* 0x000000000000781c */ /* 0x000fe40003f0f018 */
[----:B------:R-:W-:Y:S01]  /*80b0*/  LDSM.16.MT88.4 R16, [R2+0x2000] ;  /* 0x002000000210783b */ /* 0x000fe20000004200 */
[C---:B------:R-:W-:Y:S02]  /*80c0*/  IADD3 R0, R2.reuse, -0x8000, RZ ;  /* 0xffff800002007810 */ /* 0x040fe40007ffe0ff */
[----:B------:R-:W-:Y:S02]  /*80d0*/  @P1 IADD3 R0, R2, 0x8000, RZ ;  /* 0x0000800002001810 */ /* 0x000fe40007ffe0ff */
        /* <DEDUP_REMOVED lines=361> */
.L_x_850:
        /* <DEDUP_REMOVED lines=19> */
.L_x_851:
        /* <DEDUP_REMOVED lines=58> */
.L_x_853:
[----:B-1-34-:R-:W-:Y:S05]  /*9c40*/  BSYNC B0 ;  /* 0x0000000000007941 */ /* 0x01afea0003800000 */
.L_x_852:
        /* <DEDUP_REMOVED lines=18> */
.L_x_855:
[----:B------:R-:W-:Y:S05]  /*9d70*/  BSYNC B0 ;  /* 0x0000000000007941 */ /* 0x000fea0003800000 */
.L_x_854:
        /* <DEDUP_REMOVED lines=27> */
.L_x_857:
[----:B------:R-:W-:Y:S05]  /*9f30*/  BSYNC B0 ;  /* 0x0000000000007941 */ /* 0x000fea0003800000 */
.L_x_856:
        /* <DEDUP_REMOVED lines=14> */
.L_x_840:
[----:B------:R-:W-:Y:S05]  /*a020*/  BSYNC B1 ;  /* 0x0000000000017941 */ /* 0x000fea0003800000 */
.L_x_826:
        /* <DEDUP_REMOVED lines=11> */
.L_x_858:
[----:B------:R-:W-:Y:S05]  /*a0e0*/  EXIT ;  /* 0x000000000000794d */ /* 0x000fea0003800000 */
.L_x_860:
        /* <DEDUP_REMOVED lines=9> */
.L_x_1042:


//--------------------- .text._ZN5flash44flash_bwd_dq_dk_dv_loop_seqk_parallel_kernelI23Flash_bwd_kernel_traitsILi256ELi64ELi64ELi8ELi4ELi2ELi2ELb0ELb0EN7cutlass10bfloat16_tE19Flash_kernel_traitsILi256ELi64ELi64ELi8ES3_EELb0ELb1ELb0ELb0ELb0ELb1ELb1EEEvNS_16Flash_bwd_paramsE --------------------------
	.section	.text._ZN5flash44flash_bwd_dq_dk_dv_loop_seqk_parallel_kernelI23Flash_bwd_kernel_traitsILi256ELi64ELi64ELi8ELi4ELi2ELi2ELb0ELb0EN7cutlass10bfloat16_tE19Flash_kernel_traitsILi256ELi64ELi64ELi8ES3_EELb0ELb1ELb0ELb0ELb0ELb1ELb1EEEvNS_16Flash_bwd_paramsE,"ax",@progbits
	.sectioninfo	@"SHI_REGISTERS=255"
	.align	128
        .global         _ZN5flash44flash_bwd_dq_dk_dv_loop_seqk_parallel_kernelI23Flash_bwd_kernel_traitsILi256ELi64ELi64ELi8ELi4ELi2ELi2ELb0ELb0EN7cutlass10bfloat16_tE19Flash_kernel_traitsILi256ELi64ELi64ELi8ES3_EELb0ELb1ELb0ELb0ELb0ELb1ELb1EEEvNS_16Flash_bwd_paramsE
        .type           _ZN5flash44flash_bwd_dq_dk_dv_loop_seqk_parallel_kernelI23Flash_bwd_kernel_traitsILi256ELi64ELi64ELi8ELi4ELi2ELi2ELb0ELb0EN7cutlass10bfloat16_tE19Flash_kernel_traitsILi256ELi64ELi64ELi8ES3_EELb0ELb1ELb0ELb0ELb0ELb1ELb1EEEvNS_16Flash_bwd_paramsE,@function
        .size           _ZN5flash44flash_bwd_dq_dk_dv_loop_seqk_parallel_kernelI23Flash_bwd_kernel_traitsILi256ELi64ELi64ELi8ELi4ELi2ELi2ELb0ELb0EN7cutlass10bfloat16_tE19Flash_kernel_traitsILi256ELi64ELi64ELi8ES3_EELb0ELb1ELb0ELb0ELb0ELb1ELb1EEEvNS_16Flash_bwd_paramsE,(.L_x_1043 - _ZN5flash44flash_bwd_dq_dk_dv_loop_seqk_parallel_kernelI23Flash_bwd_kernel_traitsILi256ELi64ELi64ELi8ELi4ELi2ELi2ELb0ELb0EN7cutlass10bfloat16_tE19Flash_kernel_traitsILi256ELi64ELi64ELi8ES3_EELb0ELb1ELb0ELb0ELb0ELb1ELb1EEEvNS_16Flash_bwd_paramsE)
        .other          _ZN5flash44flash_bwd_dq_dk_dv_loop_seqk_parallel_kernelI23Flash_bwd_kernel_traitsILi256ELi64ELi64ELi8ELi4ELi2ELi2ELb0ELb0EN7cutlass10bfloat16_tE19Flash_kernel_traitsILi256ELi64ELi64ELi8ES3_EELb0ELb1ELb0ELb0ELb0ELb1ELb1EEEvNS_16Flash_bwd_paramsE,@"STO_CUDA_ENTRY STV_DEFAULT"
_ZN5flash44flash_bwd_dq_dk_dv_loop_seqk_parallel_kernelI23Flash_bwd_kernel_traitsILi256ELi64ELi64ELi8ELi4ELi2ELi2ELb0ELb0EN7cutlass10bfloat16_tE19Flash_kernel_traitsILi256ELi64ELi64ELi8ES3_EELb0ELb1ELb0ELb0ELb0ELb1ELb1EEEvNS_16Flash_bwd_paramsE:
.text._ZN5flash44flash_bwd_dq_dk_dv_loop_seqk_parallel_kernelI23Flash_bwd_kernel_traitsILi256ELi64ELi64ELi8ELi4ELi2ELi2ELb0ELb0EN7cutlass10bfloat16_tE19Flash_kernel_traitsILi256ELi64ELi64ELi8ES3_EELb0ELb1ELb0ELb0ELb0ELb1ELb1EEEvNS_16Flash_bwd_paramsE:
        /* <DEDUP_REMOVED lines=185> */
.L_x_895:
        /* <DEDUP_REMOVED lines=53> */
.L_x_861:
        /* <DEDUP_REMOVED lines=59> */
.L_x_863:
        /* <DEDUP_REMOVED lines=18> */
.L_x_864:
        /* <DEDUP_REMOVED lines=69> */
.L_x_865:
[----:B------:R-:W-:Y:S02]  /*1800*/  UMOV UR8, UR50 ;  /* 0x0000003200087c82 */ /* 0x000fe40008000000 */
.L_x_866:
        /* <DEDUP_REMOVED lines=106> */
.L_x_868:
        /* <DEDUP_REMOVED lines=18> */
.L_x_869:
        /* <DEDUP_REMOVED lines=30> */
.L_x_871:
[----:B------:R-:W-:Y:S05]  /*21b0*/  BSYNC B0 ;  /* 0x0000000000007941 */ /* 0x000fea0003800000 */
.L_x_870:
        /* <DEDUP_REMOVED lines=17> */
.L_x_873:
[----:B------:R-:W-:Y:S05]  /*22d0*/  BSYNC B0 ;  /* 0x0000000000007941 */ /* 0x000fea0003800000 */
.L_x_872:
        /* <DEDUP_REMOVED lines=27> */
.L_x_875:
[----:B------:R-:W-:Y:S05]  /*2490*/  BSYNC B0 ;  /* 0x0000000000007941 */ /* 0x000fea0003800000 */
.L_x_874:
        /* <DEDUP_REMOVED lines=15> */
.L_x_867:
        /* <DEDUP_REMOVED lines=61> */
.L_x_878:
[----:B------:R-:W-:Y:S01]  /*2960*/  @!PT LDS RZ, [RZ] ;  /* 0x00000000fffff984 */ /* 0x000fe20000000800 */
[----:B------:R-:W-:Y:S01]  /*2970*/  @!PT LDS RZ, [RZ] ;  /* 0x00000000fffff984 */ /* 0x000fe20000000800 */
[----:B------:R-:W-:Y:S01]  /*2980*/  @!PT LDS RZ, [RZ] ;  /* 0x00000000fffff984 */ /* 0x000fe20000000800 */
[----:B-1----:R1:W-:Y:S04]  /*2990*/  LDGSTS.E.BYPASS.LTC128B.128 [R236], [R242.64] ;  /* 0x00000000f2ec7fae */ /* 0x0023e8000b901d44 */
[----:B------:R1:W-:Y:S04]  /*29a0*/  LDGSTS.E.BYPASS.LTC128B.128 [R236+0x2000], [R242.64+0x80] ;  /* 0x02000080f2ec7fae */ /* 0x0003e8000b901d44 */
[----:B------:R1:W-:Y:S04]  /*29b0*/  LDGSTS.E.BYPASS.LTC128B.128 [R236+0x4000], [R242.64+0x100] ;  /* 0x04000100f2ec7fae */ /* 0x0003e8000b901d44 */
[----:B------:R1:W-:Y:S02]  /*29c0*/  LDGSTS.E.BYPASS.LTC128B.128 [R236+0x6000], [R242.64+0x180] ;  /* 0x06000180f2ec7fae */ /* 0x0003e4000b901d44 */
.L_x_879:
[----:B------:R-:W-:Y:S05]  /*29d0*/  BSYNC B0 ;  /* 0x0000000000007941 */ /* 0x000fea0003800000 */
.L_x_877:
        /* <DEDUP_REMOVED lines=21> */
.L_x_881:
        /* <DEDUP_REMOVED lines=9> */
.L_x_882:
[----:B------:R-:W-:Y:S05]  /*2bc0*/  BSYNC B0 ;  /* 0x0000000000007941 */ /* 0x000fea0003800000 */
.L_x_880:
        /* <DEDUP_REMOVED lines=263> */
.L_x_885:
[----:B------:R-:W0:Y:S01]  /*3c40*/  LDGDEPBAR ;  /* 0x00000000000079af */ /* 0x000e220000000000 */
[C---:B------:R-:W-:Y:S01]  /*3c50*/  IADD3 R117, R219.reuse, R231, RZ ;  /* 0x000000e7db757210 */ /* 0x040fe20007ffe0ff */
[----:B------:R-:W-:Y:S01]  /*3c60*/  USHF.L.U32 UR7, UR6, 0x6, URZ ;  /* 0x0000000606077899 */ /* 0x000fe2000800063f */
[-C--:B------:R-:W-:Y:S01]  /*3c70*/  IADD3 R116, R219, R226.reuse, RZ ;  /* 0x000000e2db747210 */ /* 0x080fe20007ffe0ff */
[----:B------:R-:W-:Y:S01]  /*3c80*/  UISETP.GT.AND UP3, UPT, UR6, UR13, UPT ;  /* 0x0000000d0600728c */ /* 0x000fe2000bf64270 */
[----:B------:R-:W-:Y:S01]  /*3c90*/  IADD3 R0, R117, R226, RZ ;  /* 0x000000e275007210 */ /* 0x000fe20007ffe0ff */
[----:B------:R-:W2:Y:S01]  /*3ca0*/  LDL R119, [R1+0x38] ;  /* 0x0000380001777983 */ /* 0x000ea20000100800 */
[----:B------:R-:W-:Y:S01]  /*3cb0*/  UISETP.GE.AND UP0, UPT, UR7, UR15, UPT ;  /* 0x0000000f0700728c */ /* 0x000fe2000bf06270 */
[----:B-----5:R-:W-:Y:S02]  /*3cc0*/  FSETP.NEU.FTZ.AND P1, PT, R247, -INF , PT ;  /* 0xff800000f700780b */ /* 0x020fe40003f3d000 */
[----:B------:R-:W-:Y:S01]  /*3cd0*/  MOV R127, c[0x0][0x22c] ;  /* 0x00008b00007f7a02 */ /* 0x000fe20000000f00 */
[----:B------:R-:W-:Y:S01]  /*3ce0*/  UISETP.LT.AND UP0, UPT, UR14, UR16, UP0 ;  /* 0x000000100e00728c */ /* 0x000fe20008701270 */
[----:B------:R-:W3:Y:S03]  /*3cf0*/  LDL R118, [R1+0x3c] ;  /* 0x00003c0001767983 */ /* 0x000ee60000100800 */
[----:B------:R-:W-:Y:S02]  /*3d00*/  IMAD R127, R127, c[0x0][0x1c0], RZ ;  /* 0x000070007f7f7a24 */ /* 0x000fe400078e02ff */
[----:B------:R-:W-:Y:S03]  /*3d10*/  PLOP3.LUT P0, PT, PT, PT, UP0, 0x80, 0x0 ;  /* 0x000000000000781c */ /* 0x000fe60003f0f008 */
[----:B------:R-:W-:Y:S01]  /*3d20*/  LEA R127, -R127, RZ, 0x6 ;  /* 0x000000ff7f7f7211 */ /* 0x000fe200078e31ff */
        /* <DEDUP_REMOVED lines=8> */
[----:B------:R-:W-:Y:S06]  /*3db0*/  LDSM.16.M88.4 R100, [R116] ;  /* 0x000000007464783b */ /* 0x000fec0000000200 */
[----:B------:R-:W4:Y:S01]  /*3dc0*/  LDSM.16.M88.4 R104, [R218+0x18000] ;  /* 0x01800000da68783b */ /* 0x000f220000000200 */
[C---:B-1----:R-:W-:Y:S05]  /*3dd0*/  HMMA.16816.F32.BF16 R4, R16.reuse, R8, RZ ;  /* 0x000000081004723c */ /* 0x042fea00000418ff */
[----:B------:R-:W-:Y:S03]  /*3de0*/  LDSM.16.M88.4 R108, [R0] ;  /* 0x00000000006c783b */ /* 0x000fe60000000200 */
[C---:B------:R-:W-:Y:S03]  /*3df0*/  HMMA.16816.F32.BF16 R8, R16.reuse, R10, RZ ;  /* 0x0000000a1008723c */ /* 0x040fe600000418ff */
[----:B------:R-:W-:Y:S05]  /*3e00*/  LDSM.16.M88.4 R112, [R217+0x18000] ;  /* 0x01800000d970783b */ /* 0x000fea0000000200 */
[C---:B----4-:R-:W-:Y:S08]  /*3e10*/  HMMA.16816.F32.BF16 R12, R16.reuse, R84, RZ ;  /* 0x00000054100c723c */ /* 0x050ff000000418ff */
[----:B------:R-:W-:Y:S01]  /*3e20*/  HMMA.16816.F32.BF16 R16, R16, R86, RZ ;  /* 0x000000561010723c */ /* 0x000fe200000418ff */
[----:B------:R-:W1:Y:S07]  /*3e30*/  LDSM.16.M88.4 R84, [R218+0x18800] ;  /* 0x01880000da54783b */ /* 0x000e6e0000000200 */
[C---:B------:R-:W-:Y:S08]  /*3e40*/  HMMA.16816.F32.BF16 R4, R88.reuse, R92, R4 ;  /* 0x0000005c5804723c */ /* 0x040ff00000041804 */
[C---:B------:R-:W-:Y:S01]  /*3e50*/  HMMA.16816.F32.BF16 R8, R88.reuse, R94, R8 ;  /* 0x0000005e5808723c */ /* 0x040fe20000041808 */
[----:B------:R-:W-:Y:S07]  /*3e60*/  LDSM.16.M88.4 R92, [R219+0x2000] ;  /* 0x00200000db5c783b */ /* 0x000fee0000000200 */
[C---:B------:R-:W-:Y:S08]  /*3e70*/  HMMA.16816.F32.BF16 R12, R88.reuse, R96, R12 ;  /* 0x00000060580c723c */ /* 0x040ff0000004180c */
[----:B------:R-:W-:Y:S01]  /*3e80*/  HMMA.16816.F32.BF16 R16, R88, R98, R16 ;  /* 0x000000625810723c */ /* 0x000fe20000041810 */
[----:B------:R-:W4:Y:S06]  /*3e90*/  LDSM.16.M88.4 R88, [R217+0x18800] ;  /* 0x01880000d958783b */ /* 0x000f2c0000000200 */
        /* <DEDUP_REMOVED lines=11> */
[C---:B----4-:R-:W-:Y:S08]  /*3f50*/  HMMA.16816.F32.BF16 R12, R108.reuse, R88, R12 ;  /* 0x000000586c0c723c */ /* 0x050ff0000004180c */
        /* <DEDUP_REMOVED lines=30> */
[----:B------:R-:W3:Y:S01]  /*4140*/  LDSM.16.M88.4 R92, [R116+0x4000] ;  /* 0x00400000745c783b */ /* 0x000ee20000000200 */
[C---:B--2---:R-:W-:Y:S08]  /*4150*/  HMMA.16816.F32.BF16 R4, R100.reuse, R104, R4 ;  /* 0x000000686404723c */ /* 0x044ff00000041804 */
[C---:B------:R-:W-:Y:S01]  /*4160*/  HMMA.16816.F32.BF16 R8, R100.reuse, R106, R8 ;  /* 0x0000006a6408723c */ /* 0x040fe20000041808 */
[----:B------:R-:W-:Y:S07]  /*4170*/  LDSM.16.M88.4 R104, [R217+0x1c000] ;  /* 0x01c00000d968783b */ /* 0x000fee0000000200 */
[C---:B-1----:R-:W-:Y:S08]  /*4180*/  HMMA.16816.F32.BF16 R12, R100.reuse, R84, R12 ;  /* 0x00000054640c723c */ /* 0x042ff0000004180c */
[----:B------:R-:W-:Y:S01]  /*4190*/  HMMA.16816.F32.BF16 R16, R100, R86, R16 ;  /* 0x000000566410723c */ /* 0x000fe20000041810 */
[----:B------:R-:W1:Y:S06]  /*41a0*/  LDSM.16.M88.4 R84, [R218+0x1c800] ;  /* 0x01c80000da54783b */ /* 0x000e6c0000000200 */
[----:B------:R-:W2:Y:S01]  /*41b0*/  LDSM.16.M88.4 R100, [R0+0x4000] ;  /* 0x004000000064783b */ /* 0x000ea20000000200 */
[C---:B------:R-:W-:Y:S08]  /*41c0*/  HMMA.16816.F32.BF16 R4, R108.reuse, R112, R4 ;  /* 0x000000706c04723c */ /* 0x040ff00000041804 */
[C---:B------:R-:W-:Y:S01]  /*41d0*/  HMMA.16816.F32.BF16 R8, R108.reuse, R114, R8 ;  /* 0x000000726c08723c */ /* 0x040fe20000041808 */
[----:B------:R-:W-:Y:S07]  /*41e0*/  LDSM.16.M88.4 R112, [R3+0x1e000] ;  /* 0x01e000000370783b */ /* 0x000fee0000000200 */
[C---:B----4-:R-:W-:Y:S08]  /*41f0*/  HMMA.16816.F32.BF16 R12, R108.reuse, R88, R12 ;  /* 0x000000586c0c723c */ /* 0x050ff0000004180c */
[----:B------:R-:W-:Y:S01]  /*4200*/  HMMA.16816.F32.BF16 R16, R108, R90, R16 ;  /* 0x0000005a6c10723c */ /* 0x000fe20000041810 */
[----:B------:R-:W4:Y:S06]  /*4210*/  LDSM.16.M88.4 R88, [R217+0x1c800] ;  /* 0x01c80000d958783b */ /* 0x000f2c0000000200 */
[----:B------:R-:W4:Y:S01]  /*4220*/  LDSM.16.M88.4 R108, [R219+0x6000] ;  /* 0x00600000db6c783b */ /* 0x000f220000000200 */
[C---:B---3--:R-:W-:Y:S08]  /*4230*/  HMMA.16816.F32.BF16 R4, R92.reuse, R96, R4 ;  /* 0x000000605c04723c */ /* 0x048ff00000041804 */
[C---:B------:R-:W-:Y:S01]  /*4240*/  HMMA.16816.F32.BF16 R8, R92.reuse, R98, R8 ;  /* 0x000000625c08723c */ /* 0x040fe20000041808 */
[----:B------:R-:W-:Y:S07]  /*4250*/  LDSM.16.M88.4 R96, [R216+0x1e000] ;  /* 0x01e00000d860783b */ /* 0x000fee0000000200 */
[C---:B-1----:R-:W-:Y:S08]  /*4260*/  HMMA.16816.F32.BF16 R12, R92.reuse, R84, R12 ;  /* 0x000000545c0c723c */ /* 0x042ff0000004180c */
[----:B------:R-:W-:Y:S01]  /*4270*/  HMMA.16816.F32.BF16 R16, R92, R86, R16 ;  /* 0x000000565c10723c */ /* 0x000fe20000041810 */
[----:B------:R-:W1:Y:S06]  /*4280*/  LDSM.16.M88.4 R84, [R3+0x1e800] ;  /* 0x01e800000354783b */ /* 0x000e6c0000000200 */
[----:B------:R-:W3:Y:S01]  /*4290*/  LDSM.16.M88.4 R92, [R117+0x6000] ;  /* 0x00600000755c783b */ /* 0x000ee20000000200 */
[C---:B--2---:R-:W-:Y:S08]  /*42a0*/  HMMA.16816.F32.BF16 R4, R100.reuse, R104, R4 ;  /* 0x000000686404723c */ /* 0x044ff00000041804 */
[C---:B------:R-:W-:Y:S01]  /*42b0*/  HMMA.16816.F32.BF16 R8, R100.reuse, R106, R8 ;  /* 0x0000006a6408723c */ /* 0x040fe20000041808 */
[----:B------:R-:W-:Y:S07]  /*42c0*/  LDSM.16.M88.4 R104, [R218+0x1e000] ;  /* 0x01e00000da68783b */ /* 0x000fee0000000200 */
[C---:B----4-:R-:W-:Y:S08]  /*42d0*/  HMMA.16816.F32.BF16 R12, R100.reuse, R88, R12 ;  /* 0x00000058640c723c */ /* 0x050ff0000004180c */
        /* <DEDUP_REMOVED lines=9> */
[----:B------:R4:W1:Y:S01]  /*4370*/  LDSM.16.M88.4 R108, [R0+0x6000] ;  /* 0x00600000006c783b */ /* 0x0008620000000200 */
[C---:B---3--:R-:W-:Y:S08]  /*4380*/  HMMA.16816.F32.BF16 R4, R92.reuse, R96, R4 ;  /* 0x000000605c04723c */ /* 0x048ff00000041804 */
[C---:B------:R-:W-:Y:S08]  /*4390*/  HMMA.16816.F32.BF16 R8, R92.reuse, R98, R8 ;  /* 0x000000625c08723c */ /* 0x040ff00000041808 */
[C---:B--2---:R-:W-:Y:S01]  /*43a0*/  HMMA.16816.F32.BF16 R12, R92.reuse, R88, R12 ;  /* 0x000000585c0c723c */ /* 0x044fe2000004180c */
[----:B----4-:R-:W-:Y:S07]  /*43b0*/  MOV R0, UR22 ;  /* 0x0000001600007c02 */ /* 0x010fee0008000f00 */
[----:B------:R-:W-:Y:S01]  /*43c0*/  HMMA.16816.F32.BF16 R16, R92, R90, R16 ;  /* 0x0000005a5c10723c */ /* 0x000fe20000041810 */
[----:B------:R-:W2:Y:S03]  /*43d0*/  LDL R94, [R1+0x18] ;  /* 0x00001800015e7983 */ /* 0x000ea60000100800 */
[----:B------:R-:W-:Y:S03]  /*43e0*/  @!P0 LEA R0, R0, R118, 0x6 ;  /* 0x0000007600008211 */ /* 0x000fe600078e30ff */
        /* <DEDUP_REMOVED lines=36> */
[----:B------:R-:W-:Y:S02]  /*4630*/  FMUL.FTZ R5, R247, 1.4426950216293334961 ;  /* 0x3fb8aa3bf7057820 */ /* 0x000fe40000410000 */
[----:B------:R-:W-:Y:S03]  /*4640*/  FMUL.FTZ R19, R19, c[0x0][0x2ec] ;  /* 0x0000bb0013137a20 */ /* 0x000fe60000410000 */
[----:B------:R-:W-:Y:S01]  /*4650*/  FSEL R5, R5, RZ, P1 ;  /* 0x000000ff05057208 */ /* 0x000fe20000800000 */
[----:B------:R1:W1:Y:S01]  /*4660*/  MUFU.TANH R100, R8 ;  /* 0x0000000800647308 */ /* 0x0002620000002400 */
[----:B----4-:R-:W-:Y:S02]  /*4670*/  MOV R4, R103 ;  /* 0x0000006700047202 */ /* 0x010fe40000000f00 */
[----:B------:R-:W-:Y:S02]  /*4680*/  @!P0 FSEL R4, R103, -INF , !P2 ;  /* 0xff80000067048808 */ /* 0x000fe40005000000 */
[CC--:B------:R-:W-:Y:S05]  /*4690*/  @!P0 ISETP.GE.AND P2, PT, R0.reuse, R6.reuse, PT ;  /* 0x000000060000820c */ /* 0x0c0fea0003f46270 */
[----:B------:R4:W-:Y:S01]  /*46a0*/  MUFU.TANH R112, R11 ;  /* 0x0000000b00707308 */ /* 0x0009e20000002400 */
[----:B-1----:R-:W-:Y:S04]  /*46b0*/  @!P0 IADD3 R9, R0, 0x1, RZ ;  /* 0x0000000100098810 */ /* 0x002fe80007ffe0ff */
[----:B------:R-:W-:Y:S05]  /*46c0*/  @!P0 ISETP.GE.AND P1, PT, R9, R7, PT ;  /* 0x000000070900820c */ /* 0x000fea0003f26270 */
[----:B------:R1:W1:Y:S01]  /*46d0*/  MUFU.TANH R113, R10 ;  /* 0x0000000a00717308 */ /* 0x0002620000002400 */
[--C-:B------:R-:W-:Y:S01]  /*46e0*/  FFMA.FTZ R8, R4, c[0x0][0x23c], -R5.reuse ;  /* 0x00008f0004087a23 */ /* 0x100fe20000010805 */
        /* <DEDUP_REMOVED lines=11> */
[----:B------:R-:W-:Y:S02]  /*47a0*/  MOV R8, R115 ;  /* 0x0000007300087202 */ /* 0x000fe40000000f00 */
[----:B------:R-:W-:Y:S03]  /*47b0*/  @!P0 FSEL R8, R115, -INF , !P2 ;  /* 0xff80000073088808 */ /* 0x000fe60005000000 */
[----:B------:R-:W1:Y:S02]  /*47c0*/  MUFU.TANH R98, R13 ;  /* 0x0000000d00627308 */ /* 0x000e640000002400 */
        /* <DEDUP_REMOVED lines=9> */
[----:B------:R-:W2:Y:S01]  /*4860*/  MUFU.TANH R107, R14 ;  /* 0x0000000e006b7308 */ /* 0x000ea20000002400 */
[----:B----4-:R-:W-:Y:S04]  /*4870*/  @!P0 IADD3 R9, R0, 0x9, RZ ;  /* 0x0000000900098810 */ /* 0x010fe80007ffe0ff */
[----:B------:R-:W-:Y:S05]  /*4880*/  @!P0 ISETP.GE.AND P1, PT, R9, R7, PT ;  /* 0x000000070900820c */ /* 0x000fea0003f26270 */
[----:B------:R-:W4:Y:S01]  /*4890*/  MUFU.TANH R106, R15 ;  /* 0x0000000f006a7308 */ /* 0x000f220000002400 */
[--C-:B-1----:R-:W-:Y:S01]  /*48a0*/  FFMA.FTZ R11, R8, c[0x0][0x23c], -R5.reuse ;  /* 0x00008f00080b7a23 */ /* 0x102fe20000010805 */
[----:B------:R-:W-:Y:S02]  /*48b0*/  MOV R8, R99 ;  /* 0x0000006300087202 */ /* 0x000fe40000000f00 */
[----:B------:R-:W-:Y:S02]  /*48c0*/  @!P0 FSEL R8, R99, -INF , !P1 ;  /* 0xff80000063088808 */ /* 0x000fe40004800000 */
[-C--:B------:R-:W-:Y:S04]  /*48d0*/  @!P0 ISETP.GE.AND P1, PT, R10, R6.reuse, PT ;  /* 0x000000060a00820c */ /* 0x080fe80003f26270 */
        /* <DEDUP_REMOVED lines=17> */
[----:B------:R-:W-:Y:S04]  /*49f0*/  @!P0 IADD3 R9, R0, 0x11, RZ ;  /* 0x0000001100098810 */ /* 0x000fe80007ffe0ff */
[----:B------:R-:W-:Y:S03]  /*4a00*/  @!P0 ISETP.GE.AND P1, PT, R9, R7, PT ;  /* 0x000000070900820c */ /* 0x000fe60003f26270 */
[----:B------:R-:W3:Y:S01]  /*4a10*/  MUFU.TANH R96, R17 ;  /* 0x0000001100607308 */ /* 0x000ee20000002400 */
[--C-:B-1----:R-:W-:Y:S01]  /*4a20*/  FFMA.FTZ R11, R8, c[0x0][0x23c], -R5.reuse ;  /* 0x00008f00080b7a23 */ /* 0x102fe20000010805 */
[----:B------:R-:W-:Y:S02]  /*4a30*/  MOV R8, R98 ;  /* 0x0000006200087202 */ /* 0x000fe40000000f00 */
[----:B------:R-:W-:Y:S02]  /*4a40*/  @!P0 FSEL R8, R98, -INF , !P1 ;  /* 0xff80000062088808 */ /* 0x000fe40004800000 */
[-C--:B------:R-:W-:Y:S04]  /*4a50*/  @!P0 ISETP.GE.AND P1, PT, R10, R6.reuse, PT ;  /* 0x000000060a00820c */ /* 0x080fe80003f26270 */
[----:B------:R1:W-:Y:S01]  /*4a60*/  MUFU.EX2 R118, R11 ;  /* 0x0000000b00767308 */ /* 0x0003e20000000800 */
[--C-:B------:R-:W-:Y:S01]  /*4a70*/  FFMA.FTZ R10, R8, c[0x0][0x23c], -R5.reuse ;  /* 0x00008f00080a7a23 */ /* 0x100fe20000010805 */
[----:B--2---:R-:W-:Y:S02]  /*4a80*/  MOV R8, R107 ;  /* 0x0000006b00087202 */ /* 0x004fe40000000f00 */
        /* <DEDUP_REMOVED lines=15> */
[----:B------:R-:W-:Y:S02]  /*4b80*/  MOV R0, R96 ;  /* 0x0000006000007202 */ /* 0x000fe40000000f00 */
[----:B------:R-:W-:Y:S01]  /*4b90*/  @!P0 ISETP.GE.AND P1, PT, R9, R7, PT ;  /* 0x000000070900820c */ /* 0x000fe20003f26270 */
[--C-:B------:R-:W-:Y:S02]  /*4ba0*/  FFMA.FTZ R7, R8, c[0x0][0x23c], -R5.reuse ;  /* 0x00008f0008077a23 */ /* 0x100fe40000010805 */
[----:B------:R-:W3:Y:S01]  /*4bb0*/  MUFU.EX2 R122, R11 ;  /* 0x0000000b007a7308 */ /* 0x000ee20000000800 */
[----:B------:R-:W-:Y:S02]  /*4bc0*/  @!P0 FSEL R0, R96, -INF , !P1 ;  /* 0xff80000060008808 */ /* 0x000fe40004800000 */
[-C--:B------:R-:W-:Y:S03]  /*4bd0*/  @!P0 ISETP.GE.AND P1, PT, R10, R6.reuse, PT ;  /* 0x000000060a00820c */ /* 0x080fe60003f26270 */
[----:B------:R-:W-:Y:S01]  /*4be0*/  FFMA.FTZ R5, R0, c[0x0][0x23c], -R5 ;  /* 0x00008f0000057a23 */ /* 0x000fe20000010805 */
[----:B-1----:R-:W-:Y:S02]  /*4bf0*/  MOV R0, R105 ;  /* 0x0000006900007202 */ /* 0x002fe40000000f00 */
[----:B------:R-:W-:Y:S01]  /*4c00*/  @!P0 FSEL R0, R105, -INF , !P1 ;  /* 0xff80000069008808 */ /* 0x000fe20004800000 */
[----:B------:R1:W-:Y:S01]  /*4c10*/  MUFU.EX2 R108, R5 ;  /* 0x00000005006c7308 */ /* 0x0003e20000000800 */
[----:B------:R-:W-:Y:S02]  /*4c20*/  @!P0 ISETP.GE.AND P1, PT, R9, R6, PT ;  /* 0x000000060900820c */ /* 0x000fe40003f26270 */
[----:B------:R-:W-:Y:S07]  /*4c30*/  F2FP.BF16.PACK_AB R6, R111, R118 ;  /* 0x000000766f06723e */ /* 0x000fee00000010ff */
[----:B------:R4:W3:Y:S01]  /*4c40*/  MUFU.EX2 R109, R7 ;  /* 0x00000007006d7308 */ /* 0x0008e20000000800 */
[--C-:B-1----:R-:W-:Y:S01]  /*4c50*/  FFMA.FTZ R5, R0, c[0x0][0x23c], -R4.reuse ;  /* 0x00008f0000057a23 */ /* 0x102fe20000010804 */
[----:B--2---:R-:W-:Y:S02]  /*4c60*/  MOV R0, R104 ;  /* 0x0000006800007202 */ /* 0x004fe40000000f00 */
[----:B------:R-:W-:Y:S06]  /*4c70*/  @!P0 FSEL R0, R104, -INF , !P1 ;  /* 0xff80000068008808 */ /* 0x000fec0004800000 */
[----:B------:R1:W-:Y:S01]  /*4c80*/  MUFU.EX2 R120, R5 ;  /* 0x0000000500787308 */ /* 0x0003e20000000800 */
[----:B------:R-:W-:Y:S01]  /*4c90*/  IADD3 R94, P0, R94, UR11, RZ ;  /* 0x0000000b5e5e7c10 */ /* 0x000fe2000ff1e0ff */
[----:B------:R-:W-:Y:S01]  /*4ca0*/  FFMA.FTZ R4, R0, c[0x0][0x23c], -R4 ;  /* 0x00008f0000047a23 */ /* 0x000fe20000010804 */
[----:B------:R-:W-:Y:S02]  /*4cb0*/  F2FP.BF16.PACK_AB R0, R110, R116 ;  /* 0x000000746e00723e */ /* 0x000fe400000010ff */
[----:B----4-:R-:W-:Y:S02]  /*4cc0*/  F2FP.BF16.PACK_AB R7, R121, R124 ;  /* 0x0000007c7907723e */ /* 0x010fe400000010ff */
[----:B------:R-:W-:Y:S03]  /*4cd0*/  IADD3.X R95, R92, UR10, RZ, P0, !PT ;  /* 0x0000000a5c5f7c10 */ /* 0x000fe600087fe4ff */
[----:B------:R2:W2:Y:S01]  /*4ce0*/  MUFU.EX2 R119, R4 ;  /* 0x0000000400777308 */ /* 0x0004a20000000800 */
[C---:B------:R-:W-:Y:S01]  /*4cf0*/  LEA R234, P0, R127.reuse, R234, 0x2 ;  /* 0x000000ea7fea7211 */ /* 0x040fe200078010ff */
[----:B------:R-:W4:Y:S03]  /*4d00*/  LDG.E R92, [R94.64] ;  /* 0x000000045e5c7981 */ /* 0x000f26000c1e1900 */
[----:B------:R-:W-:Y:S02]  /*4d10*/  LEA.HI.X.SX32 R235, R127, R235, 0x2, P0 ;  /* 0x000000eb7feb7211 */ /* 0x000fe400000f16ff */
[----:B------:R-:W-:Y:S02]  /*4d20*/  PLOP3.LUT P0, PT, PT, PT, UP3, 0x80, 0x0 ;  /* 0x000000000000781c */ /* 0x000fe40003f0f038 */
        /* <DEDUP_REMOVED lines=9> */
[----:B-1----:R-:W-:Y:S05]  /*4dc0*/  F2FP.BF16.PACK_AB R4, R108, R109 ;  /* 0x0000006d6c04723e */ /* 0x002fea00000010ff */
[----:B------:R-:W-:Y:S01]  /*4dd0*/  STS [R245+0x2a000], R4 ;  /* 0x02a00004f5007388 */ /* 0x000fe20000000800 */
[----:B--2---:R-:W-:Y:S05]  /*4de0*/  F2FP.BF16.PACK_AB R0, R119, R120 ;  /* 0x000000787700723e */ /* 0x004fea00000010ff */
[----:B------:R1:W-:Y:S06]  /*4df0*/  STS [R245+0x2a400], R0 ;  /* 0x02a40000f5007388 */ /* 0x0003ec0000000800 */
[----:B------:R-:W-:Y:S06]  /*4e00*/  LDSM.16.M88.4 R16, [R222+0x10000] ;  /* 0x01000000de10783b */ /* 0x000fec0000000200 */
[----:B------:R-:W2:Y:S06]  /*4e10*/  LDSM.16.M88.4 R8, [R3+0x20000] ;  /* 0x020000000308783b */ /* 0x000eac0000000200 */
[----:B------:R-:W3:Y:S06]  /*4e20*/  LDSM.16.M88.4 R84, [R3+0x20800] ;  /* 0x020800000354783b */ /* 0x000eec0000000200 */
[----:B------:R-:W-:Y:S06]  /*4e30*/  LDSM.16.M88.4 R88, [R223+0x10000] ;  /* 0x01000000df58783b */ /* 0x000fec0000000200 */
[----:B-1----:R-:W4:Y:S01]  /*4e40*/  LDG.E R0, [R94.64+0x20] ;  /* 0x000020045e007981 */ /* 0x002f22000c1e1900 */
[C---:B--2---:R-:W-:Y:S08]  /*4e50*/  HMMA.16816.F32.BF16 R4, R16.reuse, R8, RZ ;  /* 0x000000081004723c */ /* 0x044ff000000418ff */
[C---:B------:R-:W-:Y:S08]  /*4e60*/  HMMA.16816.F32.BF16 R8, R16.reuse, R10, RZ ;  /* 0x0000000a1008723c */ /* 0x040ff000000418ff */
[C---:B---3--:R-:W-:Y:S08]  /*4e70*/  HMMA.16816.F32.BF16 R12, R16.reuse, R84, RZ ;  /* 0x00000054100c723c */ /* 0x048ff000000418ff */
        /* <DEDUP_REMOVED lines=102> */
[----:B------:R-:W1:Y:S11]  /*54e0*/  LDSM.16.M88.4 R88, [R217+0x26800] ;  /* 0x02680000d958783b */ /* 0x000e760000000200 */
[----:B------:R-:W-:Y:S04]  /*54f0*/  @!UPT UIADD3 URZ, URZ, URZ, URZ ;  /* 0x0000003f3f3ff290 */ /* 0x000fe8000fffe03f */
[C---:B----4-:R-:W-:Y:S02]  /*5500*/  FADD.FTZ R4, -R92.reuse, R4 ;  /* 0x000000045c047221 */ /* 0x050fe40000010100 */
[----:B------:R-:W-:Y:S02]  /*5510*/  FADD.FTZ R5, -R92, R5 ;  /* 0x000000055c057221 */ /* 0x000fe40000010100 */
[----:B------:R-:W-:Y:S02]  /*5520*/  FMUL.FTZ R93, R93, R4 ;  /* 0x000000045d5d7220 */ /* 0x000fe40000410000 */
[----:B------:R-:W-:Y:S02]  /*5530*/  FFMA.FTZ R4, -R101, R101, 1 ;  /* 0x3f80000065047423 */ /* 0x000fe40000010165 */
[----:B------:R-:W-:Y:S02]  /*5540*/  FMUL.FTZ R5, R117, R5 ;  /* 0x0000000575057220 */ /* 0x000fe40000410000 */
[----:B------:R-:W-:Y:S01]  /*5550*/  FADD.FTZ R10, -R0, R10 ;  /* 0x0000000a000a7221 */ /* 0x000fe20000010100 */
[C---:B-1----:R-:W-:Y:S07]  /*5560*/  HMMA.16816.F32.BF16 R12, R84.reuse, R88, R12 ;  /* 0x00000058540c723c */ /* 0x042fee000004180c */
[----:B------:R-:W-:Y:S01]  /*5570*/  FFMA.FTZ R88, -R103, R103, 1 ;  /* 0x3f80000067587423 */ /* 0x000fe20000010167 */
[----:B------:R-:W-:Y:S04]  /*5580*/  HMMA.16816.F32.BF16 R16, R84, R90, R16 ;  /* 0x0000005a5410723c */ /* 0x000fe80000041810 */
[----:B------:R-:W-:Y:S03]  /*5590*/  FMUL.FTZ R88, R88, c[0x0][0x2ec] ;  /* 0x0000bb0058587a20 */ /* 0x000fe60000410000 */
[----:B------:R-:W-:Y:S02]  /*55a0*/  FADD.FTZ R85, -R92, R8 ;  /* 0x000000085c557221 */ /* 0x000fe40000010100 */
[----:B------:R-:W-:Y:S03]  /*55b0*/  FMUL.FTZ R8, R4, c[0x0][0x2ec] ;  /* 0x0000bb0004087a20 */ /* 0x000fe60000410000 */
[----:B------:R-:W-:Y:S02]  /*55c0*/  FADD.FTZ R84, -R92, R9 ;  /* 0x000000095c547221 */ /* 0x000fe40000010100 */
[----:B------:R-:W-:Y:S02]  /*55d0*/  FMUL.FTZ R8, R5, R8 ;  /* 0x0000000805087220 */ /* 0x000fe40000410000 */
[----:B------:R-:W-:Y:S02]  /*55e0*/  FFMA.FTZ R4, -R100, R100, 1 ;  /* 0x3f80000064047423 */ /* 0x000fe40000010164 */
[----:B------:R-:W-:Y:S02]  /*55f0*/  FFMA.FTZ R5, -R99, R99, 1 ;  /* 0x3f80000063057423 */ /* 0x000fe40000010163 */
[----:B------:R-:W-:Y:S02]  /*5600*/  FMUL.FTZ R9, R116, R85 ;  /* 0x0000005574097220 */ /* 0x000fe40000410000 */
[----:B------:R-:W-:Y:S02]  /*5610*/  FMUL.FTZ R84, R110, R84 ;  /* 0x000000546e547220 */ /* 0x000fe40000410000 */
[C---:B------:R-:W-:Y:S02]  /*5620*/  FADD.FTZ R12, -R92.reuse, R12 ;  /* 0x0000000c5c0c7221 */ /* 0x040fe40000010100 */
[C---:B------:R-:W-:Y:S02]  /*5630*/  FADD.FTZ R13, -R92.reuse, R13 ;  /* 0x0000000d5c0d7221 */ /* 0x040fe40000010100 */
[C---:B------:R-:W-:Y:S02]  /*5640*/  FADD.FTZ R85, -R92.reuse, R16 ;  /* 0x000000105c557221 */ /* 0x040fe40000010100 */
[----:B------:R-:W-:Y:S02]  /*5650*/  FADD.FTZ R92, -R92, R17 ;  /* 0x000000115c5c7221 */ /* 0x000fe40000010100 */
[----:B------:R-:W-:Y:S02]  /*5660*/  FMUL.FTZ R17, R4, c[0x0][0x2ec] ;  /* 0x0000bb0004117a20 */ /* 0x000fe40000410000 */
[----:B------:R-:W-:Y:S02]  /*5670*/  FMUL.FTZ R16, R5, c[0x0][0x2ec] ;  /* 0x0000bb0005107a20 */ /* 0x000fe40000410000 */
[----:B------:R-:W-:Y:S02]  /*5680*/  FMUL.FTZ R17, R9, R17 ;  /* 0x0000001109117220 */ /* 0x000fe40000410000 */
[----:B------:R-:W-:Y:S02]  /*5690*/  FMUL.FTZ R16, R84, R16 ;  /* 0x0000001054107220 */ /* 0x000fe40000410000 */
[----:B------:R-:W-:Y:S02]  /*56a0*/  FFMA.FTZ R87, -R102, R102, 1 ;  /* 0x3f80000066577423 */ /* 0x000fe40000010166 */
[----:B------:R-:W-:Y:S02]  /*56b0*/  FFMA.FTZ R86, -R98, R98, 1 ;  /* 0x3f80000062567423 */ /* 0x000fe40000010162 */
[----:B------:R-:W-:Y:S02]  /*56c0*/  FMUL.FTZ R9, R109, R85 ;  /* 0x000000556d097220 */ /* 0x000fe40000410000 */
[----:B------:R-:W-:Y:S02]  /*56d0*/  FFMA.FTZ R85, -R97, R97, 1 ;  /* 0x3f80000061557423 */ /* 0x000fe40000010161 */
[----:B------:R-:W-:Y:S02]  /*56e0*/  FFMA.FTZ R84, -R96, R96, 1 ;  /* 0x3f80000060547423 */ /* 0x000fe40000010160 */
[----:B------:R-:W-:Y:S02]  /*56f0*/  FMUL.FTZ R4, R118, R12 ;  /* 0x0000000c76047220 */ /* 0x000fe40000410000 */
        /* <DEDUP_REMOVED lines=8> */
[C---:B------:R-:W-:Y:S02]  /*5780*/  FADD.FTZ R4, -R0.reuse, R6 ;  /* 0x0000000600047221 */ /* 0x040fe40000010100 */
[----:B------:R-:W-:Y:S02]  /*5790*/  FADD.FTZ R5, -R0, R7 ;  /* 0x0000000700057221 */ /* 0x000fe40000010100 */
[----:B------:R-:W-:Y:S02]  /*57a0*/  FMUL.FTZ R85, R9, R85 ;  /* 0x0000005509557220 */ /* 0x000fe40000410000 */
[----:B------:R-:W-:Y:S02]  /*57b0*/  FMUL.FTZ R84, R12, R84 ;  /* 0x000000540c547220 */ /* 0x000fe40000410000 */
[----:B------:R-:W-:Y:S02]  /*57c0*/  FFMA.FTZ R6, -R115, R115, 1 ;  /* 0x3f80000073067423 */ /* 0x000fe40000010173 */
[----:B------:R-:W-:Y:S02]  /*57d0*/  FFMA.FTZ R7, -R114, R114, 1 ;  /* 0x3f80000072077423 */ /* 0x000fe40000010172 */
[----:B------:R-:W-:Y:S02]  /*57e0*/  FADD.FTZ R12, -R0, R11 ;  /* 0x0000000b000c7221 */ /* 0x000fe40000010100 */
[----:B------:R-:W-:Y:S02]  /*57f0*/  FMUL.FTZ R11, R124, R10 ;  /* 0x0000000a7c0b7220 */ /* 0x000fe40000410000 */
[----:B------:R-:W-:Y:S02]  /*5800*/  FFMA.FTZ R10, -R113, R113, 1 ;  /* 0x3f800000710a7423 */ /* 0x000fe40000010171 */
[----:B------:R-:W-:Y:S02]  /*5810*/  FFMA.FTZ R9, -R112, R112, 1 ;  /* 0x3f80000070097423 */ /* 0x000fe40000010170 */
[----:B------:R-:W-:Y:S02]  /*5820*/  FMUL.FTZ R4, R126, R4 ;  /* 0x000000047e047220 */ /* 0x000fe40000410000 */
[----:B------:R-:W-:Y:S02]  /*5830*/  FMUL.FTZ R5, R125, R5 ;  /* 0x000000057d057220 */ /* 0x000fe40000410000 */
[----:B------:R-:W-:Y:S02]  /*5840*/  FMUL.FTZ R6, R6, c[0x0][0x2ec] ;  /* 0x0000bb0006067a20 */ /* 0x000fe40000410000 */
[----:B------:R-:W-:Y:S02]  /*5850*/  FMUL.FTZ R7, R7, c[0x0][0x2ec] ;  /* 0x0000bb0007077a20 */ /* 0x000fe40000410000 */
[----:B------:R-:W-:Y:S02]  /*5860*/  FMUL.FTZ R12, R121, R12 ;  /* 0x0000000c790c7220 */ /* 0x000fe40000410000 */
[----:B------:R-:W-:Y:S02]  /*5870*/  FADD.FTZ R14, -R0, R14 ;  /* 0x0000000e000e7221 */ /* 0x000fe40000010100 */
[----:B------:R-:W-:Y:S02]  /*5880*/  FMUL.FTZ R10, R10, c[0x0][0x2ec] ;  /* 0x0000bb000a0a7a20 */ /* 0x000fe40000410000 */
[----:B------:R-:W-:Y:S02]  /*5890*/  FMUL.FTZ R9, R9, c[0x0][0x2ec] ;  /* 0x0000bb0009097a20 */ /* 0x000fe40000410000 */
        /* <DEDUP_REMOVED lines=51> */
.L_x_883:
        /* <DEDUP_REMOVED lines=129> */
.L_x_884:
        /* <DEDUP_REMOVED lines=700> */
.L_x_886:
        /* <DEDUP_REMOVED lines=18> */
.L_x_887:
        /* <DEDUP_REMOVED lines=58> */
.L_x_889:
[----:B-1-34-:R-:W-:Y:S05]  /*9460*/  BSYNC B0 ;  /* 0x0000000000007941 */ /* 0x01afea0003800000 */
.L_x_888:
        /* <DEDUP_REMOVED lines=18> */
.L_x_891:
[----:B------:R-:W-:Y:S05]  /*9590*/  BSYNC B0 ;  /* 0x0000000000007941 */ /* 0x000fea0003800000 */
.L_x_890:
        /* <DEDUP_REMOVED lines=27> */
.L_x_893:
[----:B------:R-:W-:Y:S05]  /*9750*/  BSYNC B0 ;  /* 0x0000000000007941 */ /* 0x000fea0003800000 */
.L_x_892:
        /* <DEDUP_REMOVED lines=14> */
.L_x_876:
[----:B------:R-:W-:Y:S05]  /*9840*/  BSYNC B1 ;  /* 0x0000000000017941 */ /* 0x000fea0003800000 */
.L_x_862:
        /* <DEDUP_REMOVED lines=11> */
.L_x_894:
[----:B------:R-:W-:Y:S05]  /*9900*/  EXIT ;  /* 0x000000000000794d */ /* 0x000fea0003800000 */
.L_x_896:
        /* <DEDUP_REMOVED lines=15> */
.L_x_1043:


//--------------------- .text._ZN5flash44flash_bwd_dq_dk_dv_loop_seqk_parallel_kernelI23Flash_bwd_kernel_traitsILi256ELi64ELi64ELi8ELi4ELi2ELi2ELb0ELb0EN7cutlass10bfloat16_tE19Flash_kernel_traitsILi256ELi64ELi64ELi8ES3_EELb1ELb1ELb0ELb1ELb0ELb0ELb0EEEvNS_16Flash_bwd_paramsE --------------------------
	.section	.text._ZN5flash44flash_bwd_dq_dk_dv_loop_seqk_parallel_kernelI23Flash_bwd_kernel_traitsILi256ELi64ELi64ELi8ELi4ELi2ELi2ELb0ELb0EN7cutlass10bfloat16_tE19Flash_kernel_traitsILi256ELi64ELi64ELi8ES3_EELb1ELb1ELb0ELb1ELb0ELb0ELb0EEEvNS_16Flash_bwd_paramsE,"ax",@progbits
	.sectioninfo	@"SHI_REGISTERS=255"
	.align	128
        .global         _ZN5flash44flash_bwd_dq_dk_dv_loop_seqk_parallel_kernelI23Flash_bwd_kernel_traitsILi256ELi64ELi64ELi8ELi4ELi2ELi2ELb0ELb0EN7cutlass10bfloat16_tE19Flash_kernel_traitsILi256ELi64ELi64ELi8ES3_EELb1ELb1ELb0ELb1ELb0ELb0ELb0EEEvNS_16Flash_bwd_paramsE
        .type           _ZN5flash44flash_bwd_dq_dk_dv_loop_seqk_parallel_kernelI23Flash_bwd_kernel_traitsILi256ELi64ELi64ELi8ELi4ELi2ELi2ELb0ELb0EN7cutlass10bfloat16_tE19Flash_kernel_traitsILi256ELi64ELi64ELi8ES3_EELb1ELb1ELb0ELb1ELb0ELb0ELb0EEEvNS_16Flash_bwd_paramsE,@function
        .size           _ZN5flash44flash_bwd_dq_dk_dv_loop_seqk_parallel_kernelI23Flash_bwd_kernel_traitsILi256ELi64ELi64ELi8ELi4ELi2ELi2ELb0ELb0EN7cutlass10bfloat16_tE19Flash_kernel_traitsILi256ELi64ELi64ELi8ES3_EELb1ELb1ELb0ELb1ELb0ELb0ELb0EEEvNS_16Flash_bwd_paramsE,(.L_x_1044 - _ZN5flash44flash_bwd_dq_dk_dv_loop_seqk_parallel_kernelI23Flash_bwd_kernel_traitsILi256ELi64ELi64ELi8ELi4ELi2ELi2ELb0ELb0EN7cutlass10bfloat16_tE19Flash_kernel_traitsILi256ELi64ELi64ELi8ES3_EELb1ELb1ELb0ELb1ELb0ELb0ELb0EEEvNS_16Flash_bwd_paramsE)
        .other          _ZN5flash44flash_bwd_dq_dk_dv_loop_seqk_parallel_kernelI23Flash_bwd_kernel_traitsILi256ELi64ELi64ELi8ELi4ELi2ELi2ELb0ELb0EN7cutlass10bfloat16_tE19Flash_kernel_traitsILi256ELi64ELi64ELi8ES3_EELb1ELb1ELb0ELb1ELb0ELb0ELb0EEEvNS_16Flash_bwd_paramsE,@"STO_CUDA_ENTRY STV_DEFAULT"
_ZN5flash44flash_bwd_dq_dk_dv_loop_seqk_parallel_kernelI23Flash_bwd_kernel_traitsILi256ELi64ELi64ELi8ELi4ELi2ELi2ELb0ELb0EN7cutlass10bfloat16_tE19Flash_kernel_traitsILi256ELi64ELi64ELi8ES3_EELb1ELb1ELb0ELb1ELb0ELb0ELb0EEEvNS_16Flash_bwd_paramsE:
.text._ZN5flash44flash_bwd_dq_dk_dv_loop_seqk_parallel_kernelI23Flash_bwd_kernel_traitsILi256ELi64ELi64ELi8ELi4ELi2ELi2ELb0ELb0EN7cutlass10bfloat16_tE19Flash_kernel_traitsILi256ELi64ELi64ELi8ES3_EELb1ELb1ELb0ELb1ELb0ELb0ELb0EEEvNS_16Flash_bwd_paramsE:
        /* <DEDUP_REMOVED lines=58> */
[----:B------:R-:W-:Y:S01]  /*03a0*/  UIMAD UR7, UR33, UR11, UR35 ;  /* 0x0000000b210772a4 */ /* 0x000fe2000f8e0223 */
[----:B------:R-:W-:Y:S01]  /*03b0*/  LEA.HI R7, R12, R0, RZ, 0x2 ;  /* 0x000000000c077211 */ /* 0x000fe200078f10ff */
[----:B------:R-:W-:Y:S01]  /*03c0*/  @!UP5 UIMAD UR8, UR33, UR14, UR35 ;  /* 0x0000000e2108d2a4 */ /* 0x000fe2000f8e0223 */
[----:B------:R-:W-:Y:S01]  /*03d0*/  LEA.HI R4, R2, R5, RZ, 0x1 ;  /* 0x0000000502047211 */ /* 0x000fe200078f08ff */
[----:B------:R-:W-:Y:S01]  /*03e0*/  USHF.L.U32 UR46, UR47, 0x6, URZ ;  /* 0x000000062f2e7899 */ /* 0x000fe2000800063f */
[----:B------:R-:W-:Y:S01]  /*03f0*/  LOP3.LUT R2, R3, 0xfffffffe, RZ, 0xc0, !PT ;  /* 0xfffffffe03027812 */ /* 0x000fe200078ec0ff */
[----:B------:R-:W-:Y:S01]  /*0400*/  USHF.L.U32 UR41, UR6, 0x5, URZ ;  /* 0x0000000506297899 */ /* 0x000fe2000800063f */
        /* <DEDUP_REMOVED lines=13> */
[----:B------:R-:W-:Y:S01]  /*04e0*/  STL [R1+0xa0], R16 ;  /* 0x0000a01001007387 */ /* 0x000fe20000100800 */
[----:B------:R-:W-:Y:S01]  /*04f0*/  SHF.R.S32.HI R6, RZ, 0x7, R13 ;  /* 0x00000007ff067819 */ /* 0x000fe2000001140d */
[----:B------:R-:W-:Y:S01]  /*0500*/  ULDC UR58, c[0x0][0x1c8] ;  /* 0x00007200003a7ab9 */ /* 0x000fe20000000800 */
[----:B------:R-:W-:Y:S01]  /*0510*/  LOP3.LUT R0, R0, 0xfffffff8, RZ, 0xc0, !PT ;  /* 0xfffffff800007812 */ /* 0x000fe200078ec0ff */
[----:B------:R-:W-:Y:S01]  /*0520*/  ULDC.U8 UR10, c[0x0][0x3d0] ;  /* 0x0000f400000a7ab9 */ /* 0x000fe20000000000 */
[C---:B------:R-:W-:Y:S01]  /*0530*/  LOP3.LUT P4, RZ, R8.reuse, 0x4, RZ, 0xc0, !PT ;  /* 0x0000000408ff7812 */ /* 0x040fe2000788c0ff */
[----:B------:R-:W-:Y:S01]  /*0540*/  ULDC UR52, c[0x0][0x224] ;  /* 0x0000890000347ab9 */ /* 0x000fe20000000800 */
[----:B------:R-:W-:Y:S01]  /*0550*/  LOP3.LUT P3, RZ, R8, 0x2, RZ, 0xc0, !PT ;  /* 0x0000000208ff7812 */ /* 0x000fe2000786c0ff */
[----:B------:R-:W-:Y:S01]  /*0560*/  IMAD.IADD R4, R3, 0x1, -R0 ;  /* 0x0000000103047824 */ /* 0x000fe200078e0a00 */
[----:B------:R-:W-:Y:S01]  /*0570*/  LOP3.LUT R0, R2, 0x1c0, RZ, 0xc0, !PT ;  /* 0x000001c002007812 */ /* 0x000fe200078ec0ff */
[----:B------:R-:W-:Y:S01]  /*0580*/  @UP5 UIMAD UR56, UR33, UR51, URZ ;  /* 0x00000033213852a4 */ /* 0x000fe2000f8e023f */
[----:B------:R-:W-:Y:S01]  /*0590*/  SHF.R.S32.HI R3, RZ, 0x1f, R10 ;  /* 0x0000001fff037819 */ /* 0x000fe2000001140a */
[----:B------:R-:W-:Y:S01]  /*05a0*/  UMOV UR39, URZ ;  /* 0x0000003f00277c82 */ /* 0x000fe20008000000 */
[----:B------:R-:W-:Y:S01]  /*05b0*/  LOP3.LUT R2, R0, 0x38, R244, 0xf8, !PT ;  /* 0x0000003800027812 */ /* 0x000fe200078ef8f4 */
[----:B------:R-:W-:Y:S01]  /*05c0*/  ULDC.64 UR4, c[0x0][0x118] ;  /* 0x0000460000047ab9 */ /* 0x000fe20000000a00 */
[----:B------:R-:W-:Y:S01]  /*05d0*/  SHF.R.U32.HI R0, RZ, 0x3, R0 ;  /* 0x00000003ff007819 */ /* 0x000fe20000011600 */
[----:B------:R-:W-:Y:S01]  /*05e0*/  ULOP3.LUT UR58, UR35, UR58, URZ, 0x3c, !UPT ;  /* 0x0000003a233a7292 */ /* 0x000fe2000f8e3c3f */
[----:B------:R-:W-:Y:S01]  /*05f0*/  LEA.HI R246, R3, R10, RZ, 0x2 ;  /* 0x0000000a03f67211 */ /* 0x000fe200078f10ff */
[----:B------:R-:W-:Y:S01]  /*0600*/  UISETP.NE.AND UP6, UPT, UR10, URZ, UPT ;  /* 0x0000003f0a00728c */ /* 0x000fe2000bfc5270 */
[----:B------:R-:W-:Y:S01]  /*0610*/  LEA.HI R10, R5, R9, RZ, 0x3 ;  /* 0x00000009050a7211 */ /* 0x000fe200078f18ff */
[----:B------:R-:W-:Y:S01]  /*0620*/  IMAD.U32 R5, RZ, RZ, UR15 ;  /* 0x0000000fff057e24 */ /* 0x000fe2000f8e00ff */
[----:B------:R-:W-:Y:S01]  /*0630*/  LOP3.LUT R7, R2, R0, RZ, 0x3c, !PT ;  /* 0x0000000002077212 */ /* 0x000fe200078e3cff */
[----:B------:R-:W-:Y:S01]  /*0640*/  IMAD.SHL.U32 R0, R8, 0x40, RZ ;  /* 0x0000004008007824 */ /* 0x000fe200078e00ff */
[----:B------:R-:W-:Y:S01]  /*0650*/  LOP3.LUT R2, R10, 0xfffffff8, RZ, 0xc0, !PT ;  /* 0xfffffff80a027812 */ /* 0x000fe200078ec0ff */
[----:B------:R-:W-:Y:S01]  /*0660*/  USHF.R.S32.HI UR59, URZ, 0x1f, UR35 ;  /* 0x0000001f3f3b7899 */ /* 0x000fe20008011423 */
[----:B------:R-:W-:Y:S01]  /*0670*/  LOP3.LUT R3, R4, 0x1, RZ, 0xc0, !PT ;  /* 0x0000000104037812 */ /* 0x000fe200078ec0ff */
[----:B------:R-:W-:Y:S01]  /*0680*/  USHF.R.S32.HI UR61, URZ, 0x1f, UR33 ;  /* 0x0000001f3f3d7899 */ /* 0x000fe20008011421 */
[----:B------:R-:W-:Y:S01]  /*0690*/  LOP3.LUT R0, R0, 0x1c0, RZ, 0xc0, !PT ;  /* 0x000001c000007812 */ /* 0x000fe200078ec0ff */
[----:B------:R-:W-:Y:S01]  /*06a0*/  IMAD.IADD R17, R9, 0x1, -R2 ;  /* 0x0000000109117824 */ /* 0x000fe200078e0a02 */
[----:B------:R-:W-:Y:S01]  /*06b0*/  ISETP.NE.U32.AND P0, PT, R3, 0x1, PT ;  /* 0x000000010300780c */ /* 0x000fe20003f05070 */
[----:B------:R-:W-:Y:S01]  /*06c0*/  IMAD.SHL.U32 R2, R229, 0x10, RZ ;  /* 0x00000010e5027824 */ /* 0x000fe200078e00ff */
[----:B------:R-:W-:Y:S01]  /*06d0*/  LOP3.LUT R223, R0, 0x8, R11, 0xf8, !PT ;  /* 0x0000000800df7812 */ /* 0x000fe200078ef80b */
[C---:B------:R-:W-:Y:S01]  /*06e0*/  IMAD.SHL.U32 R3, R4.reuse, 0x40, RZ ;  /* 0x0000004004037824 */ /* 0x040fe200078e00ff */
[----:B------:R-:W-:Y:S01]  /*06f0*/  R2P PR, R4, 0x6 ;  /* 0x0000000604007804 */ /* 0x000fe20000000000 */
[----:B------:R-:W-:Y:S01]  /*0700*/  STL [R1+0xa4], R17 ;  /* 0x0000a41101007387 */ /* 0x000fe20000100800 */
[----:B------:R-:W-:Y:S01]  /*0710*/  LOP3.LUT R5, R0, 0x10, R2, 0xf8, !PT ;  /* 0x0000001000057812 */ /* 0x000fe200078ef802 */
[C---:B------:R-:W-:Y:S01]  /*0720*/  IMAD R2, R6.reuse, 0x800, R227 ;  /* 0x0000080006027824 */ /* 0x040fe200078e02e3 */
[----:B------:R-:W-:Y:S01]  /*0730*/  SHF.R.U32.HI R0, RZ, 0x3, R0 ;  /* 0x00000003ff007819 */ /* 0x000fe20000011600 */
[----:B------:R-:W-:Y:S01]  /*0740*/  USHF.R.S32.HI UR60, URZ, 0x1f, UR35 ;  /* 0x0000001f3f3c7899 */ /* 0x000fe20008011423 */
[----:B------:R-:W-:Y:S01]  /*0750*/  LOP3.LUT R5, R5, 0x8, R11, 0xf8, !PT ;  /* 0x0000000805057812 */ /* 0x000fe200078ef80b */
[----:B------:R-:W-:Y:S01]  /*0760*/  UIMAD.WIDE.U32 UR42, UR36, UR44, URZ ;  /* 0x0000002c242a72a5 */ /* 0x000fe2000f8e003f */
[----:B------:R-:W-:Y:S01]  /*0770*/  LOP3.LUT R223, R223, R0, RZ, 0x3c, !PT ;  /* 0x00000000dfdf7212 */ /* 0x000fe200078e3cff */
[----:B------:R-:W-:Y:S01]  /*0780*/  UIMAD UR53, UR37, UR44, URZ ;  /* 0x0000002c253572a4 */ /* 0x000fe2000f8e023f */
[----:B------:R-:W-:Y:S01]  /*0790*/  LOP3.LUT R227, R227, R5, R0, 0xf6, !PT ;  /* 0x00000005e3e37212 */ /* 0x000fe200078ef600 */
[----:B------:R-:W-:Y:S01]  /*07a0*/  IMAD.SHL.U32 R5, R6, 0x20, RZ ;  /* 0x0000002006057824 */ /* 0x000fe200078e00ff */
[----:B------:R-:W-:Y:S01]  /*07b0*/  LOP3.LUT R0, R3, 0x1c0, RZ, 0xc0, !PT ;  /* 0x000001c003007812 */ /* 0x000fe200078ec0ff */
[----:B------:R-:W-:Y:S01]  /*07c0*/  IMAD.IADD R223, R2, 0x1, R223 ;  /* 0x0000000102df7824 */ /* 0x000fe200078e02df */
[----:B------:R-:W-:Y:S01]  /*07d0*/  SHF.R.S32.HI R2, RZ, 0x6, R14 ;  /* 0x00000006ff027819 */ /* 0x000fe2000001140e */
[----:B------:R-:W-:Y:S01]  /*07e0*/  USHF.R.S32.HI UR55, URZ, 0x1f, UR48 ;  /* 0x0000001f3f377899 */ /* 0x000fe20008011430 */
[----:B------:R-:W-:Y:S01]  /*07f0*/  SHF.R.U32.HI R3, RZ, 0x3, R0 ;  /* 0x00000003ff037819 */ /* 0x000fe20000011600 */
[----:B------:R-:W-:Y:S01]  /*0800*/  IMAD.SHL.U32 R224, R223, 0x2, RZ ;  /* 0x00000002dfe07824 */ /* 0x000fe200078e00ff */
[----:B------:R-:W-:Y:S01]  /*0810*/  SEL R221, R221, 0xffffffe0, !P3 ;  /* 0xffffffe0dddd7807 */ /* 0x000fe20005800000 */
[----:B------:R-:W-:Y:S01]  /*0820*/  IMAD R4, R2, 0x200, R7 ;  /* 0x0000020002047824 */ /* 0x000fe200078e0207 */
[----:B------:R-:W-:Y:S01]  /*0830*/  SEL R226, R226, 0xffffffc0, !P4 ;  /* 0xffffffc0e2e27807 */ /* 0x000fe20006000000 */
[----:B------:R-:W-:Y:S01]  /*0840*/  IMAD.SHL.U32 R2, R2, 0x8, RZ ;  /* 0x0000000802027824 */ /* 0x000fe200078e00ff */
[----:B------:R-:W-:Y:S01]  /*0850*/  SEL R249, R249, 0x10, !P0 ;  /* 0x00000010f9f97807 */ /* 0x000fe20004000000 */
[C---:B------:R-:W-:Y:S01]  /*0860*/  IMAD R221, R223.reuse, 0x2, R221 ;  /* 0x00000002dfdd7824 */ /* 0x040fe200078e02dd */
[----:B------:R1:W-:Y:S01]  /*0870*/  STL [R1+0xa8], R4 ;  /* 0x0000a80401007387 */ /* 0x0003e20000100800 */
[----:B------:R-:W-:Y:S01]  /*0880*/  SHF.R.S32.HI R246, RZ, 0x2, R246 ;  /* 0x00000002fff67819 */ /* 0x000fe200000114f6 */
[--C-:B------:R-:W-:Y:S01]  /*0890*/  IMAD R223, R223, 0x2, R226.reuse ;  /* 0x00000002dfdf7824 */ /* 0x100fe200078e02e2 */
[----:B------:R-:W-:Y:S01]  /*08a0*/  LOP3.LUT R2, R2, 0x18, RZ, 0xc0, !PT ;  /* 0x0000001802027812 */ /* 0x000fe200078ec0ff */
[----:B------:R-:W-:Y:S01]  /*08b0*/  IMAD.IADD R222, R226, 0x1, R221 ;  /* 0x00000001e2de7824 */ /* 0x000fe200078e02dd */
[----:B------:R-:W-:Y:S01]  /*08c0*/  UIMAD UR52, UR7, UR52, URZ ;  /* 0x00000034073472a4 */ /* 0x000fe2000f8e023f */
[C---:B------:R-:W-:Y:S01]  /*08d0*/  IMAD R226, R227.reuse, 0x2, R226 ;  /* 0x00000002e3e27824 */ /* 0x040fe200078e02e2 */
[----:B------:R-:W-:Y:S01]  /*08e0*/  @!UP5 UIMAD UR51, UR8, UR51, URZ ;  /* 0x000000330833d2a4 */ /* 0x000fe2000f8e023f */
[----:B------:R-:W-:Y:S01]  /*08f0*/  IMAD R246, R16, 0x10, R246 ;  /* 0x0000001010f67824 */ /* 0x000fe200078e02f6 */
[----:B------:R-:W-:Y:S01]  /*0900*/  USHF.R.S32.HI UR50, URZ, 0x1f, UR46 ;  /* 0x0000001f3f327899 */ /* 0x000fe2000801142e */
[----:B------:R-:W-:Y:S01]  /*0910*/  IMAD.SHL.U32 R227, R227, 0x2, RZ ;  /* 0x00000002e3e37824 */ /* 0x000fe200078e00ff */
[----:B------:R-:W-:-:S02]  /*0920*/  USHF.R.S32.HI UR49, URZ, 0x1f, UR41 ;  /* 0x0000001f3f317899 */ /* 0x000fc40008011429 */
        /* <DEDUP_REMOVED lines=18> */
[----:B------:R-:W-:Y:S01]  /*0a50*/  LOP3.LUT R0, R4, 0xfffffe00, RZ, 0xc0, !PT ;  /* 0xfffffe0004007812 */ /* 0x000fe200078ec0ff */
[----:B------:R-:W-:Y:S01]  /*0a60*/  IMAD.IADD R250, R247, 0x1, R249 ;  /* 0x00000001f7fa7824 */ /* 0x000fe200078e02f9 */
[----:B------:R-:W-:-:S02]  /*0a70*/  LOP3.LUT R2, R3, R6, R2, 0x1e, !PT ;  /* 0x0000000603027212 */ /* 0x000fc400078e1e02 */
[----:B------:R-:W-:Y:S01]  /*0a80*/  LOP3.LUT R3, R5, R3, RZ, 0x3c, !PT ;  /* 0x0000000305037212 */ /* 0x000fe200078e3cff */
[--C-:B------:R-:W-:Y:S01]  /*0a90*/  IMAD R231, R16, 0x400, R0.reuse ;  /* 0x0000040010e77824 */ /* 0x100fe200078e0200 */
[----:B------:R-:W-:Y:S01]  /*0aa0*/  LOP3.LUT R230, R2, R0, RZ, 0xfc, !PT ;  /* 0x0000000002e67212 */ /* 0x000fe200078efcff */
[----:B------:R-:W-:Y:S01]  /*0ab0*/  IMAD R229, R229, 0x400, R0 ;  /* 0x00000400e5e57824 */ /* 0x000fe200078e0200 */
[C---:B------:R-:W-:Y:S01]  /*0ac0*/  IADD3 R2, R244.reuse, 0x80, RZ ;  /* 0x00000080f4027810 */ /* 0x040fe20007ffe0ff */
[----:B------:R-:W-:Y:S01]  /*0ad0*/  IMAD.IADD R231, R231, 0x1, R3 ;  /* 0x00000001e7e77824 */ /* 0x000fe200078e0203 */
[C---:B------:R-:W-:Y:S01]  /*0ae0*/  IADD3 R0, R244.reuse, 0xc0, RZ ;  /* 0x000000c0f4007810 */ /* 0x040fe20007ffe0ff */
[----:B------:R-:W-:Y:S01]  /*0af0*/  IMAD.IADD R229, R3, 0x1, R229 ;  /* 0x0000000103e57824 */ /* 0x000fe200078e02e5 */
[----:B------:R-:W-:Y:S02]  /*0b00*/  IADD3 R3, R244, 0x40, RZ ;  /* 0x00000040f4037810 */ /* 0x000fe40007ffe0ff */
[----:B------:R-:W-:-:S02]  /*0b10*/  IADD3 R248, R247, 0x20, RZ ;  /* 0x00000020f7f87810 */ /* 0x000fc40007ffe0ff */
[----:B------:R-:W-:Y:S01]  /*0b20*/  @P1 IADD3 R248, R247, -0x20, RZ ;  /* 0xffffffe0f7f81810 */ /* 0x000fe20007ffe0ff */
[----:B------:R-:W-:Y:S01]  /*0b30*/  STL [R1+0x4], R3 ;  /* 0x0000040301007387 */ /* 0x000fe20000100800 */
[----:B------:R-:W-:-:S03]  /*0b40*/  LEA R229, R229, 0x28000, 0x1 ;  /* 0x00028000e5e57811 */ /* 0x000fc600078e08ff */
[----:B------:R1:W-:Y:S01]  /*0b50*/  STL [R1], R2 ;  /* 0x0000000201007387 */ /* 0x0003e20000100800 */
[----:B------:R-:W-:-:S03]  /*0b60*/  IMAD.IADD R249, R249, 0x1, R248 ;  /* 0x00000001f9f97824 */ /* 0x000fc600078e02f8 */
[----:B------:R2:W-:Y:S01]  /*0b70*/  STL [R1+0x8], R0 ;  /* 0x0000080001007387 */ /* 0x0005e20000100800 */
[----:B-1----:R-:W-:-:S04]  /*0b80*/  LEA R2, R7, 0x18000, 0x1 ;  /* 0x0001800007027811 */ /* 0x002fc800078e08ff */
[C---:B--2---:R-:W-:Y:S01]  /*0b90*/  IADD3 R0, R2.reuse, 0x40, RZ ;  /* 0x0000004002007810 */ /* 0x044fe20007ffe0ff */
[----:B------:R1:W-:Y:S01]  /*0ba0*/  STL [R1+0x8c], R2 ;  /* 0x00008c0201007387 */ /* 0x0003e20000100800 */
[----:B------:R-:W-:-:S05]  /*0bb0*/  @P2 IADD3 R0, R2, -0x40, RZ ;  /* 0xffffffc002002810 */ /* 0x000fca0007ffe0ff */
[----:B------:R1:W-:Y:S02]  /*0bc0*/  STL [R1+0x90], R0 ;  /* 0x0000900001007387 */ /* 0x0003e40000100800 */
.L_x_943:
        /* <DEDUP_REMOVED lines=14> */
[----:B-12---:R-:W-:Y:S01]  /*0cb0*/  IMAD.U32 R2, RZ, RZ, UR6 ;  /* 0x00000006ff027e24 */ /* 0x006fe2000f8e00ff */
[----:B------:R-:W-:Y:S02]  /*0cc0*/  UISETP.NE.AND UP3, UPT, UR14, URZ, UPT ;  /* 0x0000003f0e00728c */ /* 0x000fe4000bf65270 */
[----:B------:R-:W-:Y:S01]  /*0cd0*/  UISETP.EQ.U32.AND UP4, UPT, URZ, UR8, UPT ;  /* 0x000000083f00728c */ /* 0x000fe2000bf82070 */
[----:B------:R-:W-:Y:S01]  /*0ce0*/  IMAD.U32 R3, RZ, RZ, UR7 ;  /* 0x00000007ff037e24 */ /* 0x000fe2000f8e00ff */
[----:B------:R-:W-:Y:S02]  /*0cf0*/  @UP2 UIADD3 UR6, UP0, UR13, UR10, URZ ;  /* 0x0000000a0d062290 */ /* 0x000fe4000ff1e03f */
[----:B------:R-:W-:Y:S02]  /*0d00*/  UISETP.EQ.OR.EX UP4, UPT, URZ, UR9, !UP3, UP4 ;  /* 0x000000093f00728c */ /* 0x000fe4000df82740 */
[----:B------:R-:W-:Y:S01]  /*0d10*/  @UP2 UIADD3.X UR7, UR12, UR11, URZ, UP0, !UPT ;  /* 0x0000000b0c072290 */ /* 0x000fe200087fe43f */
[----:B------:R1:W2:Y:S01]  /*0d20*/  @P2 LDG.E R7, [R2.64] ;  /* 0x0000000402072981 */ /* 0x0002a2000c1e1900 */
[----:B------:R-:W-:-:S02]  /*0d30*/  UIADD3 UR8, UP0, UR13, UR8, URZ ;  /* 0x000000080d087290 */ /* 0x000fc4000ff1e03f */
[----:B------:R-:W-:Y:S01]  /*0d40*/  PLOP3.LUT P1, PT, PT, PT, UP4, 0x80, 0x0 ;  /* 0x000000000000781c */ /* 0x000fe20003f2f048 */
[----:B------:R1:W3:Y:S01]  /*0d50*/  @P2 LDG.E R6, [R2.64+0x4] ;  /* 0x0000040402062981 */ /* 0x0002e2000c1e1900 */
[----:B------:R-:W-:Y:S01]  /*0d60*/  UIADD3.X UR9, UR12, UR9, URZ, UP0, !UPT ;  /* 0x000000090c097290 */ /* 0x000fe200087fe43f */
[----:B------:R-:W-:Y:S01]  /*0d70*/  PLOP3.LUT P0, PT, PT, PT, UP2, 0x80, 0x0 ;  /* 0x000000000000781c */ /* 0x000fe20003f0f028 */
[----:B------:R-:W-:Y:S02]  /*0d80*/  IMAD.U32 R4, RZ, RZ, UR6 ;  /* 0x00000006ff047e24 */ /* 0x000fe4000f8e00ff */
[----:B------:R-:W-:-:S10]  /*0d90*/  IMAD.U32 R5, RZ, RZ, UR7 ;  /* 0x00000007ff057e24 */ /* 0x000fd4000f8e00ff */
[----:B------:R-:W4:Y:S01]  /*0da0*/  @P0 LDG.E R4, [R4.64] ;  /* 0x0000000404040981 */ /* 0x000f22000c1e1900 */
[----:B-1----:R-:W-:Y:S02]  /*0db0*/  IMAD.U32 R2, RZ, RZ, UR8 ;  /* 0x00000008ff027e24 */ /* 0x002fe4000f8e00ff */
[----:B------:R-:W-:-:S05]  /*0dc0*/  IMAD.U32 R3, RZ, RZ, UR9 ;  /* 0x00000009ff037e24 */ /* 0x000fca000f8e00ff */
[----:B-----5:R-:W5:Y:S01]  /*0dd0*/  @!P1 LDG.E R0, [R2.64] ;  /* 0x0000000402009981 */ /* 0x020f62000c1e1900 */
        /* <DEDUP_REMOVED lines=11> */
[----:B--2---:R-:W1:Y:S08]  /*0e90*/  @P2 R2UR UR15, R7 ;  /* 0x00000000070f23c2 */ /* 0x004e7000000e0000 */
[----:B---3--:R-:W1:Y:S08]  /*0ea0*/  @P2 R2UR UR7, R6 ;  /* 0x00000000060723c2 */ /* 0x008e7000000e0000 */
[----:B----4-:R2:W3:Y:S08]  /*0eb0*/  @P0 R2UR UR22, R4 ;  /* 0x00000000041603c2 */ /* 0x0104f000000e0000 */
[----:B-----5:R4:W2:Y:S01]  /*0ec0*/  @!P1 R2UR UR30, R0 ;  /* 0x00000000001e93c2 */ /* 0x0208a200000e0000 */
[----:B------:R-:W-:-:S04]  /*0ed0*/  ISETP.NE.U32.AND P1, PT, RZ, c[0x0][0x248], PT ;  /* 0x00009200ff007a0c */ /* 0x000fc80003f25070 */
[----:B------:R-:W-:Y:S01]  /*0ee0*/  ISETP.NE.AND.EX P1, PT, RZ, c[0x0][0x24c], PT, P1 ;  /* 0x00009300ff007a0c */ /* 0x000fe20003f25310 */
[----:B-1----:R-:W-:-:S07]  /*0ef0*/  @UP1 UIADD3 UR19, UR7, -UR15, URZ ;  /* 0x8000000f07131290 */ /* 0x002fce000fffe03f */
[----:B------:R-:W-:Y:S01]  /*0f00*/  @!UP1 ULDC UR19, c[0x0][0x214] ;  /* 0x0000850000139ab9 */ /* 0x000fe20000000800 */
[----:B----4-:R-:W-:-:S04]  /*0f10*/  LEA.HI R0, R24, R25, RZ, 0x3 ;  /* 0x0000001918007211 */ /* 0x010fc800078f18ff */
[----:B------:R-:W-:Y:S01]  /*0f20*/  SHF.R.S32.HI R12, RZ, 0x3, R0 ;  /* 0x00000003ff0c7819 */ /* 0x000fe20000011400 */
[----:B------:R-:W-:-:S03]  /*0f30*/  IMAD.U32 R0, RZ, RZ, UR6 ;  /* 0x00000006ff007e24 */ /* 0x000fc6000f8e00ff */
[----:B------:R-:W-:Y:S02]  /*0f40*/  IADD3 R19, P0, R12, UR6, RZ ;  /* 0x000000060c137c10 */ /* 0x000fe4000ff1e0ff */
[----:B------:R-:W-:-:S04]  /*0f50*/  SHF.R.S32.HI R23, RZ, 0x1f, R12 ;  /* 0x0000001fff177819 */ /* 0x000fc8000001140c */
[----:B------:R-:W-:Y:S01]  /*0f60*/  LEA.HI.X.SX32 R20, R0, R23, 0x1, P0 ;  /* 0x0000001700147211 */ /* 0x000fe200000f0eff */
[----:B------:R-:W-:Y:S05]  /*0f70*/  @!P1 BRA `(.L_x_897) ;  /* 0x0000007000009947 */ /* 0x000fea0003800000 */
[----:B--23--:R-:W-:-:S13]  /*0f80*/  PLOP3.LUT P0, PT, PT, PT, UP3, 0x80, 0x0 ;  /* 0x000000000000781c */ /* 0x00cfda0003f0f038 */
[----:B------:R-:W2:Y:S04]  /*0f90*/  @P0 LDG.E R0, [R2.64+0x4] ;  /* 0x0000040402000981 */ /* 0x000ea8000c1e1900 */
[----:B------:R-:W3:Y:S01]  /*0fa0*/  @!P0 LDG.E R2, [R2.64] ;  /* 0x0000000402028981 */ /* 0x000ee2000c1e1900 */
[----:B--2---:R-:W1:Y:S02]  /*0fb0*/  @P0 R2UR UR6, R0 ;  /* 0x00000000000603c2 */ /* 0x004e6400000e0000 */
[----:B-1----:R-:W-:-:S11]  /*0fc0*/  @UP3 UIADD3 UR8, UR6, -UR30, URZ ;  /* 0x8000001e06083290 */ /* 0x002fd6000fffe03f */
[----:B---3--:R1:W2:Y:S01]  /*0fd0*/  @!P0 R2UR UR8, R2 ;  /* 0x00000000020883c2 */ /* 0x0082a200000e0000 */
[----:B------:R-:W-:-:S07]  /*0fe0*/  DEPBAR.LE SB1, 0x0, {2} ;  /* 0x000090040000791a */ /* 0x000fce0000000000 */
.L_x_897:
[----:B--23--:R-:W-:Y:S02]  /*0ff0*/  ULDC.64 UR6, c[0x0][0x258] ;  /* 0x0000960000067ab9 */ /* 0x00cfe40000000a00 */
        /* <DEDUP_REMOVED lines=58> */
.L_x_899:
        /* <DEDUP_REMOVED lines=43> */
.L_x_900:
        /* <DEDUP_REMOVED lines=45> */
.L_x_901:
[----:B------:R-:W-:-:S04]  /*1920*/  UMOV UR11, UR52 ;  /* 0x00000034000b7c82 */ /* 0x000fc80008000000 */
.L_x_902:
[----:B------:R-:W-:Y:S01]  /*1930*/  UIADD3 UR6, UP4, UP3, UR6, UR46, UR48 ;  /* 0x0000002e06067290 */ /* 0x000fe2000fb9e030 */
[----:B------:R-:W-:Y:S01]  /*1940*/  IMAD.U32 R17, RZ, RZ, UR5 ;  /* 0x00000005ff117e24 */ /* 0x000fe2000f8e00ff */
[----:B------:R-:W-:Y:S01]  /*1950*/  LEA.HI R0, R24, R25, RZ, 0x5 ;  /* 0x0000001918007211 */ /* 0x000fe200078f28ff */
[----:B------:R-:W-:Y:S01]  /*1960*/  IMAD.U32 R16, RZ, RZ, UR4 ;  /* 0x00000004ff107e24 */ /* 0x000fe2000f8e00ff */
[----:B------:R-:W-:Y:S01]  /*1970*/  UIADD3 UR15, UP2, UP1, UR16, UR6, UR17 ;  /* 0x00000006100f7290 */ /* 0x000fe2000f95e011 */
[----:B------:R-:W-:Y:S01]  /*1980*/  SHF.R.S32.HI R245, RZ, 0x1f, R244 ;  /* 0x0000001ffff57819 */ /* 0x000fe200000114f4 */
[----:B------:R-:W-:Y:S01]  /*1990*/  UIADD3.X UR6, UR9, UR50, UR55, UP4, UP3 ;  /* 0x0000003209067290 */ /* 0x000fe2000a7e6437 */
[----:B------:R-:W-:Y:S01]  /*19a0*/  LOP3.LUT R2, R0, 0xffffffe0, RZ, 0xc0, !PT ;  /* 0xffffffe000027812 */ /* 0x000fe200078ec0ff */
[----:B------:R-:W-:Y:S01]  /*19b0*/  ULDC.64 UR4, c[0x0][0x3c8] ;  /* 0x0000f20000047ab9 */ /* 0x000fe20000000a00 */
[----:B------:R-:W-:Y:S01]  /*19c0*/  SHF.R.S32.HI R0, RZ, 0x5, R0 ;  /* 0x00000005ff007819 */ /* 0x000fe20000011400 */
[----:B------:R-:W-:Y:S01]  /*19d0*/  UIADD3.X UR12, UR10, UR6, UR12, UP2, UP1 ;  /* 0x000000060a0c7290 */ /* 0x000fe200097e240c */
[----:B------:R-:W-:Y:S01]  /*19e0*/  IADD3 R9, P0, R12, UR13, RZ ;  /* 0x0000000d0c097c10 */ /* 0x000fe2000ff1e0ff */
[----:B------:R-:W-:Y:S01]  /*19f0*/  IMAD.IADD R21, R25, 0x1, -R2 ;  /* 0x0000000119157824 */ /* 0x000fe200078e0a02 */
[----:B------:R-:W-:Y:S01]  /*1a00*/  ULDC.64 UR6, c[0x0][0x1a8] ;  /* 0x00006a0000067ab9 */ /* 0x000fe20000000a00 */
[----:B------:R-:W-:Y:S01]  /*1a10*/  IADD3 R2, P2, R244, UR21, RZ ;  /* 0x00000015f4027c10 */ /* 0x000fe2000ff5e0ff */
[----:B------:R-:W-:Y:S01]  /*1a20*/  UIMAD UR6, UR59, UR6, URZ ;  /* 0x000000063b0672a4 */ /* 0x000fe2000f8e023f */
[----:B------:R-:W-:Y:S01]  /*1a30*/  IMAD R0, R0, UR47, R21 ;  /* 0x0000002f00007c24 */ /* 0x000fe2000f8e0215 */
[----:B------:R-:W-:Y:S01]  /*1a40*/  IADD3.X R13, R23, UR32, RZ, P0, !PT ;  /* 0x00000020170d7c10 */ /* 0x000fe200087fe4ff */
[----:B------:R-:W-:Y:S01]  /*1a50*/  IMAD.U32 R4, RZ, RZ, UR13 ;  /* 0x0000000dff047e24 */ /* 0x000fe2000f8e00ff */
[----:B------:R-:W-:Y:S01]  /*1a60*/  UIMAD UR9, UR35, UR7, UR6 ;  /* 0x00000007230972a4 */ /* 0x000fe2000f8e0206 */
[----:B------:R-:W-:Y:S01]  /*1a70*/  IADD3.X R3, R245, UR24, RZ, P2, !PT ;  /* 0x00000018f5037c10 */ /* 0x000fe200097fe4ff */
[----:B------:R-:W-:Y:S01]  /*1a80*/  IMAD.U32 R7, RZ, RZ, UR35 ;  /* 0x00000023ff077e24 */ /* 0x000fe2000f8e00ff */
[----:B------:R-:W-:Y:S01]  /*1a90*/  ULDC.64 UR6, c[0x0][0x370] ;  /* 0x0000dc0000067ab9 */ /* 0x000fe20000000a00 */
[----:B------:R-:W-:Y:S01]  /*1aa0*/  IADD3 R8, P0, R0, UR15, RZ ;  /* 0x0000000f00087c10 */ /* 0x000fe2000ff1e0ff */
[----:B------:R-:W-:Y:S01]  /*1ab0*/  UIMAD UR6, UR32, UR6, URZ ;  /* 0x00000006200672a4 */ /* 0x000fe2000f8e023f */
[----:B------:R-:W-:Y:S01]  /*1ac0*/  IMAD.WIDE.U32 R2, R4, c[0x0][0x370], R2 ;  /* 0x0000dc0004027a25 */ /* 0x000fe200078e0002 */
[----:B------:R-:W-:Y:S01]  /*1ad0*/  UIADD3 UR14, UR13, UR14, URZ ;  /* 0x0000000e0d0e7290 */ /* 0x000fe2000fffe03f */
[----:B------:R-:W-:Y:S01]  /*1ae0*/  LEA.HI.X.SX32 R15, R0, UR12, 0x1, P0 ;  /* 0x0000000c000f7c11 */ /* 0x000fe200080f0eff */
[----:B------:R-:W-:Y:S01]  /*1af0*/  UIMAD UR10, UR13, UR7, UR6 ;  /* 0x000000070d0a72a4 */ /* 0x000fe2000f8e0206 */
[----:B------:R-:W-:Y:S01]  /*1b00*/  IMAD R0, R13, c[0x0][0x190], RZ ;  /* 0x000064000d007a24 */ /* 0x000fe200078e02ff */
[----:B------:R-:W-:Y:S01]  /*1b10*/  BSSY B1, `(.L_x_898) ;  /* 0x0000a83000017945 */ /* 0x000fe20003800000 */
        /* <DEDUP_REMOVED lines=8> */
[----:B------:R-:W-:Y:S02]  /*1ba0*/  IMAD.WIDE.U32 R2, R7, c[0x0][0x378], R2 ;  /* 0x0000de0007027a25 */ /* 0x000fe400078e0002 */
[----:B------:R-:W-:Y:S01]  /*1bb0*/  UMOV UR11, 0x4 ;  /* 0x00000004000b7882 */ /* 0x000fe20000000000 */
[----:B------:R-:W-:Y:S01]  /*1bc0*/  IADD3.X R7, R5, UR29, R18, P0, !PT ;  /* 0x0000001d05077c10 */ /* 0x000fe200087fe412 */
[----:B------:R-:W-:Y:S01]  /*1bd0*/  UIMAD.WIDE UR6, UR6, UR11, UR4 ;  /* 0x0000000b060672a5 */ /* 0x000fe2000f8e0204 */
[C---:B------:R-:W-:Y:S01]  /*1be0*/  LEA R234, P0, R8.reuse, c[0x0][0x350], 0x2 ;  /* 0x0000d40008ea7a11 */ /* 0x040fe200078010ff */
[----:B------:R-:W-:Y:S01]  /*1bf0*/  IMAD.U32 R10, RZ, RZ, UR35 ;  /* 0x00000023ff0a7e24 */ /* 0x000fe2000f8e00ff */
[----:B------:R-:W-:Y:S01]  /*1c00*/  ULDC UR5, c[0x0][0x2e8] ;  /* 0x0000ba0000057ab9 */ /* 0x000fe20000000800 */
[----:B------:R-:W-:Y:S01]  /*1c10*/  IADD3 R5, R3, UR8, RZ ;  /* 0x0000000803057c10 */ /* 0x000fe2000fffe0ff */
[----:B------:R-:W-:Y:S01]  /*1c20*/  IMAD R0, R23, c[0x0][0x370], RZ ;  /* 0x0000dc0017007a24 */ /* 0x000fe200078e02ff */
[----:B------:R-:W-:Y:S01]  /*1c30*/  LEA.HI.X R235, R8, c[0x0][0x354], R15, 0x2, P0 ;  /* 0x0000d50008eb7a11 */ /* 0x000fe200000f140f */
[----:B------:R-:W-:Y:S01]  /*1c40*/  UMOV UR16, UR6 ;  /* 0x0000000600107c82 */ /* 0x000fe20008000000 */
[----:B------:R-:W-:Y:S01]  /*1c50*/  IMAD.MOV.U32 R4, RZ, RZ, R2 ;  /* 0x000000ffff047224 */ /* 0x000fe200078e0002 */
[----:B------:R-:W-:Y:S01]  /*1c60*/  UIADD3 UR6, -UR18, UR19, UR20 ;  /* 0x0000001312067290 */ /* 0x000fe2000fffe114 */
[----:B------:R-:W-:Y:S01]  /*1c70*/  IMAD.WIDE.U32 R10, R10, c[0x0][0x1a8], R6 ;  /* 0x00006a000a0a7a25 */ /* 0x000fe200078e0006 */
[----:B------:R-:W-:-:S02]  /*1c80*/  UMOV UR13, UR7 ;  /* 0x00000007000d7c82 */ /* 0x000fc40008000000 */
[----:B------:R-:W-:Y:S01]  /*1c90*/  UIADD3 UR6, UR6, -UR5, URZ ;  /* 0x8000000506067290 */ /* 0x000fe2000fffe03f */
[C---:B------:R-:W-:Y:S01]  /*1ca0*/  IMAD R0, R12.reuse, c[0x0][0x374], R0 ;  /* 0x0000dd000c007a24 */ /* 0x040fe200078e0200 */
[----:B------:R-:W-:Y:S01]  /*1cb0*/  IADD3 R15, R11, UR9, RZ ;  /* 0x000000090b0f7c10 */ /* 0x000fe2000fffe0ff */
[----:B------:R-:W-:Y:S01]  /*1cc0*/  IMAD.WIDE.U32 R4, R12, c[0x0][0x370], R4 ;  /* 0x0000dc000c047a25 */ /* 0x000fe200078e0004 */
[----:B------:R-:W-:Y:S01]  /*1cd0*/  USHF.R.S32.HI UR17, URZ, 0x1f, UR6 ;  /* 0x0000001f3f117899 */ /* 0x000fe20008011406 */
[----:B------:R-:W-:Y:S01]  /*1ce0*/  LEA R241, P3, R10, c[0x0][0x160], 0x1 ;  /* 0x000058000af17a11 */ /* 0x000fe200078608ff */
[----:B------:R-:W-:Y:S01]  /*1cf0*/  ULDC.64 UR4, c[0x0][0x200] ;  /* 0x0000800000047ab9 */ /* 0x000fe20000000a00 */
[----:B------:R-:W-:Y:S01]  /*1d00*/  IMAD.IADD R8, R5, 0x1, R0 ;  /* 0x0000000105087824 */ /* 0x000fe200078e0200 */
[----:B------:R-:W-:Y:S01]  /*1d10*/  ULEA.HI UR17, UR17, UR6, URZ, 0x6 ;  /* 0x0000000611117291 */ /* 0x000fe2000f8f303f */
[----:B------:R-:W-:Y:S01]  /*1d20*/  LEA R240, P2, R4, c[0x0][0x330], 0x1 ;  /* 0x0000cc0004f07a11 */ /* 0x000fe200078408ff */
[----:B------:R-:W-:Y:S01]  /*1d30*/  UIMAD.WIDE UR14, UR14, UR11, UR4 ;  /* 0x0000000b0e0e72a5 */ /* 0x000fe2000f8e0204 */
[----:B------:R1:W2:Y:S01]  /*1d40*/  R2UR UR5, R17 ;  /* 0x00000000110573c2 */ /* 0x0002a200000e0000 */
[----:B------:R-:W-:Y:S01]  /*1d50*/  USHF.R.S32.HI UR17, URZ, 0x6, UR17 ;  /* 0x000000063f117899 */ /* 0x000fe20008011411 */
[----:B------:R-:W-:Y:S01]  /*1d60*/  LEA.HI.X R242, R10, c[0x0][0x164], R15, 0x1, P3 ;  /* 0x000059000af27a11 */ /* 0x000fe200018f0c0f */
[----:B------:R-:W-:Y:S01]  /*1d70*/  UIADD3 UR7, UR34, -0x1, URZ ;  /* 0xffffffff22077890 */ /* 0x000fe2000fffe03f */
[----:B------:R-:W-:Y:S01]  /*1d80*/  LEA.HI.X R243, R4, c[0x0][0x334], R8, 0x1, P2 ;  /* 0x0000cd0004f37a11 */ /* 0x000fe200010f0c08 */
[----:B------:R-:W-:-:S03]  /*1d90*/  UISETP.LT.AND UP1, UPT, URZ, UR17, UPT ;  /* 0x000000113f00728c */ /* 0x000fc6000bf21270 */
[----:B------:R1:W3:Y:S01]  /*1da0*/  R2UR UR4, R16 ;  /* 0x00000000100473c2 */ /* 0x0002e200000e0000 */
[----:B------:R-:W-:-:S04]  /*1db0*/  USEL UR17, URZ, UR17, !UP1 ;  /* 0x000000113f117287 */ /* 0x000fc8000c800000 */
[----:B------:R-:W-:-:S06]  /*1dc0*/  UISETP.GT.AND UP1, UPT, UR34, UR17, UPT ;  /* 0x000000112200728c */ /* 0x000fcc000bf24270 */
[----:B------:R-:W-:-:S13]  /*1dd0*/  PLOP3.LUT P0, PT, PT, PT, UP1, 0x80, 0x0 ;  /* 0x000000000000781c */ /* 0x000fda0003f0f018 */
        /* <DEDUP_REMOVED lines=19> */
.L_x_904:
        /* <DEDUP_REMOVED lines=18> */
.L_x_905:
[----:B------:R1:W5:Y:S04]  /*2030*/  LDL R13, [R1+0x4] ;  /* 0x00000400010d7983 */ /* 0x0003680000100800 */
[----:B------:R1:W5:Y:S04]  /*2040*/  LDL R11, [R1] ;  /* 0x00000000010b7983 */ /* 0x0003680000100800 */
[----:B------:R1:W5:Y:S01]  /*2050*/  LDL R10, [R1+0x8] ;  /* 0x00000800010a7983 */ /* 0x0003620000100800 */
[----:B------:R-:W-:Y:S01]  /*2060*/  USHF.R.S32.HI UR10, URZ, 0x1f, UR20 ;  /* 0x0000001f3f0a7899 */ /* 0x000fe20008011414 */
[----:B------:R-:W-:Y:S01]  /*2070*/  IMAD.U32 R9, RZ, RZ, UR20 ;  /* 0x00000014ff097e24 */ /* 0x000fe2000f8e00ff */
[----:B------:R-:W-:Y:S01]  /*2080*/  ULDC.64 UR6, c[0x0][0x3a0] ;  /* 0x0000e80000067ab9 */ /* 0x000fe20000000a00 */
[----:B------:R-:W-:Y:S01]  /*2090*/  BSSY B0, `(.L_x_906) ;  /* 0x0000020000007945 */ /* 0x000fe20003800000 */
[----:B------:R-:W-:Y:S01]  /*20a0*/  UIMAD UR6, UR10, UR6, URZ ;  /* 0x000000060a0672a4 */ /* 0x000fe2000f8e023f */
[----:B------:R-:W-:Y:S01]  /*20b0*/  IMAD.WIDE.U32 R2, R9, c[0x0][0x3a0], R244 ;  /* 0x0000e80009027a25 */ /* 0x000fe200078e00f4 */
[----:B------:R-:W-:-:S02]  /*20c0*/  ULDC.64 UR8, c[0x0][0x3b8] ;  /* 0x0000ee0000087ab9 */ /* 0x000fc40000000a00 */
[----:B------:R-:W-:Y:S02]  /*20d0*/  UIMAD UR7, UR20, UR7, UR6 ;  /* 0x00000007140772a4 */ /* 0x000fe4000f8e0206 */
        /* <DEDUP_REMOVED lines=11> */
[----:B-1----:R-:W-:Y:S01]  /*2190*/  IMAD R0, R23, c[0x0][0x3a0], RZ ;  /* 0x0000e80017007a24 */ /* 0x002fe200078e02ff */
[----:B------:R-:W-:Y:S01]  /*21a0*/  ISETP.GE.AND P4, PT, R244, c[0x0][0x220], PT ;  /* 0x00008800f4007a0c */ /* 0x000fe20003f86270 */
[----:B------:R-:W-:Y:S01]  /*21b0*/  IMAD.MOV.U32 R2, RZ, RZ, R4 ;  /* 0x000000ffff027224 */ /* 0x000fe200078e0004 */
[----:B-----5:R-:W-:Y:S01]  /*21c0*/  ISETP.GE.AND P3, PT, R13, c[0x0][0x220], PT ;  /* 0x000088000d007a0c */ /* 0x020fe20003f66270 */
        /* <DEDUP_REMOVED lines=12> */
.L_x_907:
[----:B-1----:R-:W-:Y:S05]  /*2290*/  BSYNC B0 ;  /* 0x0000000000007941 */ /* 0x002fea0003800000 */
.L_x_906:
[----:B------:R-:W-:Y:S01]  /*22a0*/  IADD3 R0, R12, 0x20, RZ ;  /* 0x000000200c007810 */ /* 0x000fe20007ffe0ff */
[----:B------:R-:W-:Y:S03]  /*22b0*/  BSSY B0, `(.L_x_908) ;  /* 0x0000014000007945 */ /* 0x000fe60003800000 */
[----:B------:R-:W-:-:S13]  /*22c0*/  ISETP.GE.AND P4, PT, R0, UR6, PT ;  /* 0x0000000600007c0c */ /* 0x000fda000bf86270 */
[----:B------:R-:W-:Y:S05]  /*22d0*/  @P4 BRA `(.L_x_909) ;  /* 0x0000011000004947 */ /* 0x000fea0003800000 */
[----:B------:R-:W-:Y:S01]  /*22e0*/  IADD3 R0, P0, R12, 0x20, RZ ;  /* 0x000000200c007810 */ /* 0x000fe20007f1e0ff */
[----:B------:R-:W-:Y:S01]  /*22f0*/  IMAD.MOV.U32 R5, RZ, RZ, R8 ;  /* 0x000000ffff057224 */ /* 0x000fe200078e0008 */
[----:B------:R-:W-:Y:S02]  /*2300*/  ISETP.GE.AND P3, PT, R244, c[0x0][0x220], PT ;  /* 0x00008800f4007a0c */ /* 0x000fe40003f66270 */
[----:B-----5:R-:W-:Y:S01]  /*2310*/  ISETP.GE.AND P2, PT, R13, c[0x0][0x220], PT ;  /* 0x000088000d007a0c */ /* 0x020fe20003f46270 */
        /* <DEDUP_REMOVED lines=13> */
.L_x_909:
[----:B------:R-:W-:Y:S05]  /*23f0*/  BSYNC B0 ;  /* 0x0000000000007941 */ /* 0x000fea0003800000 */
.L_x_908:
        /* <DEDUP_REMOVED lines=31> */
.L_x_911:
[----:B------:R-:W-:Y:S05]  /*25f0*/  BSYNC B0 ;  /* 0x0000000000007941 */ /* 0x000fea0003800000 */
.L_x_910:
[----:B------:R-:W-:Y:S05]  /*2600*/  @P4 BRA `(.L_x_912) ;  /* 0x00009d3000004947 */ /* 0x000fea0003800000 */
[----:B------:R-:W-:Y:S01]  /*2610*/  IADD3 R0, P0, R12, 0x20, RZ ;  /* 0x000000200c007810 */ /* 0x000fe20007f1e0ff */
[----:B------:R-:W-:Y:S01]  /*2620*/  IMAD.MOV.U32 R5, RZ, RZ, R8 ;  /* 0x000000ffff057224 */ /* 0x000fe200078e0008 */
[----:B------:R-:W-:-:S02]  /*2630*/  ISETP.GE.AND P2, PT, R244, c[0x0][0x220], PT ;  /* 0x00008800f4007a0c */ /* 0x000fc40003f46270 */
[----:B-----5:R-:W-:Y:S01]  /*2640*/  ISETP.GE.AND P1, PT, R13, c[0x0][0x220], PT ;  /* 0x000088000d007a0c */ /* 0x020fe20003f26270 */
        /* <DEDUP_REMOVED lines=15> */
.L_x_903:
        /* <DEDUP_REMOVED lines=16> */
[----:B------:R-:W2:Y:S04]  /*2840*/  LDL R27, [R1+0x4] ;  /* 0x00000400011b7983 */ /* 0x000ea80000100800 */
[----:B------:R-:W3:Y:S04]  /*2850*/  LDL R26, [R1] ;  /* 0x00000000011a7983 */ /* 0x000ee80000100800 */
[----:B------:R-:W4:Y:S01]  /*2860*/  LDL R17, [R1+0x8] ;  /* 0x0000080001117983 */ /* 0x000f220000100800 */
[----:B------:R-:W-:Y:S01]  /*2870*/  MOV R3, UR24 ;  /* 0x0000001800037c02 */ /* 0x000fe20008000f00 */
[----:B------:R-:W-:Y:S01]  /*2880*/  IMAD R0, R13, c[0x0][0x370], RZ ;  /* 0x0000dc000d007a24 */ /* 0x000fe200078e02ff */
[----:B------:R-:W-:Y:S01]  /*2890*/  MOV R6, UR35 ;  /* 0x0000002300067c02 */ /* 0x000fe20008000f00 */
[----:B------:R-:W-:Y:S01]  /*28a0*/  IMAD.U32 R2, RZ, RZ, UR21 ;  /* 0x00000015ff027e24 */ /* 0x000fe2000f8e00ff */
[----:B------:R-:W-:Y:S01]  /*28b0*/  ISETP.GE.AND P4, PT, R244, c[0x0][0x220], PT ;  /* 0x00008800f4007a0c */ /* 0x000fe20003f86270 */
[----:B------:R-:W-:-:S02]  /*28c0*/  IMAD R0, R9, c[0x0][0x374], R0 ;  /* 0x0000dd0009007a24 */ /* 0x000fc400078e0200 */
[----:B------:R-:W-:-:S04]  /*28d0*/  IMAD.WIDE.U32 R2, R9, c[0x0][0x370], R2 ;  /* 0x0000dc0009027a25 */ /* 0x000fc800078e0002 */
        /* <DEDUP_REMOVED lines=13> */
[----:B------:R1:W-:Y:S01]  /*29b0*/  @!P4 LDGSTS.E.BYPASS.LTC128B.128 [R237+0x10000], [R6.64] ;  /* 0x1000000006edcfae */ /* 0x0003e2000b901d44 */
[----:B--2---:R-:W-:Y:S02]  /*29c0*/  ISETP.GE.AND P3, PT, R27, c[0x0][0x220], PT ;  /* 0x000088001b007a0c */ /* 0x004fe40003f66270 */
[----:B---3--:R-:W-:Y:S02]  /*29d0*/  ISETP.GE.AND P2, PT, R26, c[0x0][0x220], PT ;  /* 0x000088001a007a0c */ /* 0x008fe40003f46270 */
[----:B----4-:R-:W-:-:S09]  /*29e0*/  ISETP.GE.AND P1, PT, R17, c[0x0][0x220], PT ;  /* 0x0000880011007a0c */ /* 0x010fd20003f26270 */
        /* <DEDUP_REMOVED lines=16> */
.L_x_914:
[----:B------:R-:W-:Y:S05]  /*2af0*/  BSYNC B0 ;  /* 0x0000000000007941 */ /* 0x000fea0003800000 */
.L_x_913:
        /* <DEDUP_REMOVED lines=9> */
[----:B-12---:R-:W2:Y:S04]  /*2b90*/  LDL R2, [R1+0x4] ;  /* 0x0000040001027983 */ /* 0x006ea80000100800 */
[----:B------:R-:W4:Y:S04]  /*2ba0*/  LDL R0, [R1] ;  /* 0x0000000001007983 */ /* 0x000f280000100800 */
[----:B------:R-:W5:Y:S01]  /*2bb0*/  LDL R26, [R1+0x8] ;  /* 0x00000800011a7983 */ /* 0x000f620000100800 */
[----:B------:R-:W-:Y:S01]  /*2bc0*/  ISETP.GE.AND P4, PT, R244, c[0x0][0x220], PT ;  /* 0x00008800f4007a0c */ /* 0x000fe20003f86270 */
[----:B------:R-:W-:-:S12]  /*2bd0*/  IMAD.WIDE.U32 R6, R13, c[0x0][0x370], RZ ;  /* 0x0000dc000d067a25 */ /* 0x000fd800078e00ff */
[----:B------:R-:W-:Y:S01]  /*2be0*/  @!P4 IMAD.MOV.U32 R3, RZ, RZ, c[0x0][0x374] ;  /* 0x0000dd00ff03c624 */ /* 0x000fe200078e00ff */
[----:B------:R1:W-:Y:S01]  /*2bf0*/  @P4 STS.128 [R237+0x11000], RZ ;  /* 0x011000ffed004388 */ /* 0x0003e20000000c00 */
[----:B--2---:R-:W-:Y:S01]  /*2c00*/  ISETP.GE.AND P3, PT, R2, c[0x0][0x220], PT ;  /* 0x0000880002007a0c */ /* 0x004fe20003f66270 */
[----:B------:R-:W-:Y:S01]  /*2c10*/  @!P4 IMAD.MOV.U32 R2, RZ, RZ, c[0x0][0x370] ;  /* 0x0000dc00ff02c624 */ /* 0x000fe200078e00ff */
[----:B----4-:R-:W-:Y:S02]  /*2c20*/  ISETP.GE.AND P2, PT, R0, c[0x0][0x220], PT ;  /* 0x0000880000007a0c */ /* 0x010fe40003f46270 */
[----:B------:R-:W-:Y:S01]  /*2c30*/  IADD3 R0, P1, R4, R6, RZ ;  /* 0x0000000604007210 */ /* 0x000fe20007f3e0ff */
[----:B------:R-:W-:Y:S01]  /*2c40*/  IMAD R4, R13, c[0x0][0x374], RZ ;  /* 0x0000dd000d047a24 */ /* 0x000fe200078e02ff */
[----:B------:R-:W-:-:S04]  /*2c50*/  @!P4 LEA R6, P0, R2, R240, 0x6 ;  /* 0x000000f00206c211 */ /* 0x000fc800078030ff */
[----:B------:R-:W-:Y:S02]  /*2c60*/  IADD3.X R8, R8, R7, R4, P1, !PT ;  /* 0x0000000708087210 */ /* 0x000fe40000ffe404 */
        /* <DEDUP_REMOVED lines=8> */
[----:B-----5:R-:W-:Y:S01]  /*2cf0*/  ISETP.GE.AND P0, PT, R26, c[0x0][0x220], PT ;  /* 0x000088001a007a0c */ /* 0x020fe20003f06270 */
        /* <DEDUP_REMOVED lines=19> */
.L_x_916:
[----:B------:R-:W-:Y:S05]  /*2e30*/  BSYNC B0 ;  /* 0x0000000000007941 */ /* 0x000fea0003800000 */
.L_x_915:
        /* <DEDUP_REMOVED lines=23> */
.L_x_918:
[----:B-1----:R-:W4:Y:S04]  /*2fb0*/  LDL R7, [R1+0x4] ;  /* 0x0000040001077983 */ /* 0x002f280000100800 */
[----:B------:R-:W5:Y:S04]  /*2fc0*/  LDL R6, [R1] ;  /* 0x0000000001067983 */ /* 0x000f680000100800 */
[----:B--2---:R-:W2:Y:S01]  /*2fd0*/  LDL R8, [R1+0x8] ;  /* 0x0000080001087983 */ /* 0x004ea20000100800 */
[----:B------:R-:W-:Y:S01]  /*2fe0*/  IMAD.U32 R2, RZ, RZ, UR31 ;  /* 0x0000001fff027e24 */ /* 0x000fe2000f8e00ff */
[----:B------:R-:W-:Y:S01]  /*2ff0*/  ISETP.GE.AND P1, PT, R244, c[0x0][0x220], PT ;  /* 0x00008800f4007a0c */ /* 0x000fe20003f26270 */
[----:B------:R-:W-:Y:S01]  /*3000*/  IMAD.U32 R3, RZ, RZ, UR29 ;  /* 0x0000001dff037e24 */ /* 0x000fe2000f8e00ff */
[----:B------:R-:W-:Y:S01]  /*3010*/  MOV R0, 0x2 ;  /* 0x0000000200007802 */ /* 0x000fe20000000f00 */
[----:B------:R-:W-:-:S02]  /*3020*/  IMAD.U32 R4, RZ, RZ, UR35 ;  /* 0x00000023ff047e24 */ /* 0x000fc4000f8e00ff */
[----:B------:R-:W-:-:S05]  /*3030*/  IMAD.WIDE.U32 R2, R9, c[0x0][0x190], R2 ;  /* 0x0000640009027a25 */ /* 0x000fca00078e0002 */
[----:B------:R-:W-:-:S03]  /*3040*/  IADD3 R3, R18, R3, RZ ;  /* 0x0000000312037210 */ /* 0x000fc60007ffe0ff */
[----:B------:R1:W-:Y:S02]  /*3050*/  @P1 STS [R236], RZ ;  /* 0x000000ffec001388 */ /* 0x0003e40000000800 */
[----:B------:R-:W-:Y:S02]  /*3060*/  IMAD.WIDE.U32 R4, R4, c[0x0][0x1a8], R2 ;  /* 0x00006a0004047a25 */ /* 0x000fe400078e0002 */
[----:B------:R1:W-:Y:S02]  /*3070*/  @P1 STS [R236+0x4], RZ ;  /* 0x000004ffec001388 */ /* 0x0003e40000000800 */
[----:B------:R-:W-:Y:S01]  /*3080*/  IMAD.WIDE R2, R244, R0, c[0x0][0x160] ;  /* 0x00005800f4027625 */ /* 0x000fe200078e0200 */
[----:B------:R-:W-:Y:S01]  /*3090*/  IADD3 R0, R5, UR9, RZ ;  /* 0x0000000905007c10 */ /* 0x000fe2000fffe0ff */
[----:B------:R1:W-:Y:S03]  /*30a0*/  @P1 STS [R236+0x8], RZ ;  /* 0x000008ffec001388 */ /* 0x0003e60000000800 */
[C---:B------:R-:W-:Y:S01]  /*30b0*/  LEA R2, P4, R4.reuse, R2, 0x1 ;  /* 0x0000000204027211 */ /* 0x040fe200078808ff */
[----:B------:R1:W-:Y:S03]  /*30c0*/  @P1 STS [R236+0xc], RZ ;  /* 0x00000cffec001388 */ /* 0x0003e60000000800 */
[----:B------:R-:W-:-:S02]  /*30d0*/  LEA.HI.X R3, R4, R3, R0, 0x1, P4 ;  /* 0x0000000304037211 */ /* 0x000fc400020f0c00 */
[----:B----4-:R-:W-:Y:S02]  /*30e0*/  ISETP.GE.AND P3, PT, R7, c[0x0][0x220], PT ;  /* 0x0000880007007a0c */ /* 0x010fe40003f66270 */
[----:B------:R-:W-:Y:S02]  /*30f0*/  @!P1 MOV R7, R242 ;  /* 0x000000f200079202 */ /* 0x000fe40000000f00 */
[----:B-----5:R-:W-:Y:S01]  /*3100*/  ISETP.GE.AND P2, PT, R6, c[0x0][0x220], PT ;  /* 0x0000880006007a0c */ /* 0x020fe20003f46270 */
[----:B------:R-:W-:-:S05]  /*3110*/  @!P1 IMAD.MOV.U32 R6, RZ, RZ, R241 ;  /* 0x000000ffff069224 */ /* 0x000fca00078e00f1 */
[----:B------:R-:W-:Y:S01]  /*3120*/  @!PT LDS RZ, [RZ] ;  /* 0x00000000fffff984 */ /* 0x000fe20000000800 */
[----:B------:R-:W-:Y:S01]  /*3130*/  @!PT LDS RZ, [RZ] ;  /* 0x00000000fffff984 */ /* 0x000fe20000000800 */
[----:B------:R-:W-:Y:S01]  /*3140*/  @!PT LDS RZ, [RZ] ;  /* 0x00000000fffff984 */ /* 0x000fe20000000800 */
[----:B------:R1:W-:Y:S01]  /*3150*/  @!P1 LDGSTS.E.BYPASS.LTC128B.128 [R236], [R6.64] ;  /* 0x0000000006ec9fae */ /* 0x0003e2000b901d44 */
[----:B--2---:R-:W-:-:S03]  /*3160*/  ISETP.GE.AND P1, PT, R8, c[0x0][0x220], PT ;  /* 0x0000880008007a0c */ /* 0x004fc60003f26270 */
        /* <DEDUP_REMOVED lines=25> */
.L_x_919:
[----:B------:R-:W-:Y:S05]  /*3300*/  BSYNC B0 ;  /* 0x0000000000007941 */ /* 0x000fea0003800000 */
.L_x_917:
[----:B------:R-:W-:Y:S01]  /*3310*/  BSSY B0, `(.L_x_920) ;  /* 0x0000049000007945 */ /* 0x000fe20003800000 */
[----:B-1----:R-:W-:-:S02]  /*3320*/  IMAD R4, R13, c[0x0][0x194], RZ ;  /* 0x000065000d047a24 */ /* 0x002fc400078e02ff */
        /* <DEDUP_REMOVED lines=19> */
.L_x_921:
[----:B------:R-:W5:Y:S04]  /*3460*/  LDL R0, [R1] ;  /* 0x0000000001007983 */ /* 0x000f680000100800 */
[----:B--2---:R-:W2:Y:S04]  /*3470*/  LDL R2, [R1+0x4] ;  /* 0x0000040001027983 */ /* 0x004ea80000100800 */
[----:B---3--:R-:W3:Y:S01]  /*3480*/  LDL R13, [R1+0x8] ;  /* 0x00000800010d7983 */ /* 0x008ee20000100800 */
[----:B------:R-:W-:-:S13]  /*3490*/  ISETP.GE.AND P4, PT, R244, c[0x0][0x220], PT ;  /* 0x00008800f4007a0c */ /* 0x000fda0003f86270 */
[----:B------:R-:W-:Y:S01]  /*34a0*/  @!P4 IMAD.MOV.U32 R3, RZ, RZ, c[0x0][0x194] ;  /* 0x00006500ff03c624 */ /* 0x000fe200078e00ff */
[----:B------:R1:W-:Y:S04]  /*34b0*/  @P4 STS [R236+0x1000], RZ ;  /* 0x001000ffec004388 */ /* 0x0003e80000000800 */
[----:B------:R1:W-:Y:S04]  /*34c0*/  @P4 STS [R236+0x1004], RZ ;  /* 0x001004ffec004388 */ /* 0x0003e80000000800 */
[----:B------:R1:W-:Y:S04]  /*34d0*/  @P4 STS [R236+0x1008], RZ ;  /* 0x001008ffec004388 */ /* 0x0003e80000000800 */
[----:B------:R1:W-:Y:S01]  /*34e0*/  @P4 STS [R236+0x100c], RZ ;  /* 0x00100cffec004388 */ /* 0x0003e20000000800 */
[----:B-----5:R-:W-:-:S02]  /*34f0*/  ISETP.GE.AND P2, PT, R0, c[0x0][0x220], PT ;  /* 0x0000880000007a0c */ /* 0x020fc40003f46270 */
[----:B--2---:R-:W-:Y:S01]  /*3500*/  ISETP.GE.AND P3, PT, R2, c[0x0][0x220], PT ;  /* 0x0000880002007a0c */ /* 0x004fe20003f66270 */
[----:B------:R-:W-:Y:S01]  /*3510*/  @!P4 IMAD.MOV.U32 R2, RZ, RZ, c[0x0][0x190] ;  /* 0x00006400ff02c624 */ /* 0x000fe200078e00ff */
[----:B------:R-:W-:-:S04]  /*3520*/  IADD3 R0, P5, R10, R8, RZ ;  /* 0x000000080a007210 */ /* 0x000fc80007fbe0ff */
[C---:B------:R-:W-:Y:S02]  /*3530*/  @!P4 LEA R6, P1, R2.reuse, R241, 0x6 ;  /* 0x000000f10206c211 */ /* 0x040fe400078230ff */
        /* <DEDUP_REMOVED lines=8> */
[----:B------:R-:W-:-:S02]  /*35c0*/  @!P2 LEA.HI.X R3, R0, c[0x0][0x164], R8, 0x1, P1 ;  /* 0x000059000003aa11 */ /* 0x000fc400008f0c08 */
[----:B---3--:R-:W-:Y:S02]  /*35d0*/  ISETP.GE.AND P1, PT, R13, c[0x0][0x220], PT ;  /* 0x000088000d007a0c */ /* 0x008fe40003f26270 */
[----:B------:R-:W-:Y:S01]  /*35e0*/  @!P3 LEA.HI.X R5, R0, c[0x0][0x164], R8, 0x1, P5 ;  /* 0x000059000005ba11 */ /* 0x000fe200028f0c08 */
        /* <DEDUP_REMOVED lines=21> */
[----:B-1----:R-:W-:-:S04]  /*3740*/  LEA R2, P1, R0, c[0x0][0x160], 0x1 ;  /* 0x0000580000027a11 */ /* 0x002fc800078208ff */
[----:B------:R-:W-:-:S05]  /*3750*/  LEA.HI.X R3, R0, c[0x0][0x164], R8, 0x1, P1 ;  /* 0x0000590000037a11 */ /* 0x000fca00008f0c08 */
[----:B------:R-:W-:Y:S01]  /*3760*/  @!PT LDS RZ, [RZ] ;  /* 0x00000000fffff984 */ /* 0x000fe20000000800 */
[----:B------:R-:W-:Y:S01]  /*3770*/  @!PT LDS RZ, [RZ] ;  /* 0x00000000fffff984 */ /* 0x000fe20000000800 */
[----:B------:R-:W-:Y:S01]  /*3780*/  @!PT LDS RZ, [RZ] ;  /* 0x00000000fffff984 */ /* 0x000fe20000000800 */
[----:B------:R1:W-:Y:S04]  /*3790*/  LDGSTS.E.BYPASS.LTC128B.128 [R236+0x7000], [R2.64+0x180] ;  /* 0x0700018002ec7fae */ /* 0x0003e8000b901d44 */
.L_x_922:
[----:B------:R-:W-:Y:S05]  /*37a0*/  BSYNC B0 ;  /* 0x0000000000007941 */ /* 0x000fea0003800000 */
.L_x_920:
[C---:B------:R-:W-:Y:S01]  /*37b0*/  IADD3 R0, R246.reuse, 0x8, RZ ;  /* 0x00000008f6007810 */ /* 0x040fe20007ffe0ff */
[----:B------:R-:W-:Y:S01]  /*37c0*/  USHF.R.S32.HI UR8, URZ, 0x1f, UR20 ;  /* 0x0000001f3f087899 */ /* 0x000fe20008011414 */
[----:B------:R-:W-:Y:S01]  /*37d0*/  ISETP.GE.AND P2, PT, R246, UR6, PT ;  /* 0x00000006f6007c0c */ /* 0x000fe2000bf46270 */
[----:B-12---:R-:W-:Y:S01]  /*37e0*/  IMAD.MOV.U32 R2, RZ, RZ, 0x4 ;  /* 0x00000004ff027424 */ /* 0x006fe200078e00ff */
[----:B------:R-:W-:Y:S01]  /*37f0*/  ISETP.GE.AND P1, PT, R0, UR6, PT ;  /* 0x0000000600007c0c */ /* 0x000fe2000bf26270 */
[----:B------:R-:W-:Y:S01]  /*3800*/  UIADD3 UR6, -UR20, UR18, URZ ;  /* 0x0000001214067290 */ /* 0x000fe2000fffe13f */
[----:B------:R-:W-:Y:S01]  /*3810*/  MOV R251, 0x7f800000 ;  /* 0x7f80000000fb7802 */ /* 0x000fe20000000f00 */
[----:B------:R-:W-:Y:S01]  /*3820*/  ULDC.64 UR10, c[0x0][0x198] ;  /* 0x00006600000a7ab9 */ /* 0x000fe20000000a00 */
[----:B------:R-:W-:Y:S01]  /*3830*/  IMAD.MOV.U32 R252, RZ, RZ, 0x7f800000 ;  /* 0x7f800000fffc7424 */ /* 0x000fe200078e00ff */
[----:B------:R-:W-:Y:S01]  /*3840*/  UIMAD UR9, UR8, UR10, URZ ;  /* 0x0000000a080972a4 */ /* 0x000fe2000f8e023f */
[----:B------:R-:W-:Y:S01]  /*3850*/  IMAD.WIDE R2, R246, R2, UR14 ;  /* 0x0000000ef6027e25 */ /* 0x000fe2000f8e0202 */
[----:B------:R-:W-:-:S02]  /*3860*/  ISETP.GE.AND P6, PT, R12, UR6, PT ;  /* 0x000000060c007c0c */ /* 0x000fc4000bfc6270 */
[----:B------:R-:W-:Y:S01]  /*3870*/  MOV R16, UR20 ;  /* 0x0000001400107c02 */ /* 0x000fe20008000f00 */
[----:B------:R-:W-:Y:S01]  /*3880*/  UIMAD UR9, UR20, UR11, UR9 ;  /* 0x0000000b140972a4 */ /* 0x000fe2000f8e0209 */
[----:B------:R1:W5:Y:S04]  /*3890*/  @!P2 LDG.E R251, [R2.64] ;  /* 0x0000000402fba981 */ /* 0x000368000c1e1900 */
[----:B------:R1:W5:Y:S01]  /*38a0*/  @!P1 LDG.E R252, [R2.64+0x20] ;  /* 0x0000200402fc9981 */ /* 0x000362000c1e1900 */
[----:B------:R-:W-:-:S04]  /*38b0*/  IMAD.U32 R0, RZ, RZ, UR9 ;  /* 0x00000009ff007e24 */ /* 0x000fc8000f8e00ff */
[----:B------:R2:W-:Y:S04]  /*38c0*/  @P6 STS.128 [R237+0x18000], RZ ;  /* 0x018000ffed006388 */ /* 0x0005e80000000c00 */
[----:B------:R2:W-:Y:S04]  /*38d0*/  @P6 STS.128 [R237+0x1a000], RZ ;  /* 0x01a000ffed006388 */ /* 0x0005e80000000c00 */
[----:B------:R2:W-:Y:S04]  /*38e0*/  @P6 STS.128 [R237+0x1c000], RZ ;  /* 0x01c000ffed006388 */ /* 0x0005e80000000c00 */
[----:B------:R2:W-:Y:S01]  /*38f0*/  @P6 STS.128 [R237+0x1e000], RZ ;  /* 0x01e000ffed006388 */ /* 0x0005e20000000c00 */
[----:B-1----:R-:W-:-:S05]  /*3900*/  IMAD.WIDE.U32 R2, R16, c[0x0][0x198], R244 ;  /* 0x0000660010027a25 */ /* 0x002fca00078e00f4 */
[----:B------:R-:W-:-:S04]  /*3910*/  IADD3 R2, P1, R2, UR26, RZ ;  /* 0x0000001a02027c10 */ /* 0x000fc8000ff3e0ff */
[----:B------:R-:W-:Y:S01]  /*3920*/  IADD3.X R3, R3, UR28, R0, P1, !PT ;  /* 0x0000001c03037c10 */ /* 0x000fe20008ffe400 */
[----:B------:R-:W-:Y:S01]  /*3930*/  IMAD R0, R22, c[0x0][0x1b0], RZ ;  /* 0x00006c0016007a24 */ /* 0x000fe200078e02ff */
[----:B------:R-:W-:Y:S03]  /*3940*/  BSSY B0, `(.L_x_923) ;  /* 0x0000035000007945 */ /* 0x000fe60003800000 */
[C---:B------:R-:W-:Y:S02]  /*3950*/  IMAD R13, R14.reuse, c[0x0][0x1b4], R0 ;  /* 0x00006d000e0d7a24 */ /* 0x040fe400078e0200 */
[----:B------:R-:W-:-:S05]  /*3960*/  IMAD.WIDE.U32 R8, R14, c[0x0][0x1b0], R2 ;  /* 0x00006c000e087a25 */ /* 0x000fca00078e0002 */
[----:B------:R-:W-:Y:S01]  /*3970*/  IADD3 R15, R9, R13, RZ ;  /* 0x0000000d090f7210 */ /* 0x000fe20007ffe0ff */
[----:B------:R-:W-:Y:S05]  /*3980*/  @P6 BRA `(.L_x_924) ;  /* 0x0000030000006947 */ /* 0x000fea0003800000 */
[----:B--2---:R-:W2:Y:S04]  /*3990*/  LDL R27, [R1+0x4] ;  /* 0x00000400011b7983 */ /* 0x004ea80000100800 */
[----:B---3--:R-:W3:Y:S04]  /*39a0*/  LDL R26, [R1] ;  /* 0x00000000011a7983 */ /* 0x008ee80000100800 */
[----:B----4-:R-:W4:Y:S01]  /*39b0*/  LDL R18, [R1+0x8] ;  /* 0x0000080001127983 */ /* 0x010f220000100800 */
[----:B------:R-:W-:Y:S01]  /*39c0*/  ISETP.GE.AND P4, PT, R244, c[0x0][0x220], PT ;  /* 0x00008800f4007a0c */ /* 0x000fe20003f86270 */
[----:B------:R-:W-:-:S02]  /*39d0*/  IMAD.U32 R2, RZ, RZ, UR26 ;  /* 0x0000001aff027e24 */ /* 0x000fc4000f8e00ff */
[----:B------:R-:W-:Y:S02]  /*39e0*/  IMAD.U32 R3, RZ, RZ, UR28 ;  /* 0x0000001cff037e24 */ /* 0x000fe4000f8e00ff */
        /* <DEDUP_REMOVED lines=16> */
[----:B------:R-:W-:Y:S02]  /*3af0*/  IADD3 R0, R13, R5, RZ ;  /* 0x000000050d007210 */ /* 0x000fe40007ffe0ff */
[C---:B------:R-:W-:Y:S01]  /*3b00*/  LEA R2, P5, R4.reuse, R2, 0x1 ;  /* 0x0000000204027211 */ /* 0x040fe200078a08ff */
[----:B------:R-:W-:Y:S01]  /*3b10*/  @!PT LDS RZ, [RZ] ;  /* 0x00000000fffff984 */ /* 0x000fe20000000800 */
[----:B------:R-:W-:Y:S01]  /*3b20*/  @!PT LDS RZ, [RZ] ;  /* 0x00000000fffff984 */ /* 0x000fe20000000800 */
[----:B------:R-:W-:Y:S01]  /*3b30*/  @!PT LDS RZ, [RZ] ;  /* 0x00000000fffff984 */ /* 0x000fe20000000800 */
[----:B------:R1:W-:Y:S03]  /*3b40*/  @!P4 LDGSTS.E.BYPASS.LTC128B.128 [R237+0x18000], [R10.64] ;  /* 0x180000000aedcfae */ /* 0x0003e6000b901d44 */
[----:B------:R-:W-:Y:S02]  /*3b50*/  LEA.HI.X R3, R4, R3, R0, 0x1, P5 ;  /* 0x0000000304037211 */ /* 0x000fe400028f0c00 */
[----:B--2---:R-:W-:-:S02]  /*3b60*/  ISETP.GE.AND P3, PT, R27, c[0x0][0x220], PT ;  /* 0x000088001b007a0c */ /* 0x004fc40003f66270 */
        /* <DEDUP_REMOVED lines=18> */
.L_x_924:
[----:B--2---:R-:W-:Y:S05]  /*3c90*/  BSYNC B0 ;  /* 0x0000000000007941 */ /* 0x004fea0003800000 */
.L_x_923:
[----:B------:R-:W-:Y:S01]  /*3ca0*/  ISETP.GE.AND P5, PT, R17, UR6, PT ;  /* 0x0000000611007c0c */ /* 0x000fe2000bfa6270 */
[----:B------:R-:W-:-:S12]  /*3cb0*/  BSSY B0, `(.L_x_925) ;  /* 0x0000039000007945 */ /* 0x000fd80003800000 */
[----:B------:R2:W-:Y:S04]  /*3cc0*/  @P5 STS.128 [R237+0x19000], RZ ;  /* 0x019000ffed005388 */ /* 0x0005e80000000c00 */
[----:B------:R2:W-:Y:S04]  /*3cd0*/  @P5 STS.128 [R237+0x1b000], RZ ;  /* 0x01b000ffed005388 */ /* 0x0005e80000000c00 */
[----:B------:R2:W-:Y:S04]  /*3ce0*/  @P5 STS.128 [R237+0x1d000], RZ ;  /* 0x01d000ffed005388 */ /* 0x0005e80000000c00 */
[----:B------:R2:W-:Y:S01]  /*3cf0*/  @P5 STS.128 [R237+0x1f000], RZ ;  /* 0x01f000ffed005388 */ /* 0x0005e20000000c00 */
[----:B------:R-:W-:Y:S05]  /*3d00*/  @P5 BRA `(.L_x_926) ;  /* 0x0000033000005947 */ /* 0x000fea0003800000 */
[----:B--2---:R-:W2:Y:S04]  /*3d10*/  LDL R18, [R1+0x4] ;  /* 0x0000040001127983 */ /* 0x004ea80000100800 */
[----:B-1-3--:R-:W3:Y:S04]  /*3d20*/  LDL R11, [R1] ;  /* 0x00000000010b7983 */ /* 0x00aee80000100800 */
[----:B----4-:R-:W4:Y:S01]  /*3d30*/  LDL R10, [R1+0x8] ;  /* 0x00000800010a7983 */ /* 0x010f220000100800 */
[----:B------:R-:W-:Y:S01]  /*3d40*/  IADD3 R0, P1, R19, 0x20, RZ ;  /* 0x0000002013007810 */ /* 0x000fe20007f3e0ff */
[----:B------:R-:W-:Y:S01]  /*3d50*/  IMAD.U32 R3, RZ, RZ, UR28 ;  /* 0x0000001cff037e24 */ /* 0x000fe2000f8e00ff */
[----:B------:R-:W-:Y:S01]  /*3d60*/  MOV R2, UR26 ;  /* 0x0000001a00027c02 */ /* 0x000fe20008000f00 */
[----:B------:R-:W-:Y:S01]  /*3d70*/  IMAD.MOV.U32 R9, RZ, RZ, R15 ;  /* 0x000000ffff097224 */ /* 0x000fe200078e000f */
[----:B------:R-:W-:Y:S01]  /*3d80*/  ISETP.GE.AND P4, PT, R244, c[0x0][0x220], PT ;  /* 0x00008800f4007a0c */ /* 0x000fe20003f86270 */
[----:B------:R-:W-:Y:S01]  /*3d90*/  IMAD.X R4, RZ, RZ, R20, P1 ;  /* 0x000000ffff047224 */ /* 0x000fe200008e0614 */
[----:B------:R-:W-:Y:S01]  /*3da0*/  MOV R7, 0x2 ;  /* 0x0000000200077802 */ /* 0x000fe20000000f00 */
[----:B------:R-:W-:-:S04]  /*3db0*/  IMAD.WIDE.U32 R2, R0, c[0x0][0x198], R2 ;  /* 0x0000660000027a25 */ /* 0x000fc800078e0002 */
        /* <DEDUP_REMOVED lines=15> */
[----:B------:R-:W-:-:S04]  /*3eb0*/  LEA.HI.X R3, R4, R3, R5, 0x1, P2 ;  /* 0x0000000304037211 */ /* 0x000fc800010f0c05 */
[----:B------:R-:W-:-:S05]  /*3ec0*/  @!P4 LEA.HI.X R7, R8, c[0x0][0x16c], R0, 0x1, P1 ;  /* 0x00005b000807ca11 */ /* 0x000fca00008f0c00 */
        /* <DEDUP_REMOVED lines=23> */
.L_x_926:
[----:B------:R-:W-:Y:S05]  /*4040*/  BSYNC B0 ;  /* 0x0000000000007941 */ /* 0x000fea0003800000 */
.L_x_925:
        /* <DEDUP_REMOVED lines=17> */
[----:B------:R-:W2:Y:S04]  /*4160*/  LDL R26, [R1+0x4] ;  /* 0x00000400011a7983 */ /* 0x000ea80000100800 */
        /* <DEDUP_REMOVED lines=47> */
.L_x_928:
[----:B------:R-:W-:Y:S05]  /*4460*/  BSYNC B0 ;  /* 0x0000000000007941 */ /* 0x000fea0003800000 */
.L_x_927:
[----:B------:R1:W-:Y:S01]  /*4470*/  @P5 STS.128 [R237+0x21000], RZ ;  /* 0x021000ffed005388 */ /* 0x0003e20000000c00 */
[----:B------:R-:W-:Y:S03]  /*4480*/  BSSY B0, `(.L_x_929) ;  /* 0x0000037000007945 */ /* 0x000fe60003800000 */
[----:B------:R1:W-:Y:S04]  /*4490*/  @P5 STS.128 [R237+0x23000], RZ ;  /* 0x023000ffed005388 */ /* 0x0003e80000000c00 */
[----:B------:R1:W-:Y:S04]  /*44a0*/  @P5 STS.128 [R237+0x25000], RZ ;  /* 0x025000ffed005388 */ /* 0x0003e80000000c00 */
[----:B------:R1:W-:Y:S01]  /*44b0*/  @P5 STS.128 [R237+0x27000], RZ ;  /* 0x027000ffed005388 */ /* 0x0003e20000000c00 */
[----:B------:R-:W-:Y:S05]  /*44c0*/  @P5 BRA `(.L_x_930) ;  /* 0x0000032000005947 */ /* 0x000fea0003800000 */
[----:B-12---:R-:W2:Y:S04]  /*44d0*/  LDL R11, [R1+0x4] ;  /* 0x00000400010b7983 */ /* 0x006ea80000100800 */
[----:B---3--:R-:W3:Y:S04]  /*44e0*/  LDL R7, [R1] ;  /* 0x0000000001077983 */ /* 0x008ee80000100800 */
[----:B----4-:R-:W4:Y:S01]  /*44f0*/  LDL R10, [R1+0x8] ;  /* 0x00000800010a7983 */ /* 0x010f220000100800 */
[----:B------:R-:W-:Y:S01]  /*4500*/  IADD3 R0, P1, R19, 0x20, RZ ;  /* 0x0000002013007810 */ /* 0x000fe20007f3e0ff */
[----:B------:R-:W-:Y:S01]  /*4510*/  IMAD.U32 R3, RZ, RZ, UR27 ;  /* 0x0000001bff037e24 */ /* 0x000fe2000f8e00ff */
        /* <DEDUP_REMOVED lines=8> */
[----:B------:R-:W-:-:S04]  /*45a0*/  IMAD.WIDE.U32 R2, R0, c[0x0][0x1a0], R2 ;  /* 0x0000680000027a25 */ /* 0x000fc800078e0002 */
[----:B------:R-:W-:Y:S02]  /*45b0*/  IMAD R0, R0, c[0x0][0x1a4], R5 ;  /* 0x0000690000007a24 */ /* 0x000fe400078e0205 */
        /* <DEDUP_REMOVED lines=10> */
[----:B------:R-:W-:-:S04]  /*4660*/  LEA R2, P5, R4, R2, 0x1 ;  /* 0x0000000204027211 */ /* 0x000fc800078a08ff */
[----:B------:R-:W-:Y:S02]  /*4670*/  LEA.HI.X R3, R4, R3, R5, 0x1, P5 ;  /* 0x0000000304037211 */ /* 0x000fe400028f0c05 */
[----:B--2---:R-:W-:Y:S02]  /*4680*/  ISETP.GE.AND P3, PT, R11, c[0x0][0x220], PT ;  /* 0x000088000b007a0c */ /* 0x004fe40003f66270 */
[----:B---3--:R-:W-:Y:S02]  /*4690*/  ISETP.GE.AND P2, PT, R7, c[0x0][0x220], PT ;  /* 0x0000880007007a0c */ /* 0x008fe40003f46270 */
[----:B------:R-:W-:Y:S02]  /*46a0*/  @!P4 LEA.HI.X R7, R8, c[0x0][0x174], R0, 0x1, P6 ;  /* 0x00005d000807ca11 */ /* 0x000fe400030f0c00 */
[----:B----4-:R-:W-:-:S03]  /*46b0*/  ISETP.GE.AND P1, PT, R10, c[0x0][0x220], PT ;  /* 0x000088000a007a0c */ /* 0x010fc60003f26270 */
        /* <DEDUP_REMOVED lines=19> */
.L_x_930:
[----:B------:R-:W-:Y:S05]  /*47f0*/  BSYNC B0 ;  /* 0x0000000000007941 */ /* 0x000fea0003800000 */
.L_x_929:
[----:B------:R-:W-:Y:S01]  /*4800*/  ULDC.64 UR10, c[0x0][0x318] ;  /* 0x0000c600000a7ab9 */ /* 0x000fe20000000a00 */
[----:B------:R-:W-:Y:S01]  /*4810*/  IMAD.MOV.U32 R8, RZ, RZ, c[0x0][0x308] ;  /* 0x0000c200ff087624 */ /* 0x000fe200078e00ff */
[----:B------:R-:W-:Y:S01]  /*4820*/  UISETP.NE.U32.AND UP1, UPT, URZ, UR10, UPT ;  /* 0x0000000a3f00728c */ /* 0x000fe2000bf25070 */
[----:B------:R-:W-:Y:S01]  /*4830*/  MOV R9, c[0x0][0x30c] ;  /* 0x0000c30000097a02 */ /* 0x000fe20000000f00 */
[----:B------:R-:W-:Y:S01]  /*4840*/  ULDC.64 UR20, c[0x0][0x320] ;  /* 0x0000c80000147ab9 */ /* 0x000fe20000000a00 */
[----:B-1----:R-:W1:Y:S01]  /*4850*/  S2R R6, SR_TID.X ;  /* 0x0000000000067919 */ /* 0x002e620000002100 */
[----:B------:R-:W-:Y:S01]  /*4860*/  UISETP.NE.AND.EX UP1, UPT, URZ, UR11, UPT, UP1 ;  /* 0x0000000b3f00728c */ /* 0x000fe2000bf25310 */
[----:B------:R-:W-:Y:S01]  /*4870*/  LEA.HI R0, R24, R25, RZ, 0x7 ;  /* 0x0000001918007211 */ /* 0x000fe200078f38ff */
[----:B------:R-:W-:Y:S01]  /*4880*/  IMAD.U32 R4, RZ, RZ, UR23 ;  /* 0x00000017ff047e24 */ /* 0x000fe2000f8e00ff */
[----:B------:R-:W0:Y:S03]  /*4890*/  LDGDEPBAR ;  /* 0x00000000000079af */ /* 0x000e260000000000 */
[----:B------:R-:W-:-:S05]  /*48a0*/  PLOP3.LUT P1, PT, PT, PT, UP1, 0x80, 0x0 ;  /* 0x000000000000781c */ /* 0x000fca0003f2f018 */
[----:B------:R-:W-:Y:S02]  /*48b0*/  @UP1 UMOV UR8, UR35 ;  /* 0x0000002300081c82 */ /* 0x000fe40008000000 */
[----:B------:R-:W-:Y:S02]  /*48c0*/  @UP1 UMOV UR9, UR59 ;  /* 0x0000003b00091c82 */ /* 0x000fe40008000000 */
[----:B------:R-:W-:Y:S02]  /*48d0*/  @UP1 UIMAD.WIDE.U32 UR8, UR33, UR20, UR8 ;  /* 0x00000014210812a5 */ /* 0x000fe4000f8e0008 */
[----:B------:R-:W-:Y:S02]  /*48e0*/  @UP1 UIMAD UR20, UR38, UR20, URZ ;  /* 0x00000014261412a4 */ /* 0x000fe4000f8e023f */
[----:B------:R-:W-:Y:S02]  /*48f0*/  @UP1 ULEA UR10, UP0, UR8, UR10, 0x2 ;  /* 0x0000000a080a1291 */ /* 0x000fe4000f80103f */
[----:B------:R-:W-:-:S04]  /*4900*/  @UP1 UIMAD UR21, UR33, UR21, UR20 ;  /* 0x00000015211512a4 */ /* 0x000fc8000f8e0214 */
[----:B------:R-:W-:Y:S01]  /*4910*/  @UP1 UIADD3 UR21, UR9, UR21, URZ ;  /* 0x0000001509151290 */ /* 0x000fe2000fffe03f */
[----:B--2---:R-:W-:-:S03]  /*4920*/  IMAD.U32 R2, RZ, RZ, UR10 ;  /* 0x0000000aff027e24 */ /* 0x004fc6000f8e00ff */
[----:B------:R-:W-:-:S06]  /*4930*/  @UP1 ULEA.HI.X UR11, UR8, UR11, UR21, 0x2, UP0 ;  /* 0x0000000b080b1291 */ /* 0x000fcc00080f1415 */
[----:B------:R-:W-:-:S05]  /*4940*/  IMAD.U32 R3, RZ, RZ, UR11 ;  /* 0x0000000bff037e24 */ /* 0x000fca000f8e00ff */
[----:B---3--:R2:W3:Y:S04]  /*4950*/  @P1 LDG.E R5, [R2.64] ;  /* 0x0000000402051981 */ /* 0x0084e8000c1e1900 */
[----:B--2-4-:R2:W4:Y:S04]  /*4960*/  LDG.E.64 R2, [R8.64+0x8] ;  /* 0x0000080408027981 */ /* 0x014528000c1e1b00 */
[----:B--2---:R-:W2:Y:S01]  /*4970*/  LDG.E.64 R8, [R8.64] ;  /* 0x0000000408087981 */ /* 0x004ea2000c1e1b00 */
[----:B------:R-:W3:Y:S01]  /*4980*/  @P1 MUFU.RCP R10, c[0x0][0x238] ;  /* 0x00008e00000a1b08 */ /* 0x000ee20000001000 */
[----:B------:R-:W-:Y:S01]  /*4990*/  SHF.R.S32.HI R0, RZ, 0x7, R0 ;  /* 0x00000007ff007819 */ /* 0x000fe20000011400 */
[----:B-1----:R-:W-:Y:S01]  /*49a0*/  IMAD.SHL.U32 R6, R6, 0x2, RZ ;  /* 0x0000000206067824 */ /* 0x002fe200078e00ff */
[----:B------:R-:W-:Y:S01]  /*49b0*/  MOV R238, R236 ;  /* 0x000000ec00ee7202 */ /* 0x000fe20000000f00 */
        /* <DEDUP_REMOVED lines=8> */
[----:B------:R-:W-:Y:S01]  /*4a40*/  CS2R R186, SRZ ;  /* 0x0000000000ba7805 */ /* 0x000fe2000001ff00 */
[----:B------:R-:W-:Y:S01]  /*4a50*/  MOV R6, UR23 ;  /* 0x0000001700067c02 */ /* 0x000fe20008000f00 */
[----:B------:R-:W-:Y:S01]  /*4a60*/  CS2R R184, SRZ ;  /* 0x0000000000b87805 */ /* 0x000fe2000001ff00 */
        /* <DEDUP_REMOVED lines=64> */
[----:B------:R1:W3:Y:S01]  /*4e70*/  @P1 R2UR UR8, R0 ;  /* 0x00000000000813c2 */ /* 0x0002e200000e0000 */
[----:B----4-:R-:W-:Y:S02]  /*4e80*/  IADD3 R5, P3, P2, R2, UR41, R21 ;  /* 0x0000002902057c10 */ /* 0x010fe4000fa7e015 */
[----:B------:R-:W-:Y:S01]  /*4e90*/  IADD3 R2, R230, 0x4000, RZ ;  /* 0x00004000e6027810 */ /* 0x000fe20007ffe0ff */
[----:B------:R-:W-:Y:S01]  /*4ea0*/  CS2R R20, SRZ ;  /* 0x0000000000147805 */ /* 0x000fe2000001ff00 */
[----:B-1----:R-:W-:Y:S01]  /*4eb0*/  IADD3.X R0, R3, UR49, R4, P3, P2 ;  /* 0x0000003103007c10 */ /* 0x002fe20009fe4404 */
[----:B------:R-:W-:Y:S01]  /*4ec0*/  IMAD.WIDE.U32 R4, R5, -0x2daee0ad, RZ ;  /* 0xd2511f5305047825 */ /* 0x000fe200078e00ff */
[----:B------:R-:W-:Y:S01]  /*4ed0*/  SEL R2, R2, R230, !P0 ;  /* 0x000000e602027207 */ /* 0x000fe20004000000 */
[----:B---3--:R-:W-:Y:S02]  /*4ee0*/  @UP1 UMOV UR6, UR8 ;  /* 0x0000000800061c82 */ /* 0x008fe40008000000 */
[----:B------:R1:W-:Y:S02]  /*4ef0*/  STL [R1+0x94], R0 ;  /* 0x0000940001007387 */ /* 0x0003e40000100800 */
[----:B------:R-:W-:-:S02]  /*4f00*/  IMAD.SHL.U32 R220, R2, 0x2, RZ ;  /* 0x0000000202dc7824 */ /* 0x000fc400078e00ff */
[----:B------:R-:W3:Y:S01]  /*4f10*/  I2F R2, R12 ;  /* 0x0000000c00027306 */ /* 0x000ee20000201400 */
[----:B--2---:R-:W2:Y:S08]  /*4f20*/  R2UR UR12, R9 ;  /* 0x00000000090c73c2 */ /* 0x004eb000000e0000 */
[----:B------:R4:W4:Y:S01]  /*4f30*/  R2UR UR11, R8 ;  /* 0x00000000080b73c2 */ /* 0x00092200000e0000 */
[----:B-1----:R-:W-:-:S04]  /*4f40*/  IADD3 R0, R231, 0x4000, RZ ;  /* 0x00004000e7007810 */ /* 0x002fc80007ffe0ff */
[----:B------:R-:W-:-:S05]  /*4f50*/  SEL R0, R0, R231, !P0 ;  /* 0x000000e700007207 */ /* 0x000fca0004000000 */
[----:B------:R-:W-:Y:S01]  /*4f60*/  IMAD.SHL.U32 R225, R0, 0x2, RZ ;  /* 0x0000000200e17824 */ /* 0x000fe200078e00ff */
[----:B------:R-:W-:-:S05]  /*4f70*/  IADD3 R0, R12, 0x19, RZ ;  /* 0x000000190c007810 */ /* 0x000fca0007ffe0ff */
[----:B------:R-:W-:Y:S01]  /*4f80*/  STL [R1+0x4c], R0 ;  /* 0x00004c0001007387 */ /* 0x000fe20000100800 */
[----:B--2---:R-:W-:-:S03]  /*4f90*/  LOP3.LUT R11, R11, UR12, RZ, 0x3c, !PT ;  /* 0x0000000c0b0b7c12 */ /* 0x004fc6000f8e3cff */
[----:B---3--:R1:W-:Y:S01]  /*4fa0*/  STL [R1+0x6c], R2 ;  /* 0x00006c0201007387 */ /* 0x0083e20000100800 */
[----:B------:R-:W-:Y:S01]  /*4fb0*/  LOP3.LUT R11, R11, R5, RZ, 0x3c, !PT ;  /* 0x000000050b0b7212 */ /* 0x000fe200078e3cff */
[----:B-1----:R1:W2:Y:S02]  /*4fc0*/  I2F R2, R0 ;  /* 0x0000000000027306 */ /* 0x0022a40000201400 */
[----:B-1----:R-:W-:-:S05]  /*4fd0*/  IADD3 R0, R12, 0x18, RZ ;  /* 0x000000180c007810 */ /* 0x002fca0007ffe0ff */
[----:B------:R-:W-:Y:S04]  /*4fe0*/  STL [R1+0x48], R0 ;  /* 0x0000480001007387 */ /* 0x000fe80000100800 */
[----:B--2---:R1:W-:Y:S02]  /*4ff0*/  STL [R1+0x88], R2 ;  /* 0x0000880201007387 */ /* 0x0043e40000100800 */
        /* <DEDUP_REMOVED lines=9> */
[----:B-1----:R-:W-:-:S06]  /*5090*/  IADD3 R0, R12, 0x9, RZ ;  /* 0x000000090c007810 */ /* 0x002fcc0007ffe0ff */
[----:B------:R-:W1:Y:S01]  /*50a0*/  I2F R3, R0 ;  /* 0x0000000000037306 */ /* 0x000e620000201400 */
[----:B------:R3:W-:Y:S04]  /*50b0*/  STL [R1+0x18], R0 ;  /* 0x0000180001007387 */ /* 0x0007e80000100800 */
[----:B--2---:R2:W-:Y:S04]  /*50c0*/  STL [R1+0x7c], R2 ;  /* 0x00007c0201007387 */ /* 0x0045e80000100800 */
[----:B-1----:R1:W-:Y:S01]  /*50d0*/  STL [R1+0x78], R3 ;  /* 0x0000780301007387 */ /* 0x0023e20000100800 */
[----:B---3--:R-:W-:-:S02]  /*50e0*/  MOV R0, c[0x0][0x22c] ;  /* 0x00008b0000007a02 */ /* 0x008fc40000000f00 */
[----:B--2---:R-:W-:-:S03]  /*50f0*/  IADD3 R2, R12, 0x8, RZ ;  /* 0x000000080c027810 */ /* 0x004fc60007ffe0ff */
[----:B------:R-:W-:Y:S02]  /*5100*/  IMAD R0, R0, c[0x0][0x1c0], RZ ;  /* 0x0000700000007a24 */ /* 0x000fe400078e02ff */
[----:B------:R2:W-:Y:S02]  /*5110*/  STL [R1+0x14], R2 ;  /* 0x0000140201007387 */ /* 0x0005e40000100800 */
[C---:B----4-:R-:W-:Y:S02]  /*5120*/  IMAD.SHL.U32 R8, R0.reuse, 0x10, RZ ;  /* 0x0000001000087824 */ /* 0x050fe400078e00ff */
[----:B------:R-:W-:Y:S01]  /*5130*/  IMAD.SHL.U32 R239, R0, 0x8, RZ ;  /* 0x0000000800ef7824 */ /* 0x000fe200078e00ff */
[----:B-1----:R-:W1:Y:S02]  /*5140*/  I2F R3, R2 ;  /* 0x0000000200037306 */ /* 0x002e640000201400 */
[C---:B------:R-:W-:Y:S02]  /*5150*/  IADD3 R7, R8.reuse, 0x20, RZ ;  /* 0x0000002008077810 */ /* 0x040fe40007ffe0ff */
[----:B------:R-:W-:-:S02]  /*5160*/  IADD3 R6, R8, 0x40, RZ ;  /* 0x0000004008067810 */ /* 0x000fc40007ffe0ff */
[C---:B------:R-:W-:Y:S02]  /*5170*/  IADD3 R7, R239.reuse, R7, RZ ;  /* 0x00000007ef077210 */ /* 0x040fe40007ffe0ff */
[----:B------:R-:W-:Y:S01]  /*5180*/  IADD3 R0, R8, 0xe0, RZ ;  /* 0x000000e008007810 */ /* 0x000fe20007ffe0ff */
[C---:B------:R-:W-:Y:S02]  /*5190*/  IMAD.IADD R6, R239.reuse, 0x1, R6 ;  /* 0x00000001ef067824 */ /* 0x040fe400078e0206 */
[C---:B------:R-:W-:Y:S01]  /*51a0*/  IMAD.IADD R7, R239.reuse, 0x1, R7 ;  /* 0x00000001ef077824 */ /* 0x040fe200078e0207 */
[C---:B------:R-:W-:Y:S01]  /*51b0*/  IADD3 R0, R239.reuse, R0, RZ ;  /* 0x00000000ef007210 */ /* 0x040fe20007ffe0ff */
[C---:B------:R-:W-:Y:S02]  /*51c0*/  IMAD.IADD R6, R239.reuse, 0x1, R6 ;  /* 0x00000001ef067824 */ /* 0x040fe400078e0206 */
[C---:B------:R-:W-:Y:S01]  /*51d0*/  IMAD.IADD R7, R239.reuse, 0x1, R7 ;  /* 0x00000001ef077824 */ /* 0x040fe200078e0207 */
[----:B-1----:R-:W-:Y:S02]  /*51e0*/  STL [R1+0x74], R3 ;  /* 0x0000740301007387 */ /* 0x002fe40000100800 */
[C---:B------:R-:W-:Y:S01]  /*51f0*/  IADD3 R6, R239.reuse, R6, RZ ;  /* 0x00000006ef067210 */ /* 0x040fe20007ffe0ff */
[C---:B------:R-:W-:Y:S01]  /*5200*/  IMAD.IADD R0, R239.reuse, 0x1, R0 ;  /* 0x00000001ef007824 */ /* 0x040fe200078e0200 */
[----:B--2---:R-:W-:Y:S01]  /*5210*/  IADD3 R2, R12, 0x1, RZ ;  /* 0x000000010c027810 */ /* 0x004fe20007ffe0ff */
[----:B------:R1:W-:Y:S01]  /*5220*/  STL.64 [R1+0x98], R4 ;  /* 0x0000980401007387 */ /* 0x0003e20000100a00 */
[C---:B------:R-:W-:Y:S01]  /*5230*/  IADD3 R7, R239.reuse, R7, RZ ;  /* 0x00000007ef077210 */ /* 0x040fe20007ffe0ff */
[----:B------:R-:W-:-:S02]  /*5240*/  IMAD.IADD R6, R239, 0x1, R6 ;  /* 0x00000001ef067824 */ /* 0x000fc400078e0206 */
[----:B------:R2:W-:Y:S01]  /*5250*/  STL [R1+0x10], R2 ;  /* 0x0000100201007387 */ /* 0x0005e20000100800 */
[----:B------:R-:W-:-:S05]  /*5260*/  IMAD.IADD R0, R239, 0x1, R0 ;  /* 0x00000001ef007824 */ /* 0x000fca00078e0200 */
[----:B------:R-:W-:Y:S02]  /*5270*/  IADD3 R0, R239, R0, RZ ;  /* 0x00000000ef007210 */ /* 0x000fe40007ffe0ff */
[C---:B-1----:R-:W-:Y:S01]  /*5280*/  IADD3 R5, R8.reuse, 0x60, RZ ;  /* 0x0000006008057810 */ /* 0x042fe20007ffe0ff */
[----:B--2---:R-:W1:Y:S01]  /*5290*/  I2F R2, R2 ;  /* 0x0000000200027306 */ /* 0x004e620000201400 */
[----:B------:R-:W-:-:S03]  /*52a0*/  IADD3 R4, R8, 0x80, RZ ;  /* 0x0000008008047810 */ /* 0x000fc60007ffe0ff */
[C---:B------:R-:W-:Y:S01]  /*52b0*/  IMAD.IADD R5, R239.reuse, 0x1, R5 ;  /* 0x00000001ef057824 */ /* 0x040fe200078e0205 */
[----:B------:R-:W-:-:S04]  /*52c0*/  IADD3 R4, R239, R4, RZ ;  /* 0x00000004ef047210 */ /* 0x000fc80007ffe0ff */
[C---:B------:R-:W-:Y:S01]  /*52d0*/  IADD3 R5, R239.reuse, R5, RZ ;  /* 0x00000005ef057210 */ /* 0x040fe20007ffe0ff */
[----:B------:R-:W-:-:S04]  /*52e0*/  IMAD.IADD R4, R239, 0x1, R4 ;  /* 0x00000001ef047824 */ /* 0x000fc800078e0204 */
[C---:B------:R-:W-:Y:S02]  /*52f0*/  IMAD.IADD R5, R239.reuse, 0x1, R5 ;  /* 0x00000001ef057824 */ /* 0x040fe400078e0205 */
[C---:B------:R-:W-:Y:S01]  /*5300*/  IMAD.IADD R4, R239.reuse, 0x1, R4 ;  /* 0x00000001ef047824 */ /* 0x040fe200078e0204 */
[----:B-1----:R1:W-:Y:S01]  /*5310*/  STL [R1+0x70], R2 ;  /* 0x0000700201007387 */ /* 0x0023e20000100800 */
[----:B------:R-:W-:-:S03]  /*5320*/  IMAD.IADD R5, R239, 0x1, R5 ;  /* 0x00000001ef057824 */ /* 0x000fc600078e0205 */
[----:B------:R-:W-:Y:S01]  /*5330*/  IADD3 R4, R239, R4, RZ ;  /* 0x00000004ef047210 */ /* 0x000fe20007ffe0ff */
[----:B-1----:R-:W-:-:S05]  /*5340*/  IMAD.WIDE.U32 R2, R11, -0x326172a9, RZ ;  /* 0xcd9e8d570b027825 */ /* 0x002fca00078e00ff */
[----:B------:R1:W-:Y:S04]  /*5350*/  STL.64 [R1+0x20], R2 ;  /* 0x0000200201007387 */ /* 0x0003e80000100a00 */
[----:B------:R2:W-:Y:S04]  /*5360*/  STL [R1+0x3c], R7 ;  /* 0x00003c0701007387 */ /* 0x0005e80000100800 */
[----:B------:R-:W-:Y:S04]  /*5370*/  STL [R1+0x38], R6 ;  /* 0x0000380601007387 */ /* 0x000fe80000100800 */
[----:B------:R3:W-:Y:S04]  /*5380*/  STL [R1+0x34], R5 ;  /* 0x0000340501007387 */ /* 0x0007e80000100800 */
[----:B------:R4:W-:Y:S01]  /*5390*/  STL [R1+0x30], R4 ;  /* 0x0000300401007387 */ /* 0x0009e20000100800 */
[----:B-1----:R-:W-:-:S02]  /*53a0*/  IADD3 R3, R8, 0xa0, RZ ;  /* 0x000000a008037810 */ /* 0x002fc40007ffe0ff */
[----:B------:R-:W-:Y:S01]  /*53b0*/  IADD3 R2, R8, 0xc0, RZ ;  /* 0x000000c008027810 */ /* 0x000fe20007ffe0ff */
[C---:B--2---:R-:W-:Y:S02]  /*53c0*/  IMAD.IADD R7, R239.reuse, 0x1, R7 ;  /* 0x00000001ef077824 */ /* 0x044fe400078e0207 */
[C---:B------:R-:W-:Y:S02]  /*53d0*/  IMAD.IADD R3, R239.reuse, 0x1, R3 ;  /* 0x00000001ef037824 */ /* 0x040fe400078e0203 */
[C---:B------:R-:W-:Y:S02]  /*53e0*/  IMAD.IADD R2, R239.reuse, 0x1, R2 ;  /* 0x00000001ef027824 */ /* 0x040fe400078e0202 */
[C---:B------:R-:W-:Y:S01]  /*53f0*/  IMAD.IADD R3, R239.reuse, 0x1, R3 ;  /* 0x00000001ef037824 */ /* 0x040fe200078e0203 */
[C---:B---3--:R-:W-:Y:S01]  /*5400*/  IADD3 R5, R239.reuse, R5, RZ ;  /* 0x00000005ef057210 */ /* 0x048fe20007ffe0ff */
[C---:B------:R-:W-:Y:S01]  /*5410*/  IMAD.IADD R6, R239.reuse, 0x1, R6 ;  /* 0x00000001ef067824 */ /* 0x040fe200078e0206 */
[----:B------:R-:W-:-:S02]  /*5420*/  IADD3 R2, R239, R2, RZ ;  /* 0x00000002ef027210 */ /* 0x000fc40007ffe0ff */
[C---:B------:R-:W-:Y:S01]  /*5430*/  IADD3 R3, R239.reuse, R3, RZ ;  /* 0x00000003ef037210 */ /* 0x040fe20007ffe0ff */
[C---:B----4-:R-:W-:Y:S02]  /*5440*/  IMAD.IADD R4, R239.reuse, 0x1, R4 ;  /* 0x00000001ef047824 */ /* 0x050fe400078e0204 */
[C---:B------:R-:W-:Y:S02]  /*5450*/  IMAD.IADD R2, R239.reuse, 0x1, R2 ;  /* 0x00000001ef027824 */ /* 0x040fe400078e0202 */
[C---:B------:R-:W-:Y:S02]  /*5460*/  IMAD.IADD R3, R239.reuse, 0x1, R3 ;  /* 0x00000001ef037824 */ /* 0x040fe400078e0203 */
[----:B------:R-:W-:-:S03]  /*5470*/  IMAD.IADD R2, R239, 0x1, R2 ;  /* 0x00000001ef027824 */ /* 0x000fc600078e0202 */
[----:B------:R1:W-:Y:S04]  /*5480*/  STL [R1+0x2c], R3 ;  /* 0x00002c0301007387 */ /* 0x0003e80000100800 */
[----:B------:R-:W-:Y:S04]  /*5490*/  STL [R1+0x68], R7 ;  /* 0x0000680701007387 */ /* 0x000fe80000100800 */
[----:B------:R2:W-:Y:S04]  /*54a0*/  STL [R1+0x28], R2 ;  /* 0x0000280201007387 */ /* 0x0005e80000100800 */
[----:B------:R-:W-:Y:S04]  /*54b0*/  STL [R1+0x64], R6 ;  /* 0x0000640601007387 */ /* 0x000fe80000100800 */
[----:B------:R3:W-:Y:S04]  /*54c0*/  STL [R1+0x1c], R0 ;  /* 0x00001c0001007387 */ /* 0x0007e80000100800 */
[----:B------:R4:W-:Y:S04]  /*54d0*/  STL [R1+0x60], R5 ;  /* 0x0000600501007387 */ /* 0x0009e80000100800 */
[----:B------:R4:W-:Y:S01]  /*54e0*/  STL [R1+0x5c], R4 ;  /* 0x00005c0401007387 */ /* 0x0009e20000100800 */
[----:B-1----:R-:W-:-:S05]  /*54f0*/  IMAD.IADD R3, R239, 0x1, R3 ;  /* 0x00000001ef037824 */ /* 0x002fca00078e0203 */
[----:B------:R4:W-:Y:S01]  /*5500*/  STL [R1+0x58], R3 ;  /* 0x0000580301007387 */ /* 0x0009e20000100800 */
[C---:B--2---:R-:W-:Y:S01]  /*5510*/  IADD3 R2, R239.reuse, R2, RZ ;  /* 0x00000002ef027210 */ /* 0x044fe20007ffe0ff */
[----:B---3--:R-:W-:-:S05]  /*5520*/  IMAD.IADD R0, R239, 0x1, R0 ;  /* 0x00000001ef007824 */ /* 0x008fca00078e0200 */
[----:B------:R4:W-:Y:S04]  /*5530*/  STL [R1+0x50], R0 ;  /* 0x0000500001007387 */ /* 0x0009e80000100800 */
[----:B------:R4:W-:Y:S02]  /*5540*/  STL [R1+0x54], R2 ;  /* 0x0000540201007387 */ /* 0x0009e40000100800 */
.L_x_933:
[----:B----4-:R-:W2:Y:S01]  /*5550*/  LDL R0, [R1+0xa4] ;  /* 0x0000a40001007983 */ /* 0x010ea20000100800 */
[----:B------:R-:W-:Y:S02]  /*5560*/  USHF.L.U32 UR8, UR23, 0x6, URZ ;  /* 0x0000000617087899 */ /* 0x000fe4000800063f */
[----:B------:R-:W-:Y:S02]  /*5570*/  USHF.L.U32 UR9, UR7, 0x6, URZ ;  /* 0x0000000607097899 */ /* 0x000fe4000800063f */
[----:B------:R-:W0:Y:S01]  /*5580*/  LDGDEPBAR ;  /* 0x00000000000079af */ /* 0x000e220000000000 */
[----:B------:R-:W-:Y:S02]  /*5590*/  UIADD3 UR10, UR19, 0x40, UR8 ;  /* 0x00000040130a7890 */ /* 0x000fe4000fffe008 */
[----:B------:R-:W-:Y:S02]  /*55a0*/  UIADD3 UR8, UR8, 0x40, URZ ;  /* 0x0000004008087890 */ /* 0x000fe4000fffe03f */
[----:B------:R-:W3:Y:S01]  /*55b0*/  LDL R122, [R1+0xa0] ;  /* 0x0000a000017a7983 */ /* 0x000ee20000100800 */
[----:B------:R-:W-:Y:S02]  /*55c0*/  UIADD3 UR10, UR10, -UR18, URZ ;  /* 0x800000120a0a7290 */ /* 0x000fe4000fffe03f */
[----:B------:R-:W-:Y:S02]  /*55d0*/  UISETP.GT.AND UP2, UPT, UR7, UR17, UPT ;  /* 0x000000110700728c */ /* 0x000fe4000bf44270 */
[----:B------:R-:W4:Y:S01]  /*55e0*/  LDL R114, [R1+0x94] ;  /* 0x0000940001727983 */ /* 0x000f220000100800 */
[----:B------:R-:W-:Y:S04]  /*55f0*/  UISETP.GE.AND UP0, UPT, UR9, UR10, UPT ;  /* 0x0000000a0900728c */ /* 0x000fe8000bf06270 */
[----:B------:R-:W3:Y:S01]  /*5600*/  LDL R113, [R1+0x6c] ;  /* 0x00006c0001717983 */ /* 0x000ee20000100800 */
[----:B------:R-:W-:Y:S02]  /*5610*/  UISETP.LT.AND UP0, UPT, UR8, UR18, UP0 ;  /* 0x000000120800728c */ /* 0x000fe40008701270 */
[----:B------:R-:W-:Y:S02]  /*5620*/  UIADD3 UR8, UR11, -0x61c88647, URZ ;  /* 0x9e3779b90b087890 */ /* 0x000fe4000fffe03f */
[----:B------:R-:W3:Y:S05]  /*5630*/  LDL.64 R118, [R1+0x20] ;  /* 0x0000200001767983 */ /* 0x000eea0000100a00 */
[----:B------:R-:W3:Y:S05]  /*5640*/  LDL R112, [R1+0xc] ;  /* 0x00000c0001707983 */ /* 0x000eea0000100800 */
[----:B------:R-:W3:Y:S05]  /*5650*/  LDL.64 R120, [R1+0x98] ;  /* 0x0000980001787983 */ /* 0x000eea0000100a00 */
[----:B------:R-:W3:Y:S05]  /*5660*/  LDL R117, [R1+0x70] ;  /* 0x0000700001757983 */ /* 0x000eea0000100800 */
[----:B------:R-:W3:Y:S01]  /*5670*/  LDL R115, [R1+0x10] ;  /* 0x0000100001737983 */ /* 0x000ee20000100800 */
[----:B------:R-:W-:Y:S04]  /*5680*/  DEPBAR.LE SB0, 0x0 ;  /* 0x000080000000791a */ /* 0x000fe80000000000 */
[----:B------:R-:W-:Y:S06]  /*5690*/  BAR.SYNC.DEFER_BLOCKING 0x0 ;  /* 0x0000000000007b1d */ /* 0x000fec0000010000 */
[----:B------:R-:W-:Y:S05]  /*56a0*/  LDSM.16.M88.4 R16, [R225] ;  /* 0x00000000e110783b */ /* 0x000fea0000000200 */
[----:B------:R-:W1:Y:S05]  /*56b0*/  LDSM.16.M88.4 R8, [R224+0x18000] ;  /* 0x01800000e008783b */ /* 0x000e6a0000000200 */
[----:B------:R-:W1:Y:S05]  /*56c0*/  LDSM.16.M88.4 R84, [R224+0x18800] ;  /* 0x01880000e054783b */ /* 0x000e6a0000000200 */
[----:B------:R-:W-:Y:S05]  /*56d0*/  LDSM.16.M88.4 R92, [R221+0x18000] ;  /* 0x01800000dd5c783b */ /* 0x000fea0000000200 */
[----:B------:R-:W-:Y:S05]  /*56e0*/  LDSM.16.M88.4 R96, [R221+0x18800] ;  /* 0x01880000dd60783b */ /* 0x000fea0000000200 */
[----:B------:R-:W-:Y:S05]  /*56f0*/  LDSM.16.M88.4 R100, [R223+0x18000] ;  /* 0x01800000df64783b */ /* 0x000fea0000000200 */
[----:B------:R-:W-:Y:S05]  /*5700*/  LDSM.16.M88.4 R104, [R223+0x18800] ;  /* 0x01880000df68783b */ /* 0x000fea0000000200 */
[----:B------:R-:W-:Y:S01]  /*5710*/  LDSM.16.M88.4 R108, [R222+0x1e000] ;  /* 0x01e00000de6c783b */ /* 0x000fe20000000200 */
[C---:B-1----:R-:W-:Y:S08]  /*5720*/  HMMA.16816.F32.BF16 R4, R16.reuse, R8, RZ ;  /* 0x000000081004723c */ /* 0x042ff000000418ff */
[C---:B------:R-:W-:Y:S08]  /*5730*/  HMMA.16816.F32.BF16 R8, R16.reuse, R10, RZ ;  /* 0x0000000a1008723c */ /* 0x040ff000000418ff */
[C---:B------:R-:W-:Y:S08]  /*5740*/  HMMA.16816.F32.BF16 R12, R16.reuse, R84, RZ ;  /* 0x00000054100c723c */ /* 0x040ff000000418ff */
[----:B------:R-:W-:Y:S01]  /*5750*/  HMMA.16816.F32.BF16 R16, R16, R86, RZ ;  /* 0x000000561010723c */ /* 0x000fe200000418ff */
[----:B--2---:R-:W-:Y:S02]  /*5760*/  R2P PR, R0, 0x6 ;  /* 0x0000000600007804 */ /* 0x004fe40000000000 */
[----:B-----5:R-:W-:Y:S03]  /*5770*/  FSETP.NEU.FTZ.AND P0, PT, R251, -INF , PT ;  /* 0xff800000fb00780b */ /* 0x020fe60003f1d000 */
[----:B------:R-:W-:Y:S02]  /*5780*/  SEL R116, R233, 0xffffffe0, !P1 ;  /* 0xffffffe0e9747807 */ /* 0x000fe40004800000 */
[----:B------:R-:W-:Y:S02]  /*5790*/  SEL R217, R232, 0xffffffc0, !P2 ;  /* 0xffffffc0e8d97807 */ /* 0x000fe40005000000 */
[----:B------:R-:W-:Y:S02]  /*57a0*/  PLOP3.LUT P2, PT, PT, PT, UP0, 0x80, 0x0 ;  /* 0x000000000000781c */ /* 0x000fe40003f4f008 */
[C---:B------:R-:W-:Y:S02]  /*57b0*/  IMAD.IADD R3, R225.reuse, 0x1, R116 ;  /* 0x00000001e1037824 */ /* 0x040fe400078e0274 */
[--C-:B------:R-:W-:Y:S02]  /*57c0*/  IMAD.IADD R2, R225, 0x1, R217.reuse ;  /* 0x00000001e1027824 */ /* 0x100fe400078e02d9 */
[----:B------:R-:W-:Y:S01]  /*57d0*/  IMAD.IADD R0, R3, 0x1, R217 ;  /* 0x0000000103007824 */ /* 0x000fe200078e02d9 */
[----:B------:R-:W1:Y:S05]  /*57e0*/  LDSM.16.M88.4 R88, [R3] ;  /* 0x000000000358783b */ /* 0x000e6a0000000200 */
[----:B------:R-:W2:Y:S01]  /*57f0*/  LDSM.16.M88.4 R84, [R2] ;  /* 0x000000000254783b */ /* 0x000ea20000000200 */
[C---:B-1----:R-:W-:Y:S08]  /*5800*/  HMMA.16816.F32.BF16 R4, R88.reuse, R92, R4 ;  /* 0x0000005c5804723c */ /* 0x042ff00000041804 */
[C---:B------:R-:W-:Y:S01]  /*5810*/  HMMA.16816.F32.BF16 R8, R88.reuse, R94, R8 ;  /* 0x0000005e5808723c */ /* 0x040fe20000041808 */
[----:B------:R-:W-:Y:S07]  /*5820*/  LDSM.16.M88.4 R92, [R222+0x18000] ;  /* 0x01800000de5c783b */ /* 0x000fee0000000200 */
[C---:B------:R-:W-:Y:S08]  /*5830*/  HMMA.16816.F32.BF16 R12, R88.reuse, R96, R12 ;  /* 0x00000060580c723c */ /* 0x040ff0000004180c */
[----:B------:R-:W-:Y:S01]  /*5840*/  HMMA.16816.F32.BF16 R16, R88, R98, R16 ;  /* 0x000000625810723c */ /* 0x000fe20000041810 */
[----:B------:R-:W1:Y:S05]  /*5850*/  LDSM.16.M88.4 R88, [R0] ;  /* 0x000000000058783b */ /* 0x000e6a0000000200 */
[----:B------:R-:W3:Y:S02]  /*5860*/  LDSM.16.M88.4 R96, [R222+0x18800] ;  /* 0x01880000de60783b */ /* 0x000ee40000000200 */
[C---:B--2---:R-:W-:Y:S08]  /*5870*/  HMMA.16816.F32.BF16 R4, R84.reuse, R100, R4 ;  /* 0x000000645404723c */ /* 0x044ff00000041804 */
        /* <DEDUP_REMOVED lines=61> */
[----:B------:R-:W-:Y:S02]  /*5c50*/  LDSM.16.M88.4 R104, [R221+0x1e800] ;  /* 0x01e80000dd68783b */ /* 0x000fe40000000200 */
[C---:B-1----:R-:W-:Y:S08]  /*5c60*/  HMMA.16816.F32.BF16 R4, R88.reuse, R92, R4 ;  /* 0x0000005c5804723c */ /* 0x042ff00000041804 */
[C---:B------:R-:W-:Y:S01]  /*5c70*/  HMMA.16816.F32.BF16 R8, R88.reuse, R94, R8 ;  /* 0x0000005e5808723c */ /* 0x040fe20000041808 */
[----:B------:R-:W1:Y:S07]  /*5c80*/  LDSM.16.M88.4 R92, [R224+0x1e800] ;  /* 0x01e80000e05c783b */ /* 0x000e6e0000000200 */
[C---:B---3--:R-:W-:Y:S08]  /*5c90*/  HMMA.16816.F32.BF16 R12, R88.reuse, R96, R12 ;  /* 0x00000060580c723c */ /* 0x048ff0000004180c */
[----:B------:R-:W-:Y:S01]  /*5ca0*/  HMMA.16816.F32.BF16 R16, R88, R98, R16 ;  /* 0x000000625810723c */ /* 0x000fe20000041810 */
[----:B------:R-:W-:Y:S05]  /*5cb0*/  LDSM.16.M88.4 R88, [R3+0x6000] ;  /* 0x006000000358783b */ /* 0x000fea0000000200 */
[----:B------:R-:W3:Y:S02]  /*5cc0*/  LDSM.16.M88.4 R96, [R221+0x1e000] ;  /* 0x01e00000dd60783b */ /* 0x000ee40000000200 */
[C---:B--2---:R-:W-:Y:S08]  /*5cd0*/  HMMA.16816.F32.BF16 R4, R84.reuse, R100, R4 ;  /* 0x000000645404723c */ /* 0x044ff00000041804 */
[C---:B------:R-:W-:Y:S01]  /*5ce0*/  HMMA.16816.F32.BF16 R8, R84.reuse, R102, R8 ;  /* 0x000000665408723c */ /* 0x040fe20000041808 */
[----:B------:R-:W-:Y:S07]  /*5cf0*/  LDSM.16.M88.4 R100, [R223+0x1e800] ;  /* 0x01e80000df64783b */ /* 0x000fee0000000200 */
[C---:B-1----:R-:W-:Y:S08]  /*5d00*/  HMMA.16816.F32.BF16 R12, R84.reuse, R92, R12 ;  /* 0x0000005c540c723c */ /* 0x042ff0000004180c */
[----:B------:R-:W-:Y:S01]  /*5d10*/  HMMA.16816.F32.BF16 R16, R84, R94, R16 ;  /* 0x0000005e5410723c */ /* 0x000fe20000041810 */
[----:B------:R1:W-:Y:S05]  /*5d20*/  LDSM.16.M88.4 R84, [R2+0x6000] ;  /* 0x006000000254783b */ /* 0x0003ea0000000200 */
[----:B------:R-:W2:Y:S02]  /*5d30*/  LDSM.16.M88.4 R92, [R223+0x1e000] ;  /* 0x01e00000df5c783b */ /* 0x000ea40000000200 */
[C---:B---3--:R-:W-:Y:S08]  /*5d40*/  HMMA.16816.F32.BF16 R4, R88.reuse, R96, R4 ;  /* 0x000000605804723c */ /* 0x048ff00000041804 */
[C---:B------:R-:W-:Y:S01]  /*5d50*/  HMMA.16816.F32.BF16 R8, R88.reuse, R98, R8 ;  /* 0x000000625808723c */ /* 0x040fe20000041808 */
[----:B------:R3:W2:Y:S03]  /*5d60*/  LDSM.16.M88.4 R96, [R0+0x6000] ;  /* 0x006000000060783b */ /* 0x0006a60000000200 */
[----:B-1----:R-:W-:Y:S04]  /*5d70*/  IMAD.U32 R2, RZ, RZ, UR7 ;  /* 0x00000007ff027e24 */ /* 0x002fe8000f8e00ff */
[C---:B------:R-:W-:Y:S01]  /*5d80*/  HMMA.16816.F32.BF16 R12, R88.reuse, R104, R12 ;  /* 0x00000068580c723c */ /* 0x040fe2000004180c */
[----:B------:R-:W4:Y:S03]  /*5d90*/  LDL R104, [R1+0x18] ;  /* 0x0000180001687983 */ /* 0x000f260000100800 */
[----:B------:R-:W-:Y:S04]  /*5da0*/  IMAD R2, R2, 0x4, R122 ;  /* 0x0000000402027824 */ /* 0x000fe800078e027a */
[----:B------:R-:W-:Y:S04]  /*5db0*/  HMMA.16816.F32.BF16 R16, R88, R106, R16 ;  /* 0x0000006a5810723c */ /* 0x000fe80000041810 */
[----:B------:R-:W-:Y:S04]  /*5dc0*/  IMAD.WIDE.U32 R2, R2, -0x326172a9, RZ ;  /* 0xcd9e8d5702027825 */ /* 0x000fe800078e00ff */
[----:B---3--:R-:W-:Y:S01]  /*5dd0*/  IMAD.U32 R0, RZ, RZ, UR9 ;  /* 0x00000009ff007e24 */ /* 0x008fe2000f8e00ff */
[C---:B--2---:R-:W-:Y:S01]  /*5de0*/  HMMA.16816.F32.BF16 R4, R84.reuse, R92, R4 ;  /* 0x0000005c5404723c */ /* 0x044fe20000041804 */
[----:B------:R-:W-:Y:S04]  /*5df0*/  UIADD3 UR9, UR12, 0x76cf5d0a, URZ ;  /* 0x76cf5d0a0c097890 */ /* 0x000fe8000fffe03f */
[----:B------:R-:W-:Y:S01]  /*5e00*/  LOP3.LUT R2, R119, UR8, R2, 0x96, !PT ;  /* 0x0000000877027c12 */ /* 0x000fe2000f8e9602 */
[----:B------:R-:W-:Y:S01]  /*5e10*/  UIADD3 UR8, UR12, -0x4498517b, URZ ;  /* 0xbb67ae850c087890 */ /* 0x000fe2000fffe03f */
[----:B------:R-:W-:Y:S01]  /*5e20*/  FMUL.FTZ R88, R251, 1.4426950216293334961 ;  /* 0x3fb8aa3bfb587820 */ /* 0x000fe20000410000 */
[C---:B------:R-:W-:Y:S04]  /*5e30*/  HMMA.16816.F32.BF16 R8, R84.reuse, R94, R8 ;  /* 0x0000005e5408723c */ /* 0x040fe80000041808 */
[----:B------:R-:W-:Y:S02]  /*5e40*/  FSEL R88, R88, RZ, P0 ;  /* 0x000000ff58587208 */ /* 0x000fe40000000000 */
[----:B------:R-:W-:Y:S01]  /*5e50*/  FSETP.NEU.FTZ.AND P0, PT, R252, -INF , PT ;  /* 0xff800000fc00780b */ /* 0x000fe20003f1d000 */
[----:B------:R-:W-:Y:S01]  /*5e60*/  IMAD.WIDE.U32 R94, R2, -0x2daee0ad, RZ ;  /* 0xd2511f53025e7825 */ /* 0x000fe200078e00ff */
[C---:B------:R-:W-:Y:S01]  /*5e70*/  HMMA.16816.F32.BF16 R12, R84.reuse, R100, R12 ;  /* 0x00000064540c723c */ /* 0x040fe2000004180c */
[----:B------:R-:W2:Y:S05]  /*5e80*/  LDL R101, [R1+0x7c] ;  /* 0x00007c0001657983 */ /* 0x000eaa0000100800 */
[----:B------:R-:W3:Y:S02]  /*5e90*/  LDL R100, [R1+0x80] ;  /* 0x0000800001647983 */ /* 0x000ee40000100800 */
[----:B------:R-:W-:Y:S03]  /*5ea0*/  HMMA.16816.F32.BF16 R16, R84, R102, R16 ;  /* 0x000000665410723c */ /* 0x000fe60000041810 */
[----:B------:R-:W4:Y:S04]  /*5eb0*/  LDL R102, [R1+0x74] ;  /* 0x0000740001667983 */ /* 0x000f280000100800 */
[----:B------:R-:W-:Y:S01]  /*5ec0*/  LOP3.LUT R85, R3, UR11, R114, 0x96, !PT ;  /* 0x0000000b03557c12 */ /* 0x000fe2000f8e9672 */
[C---:B------:R-:W-:Y:S01]  /*5ed0*/  HMMA.16816.F32.BF16 R4, R96.reuse, R108, R4 ;  /* 0x0000006c6004723c */ /* 0x040fe20000041804 */
[----:B------:R-:W4:Y:S03]  /*5ee0*/  LDL R114, [R1+0x14] ;  /* 0x0000140001727983 */ /* 0x000f260000100800 */
[----:B------:R-:W-:Y:S02]  /*5ef0*/  IMAD.U32 R84, RZ, RZ, UR19 ;  /* 0x00000013ff547e24 */ /* 0x000fe4000f8e00ff */
[----:B------:R-:W4:Y:S02]  /*5f00*/  LDL R103, [R1+0x48] ;  /* 0x0000480001677983 */ /* 0x000f240000100800 */
[C---:B------:R-:W-:Y:S03]  /*5f10*/  HMMA.16816.F32.BF16 R8, R96.reuse, R110, R8 ;  /* 0x0000006e6008723c */ /* 0x040fe60000041808 */
[----:B------:R-:W4:Y:S01]  /*5f20*/  LDL R111, [R1+0x44] ;  /* 0x00004400016f7983 */ /* 0x000f220000100800 */
[----:B------:R-:W-:Y:S04]  /*5f30*/  @!P2 IADD3 R84, -R84, 0x1, R246 ;  /* 0x000000015454a810 */ /* 0x000fe80007ffe1f6 */
[----:B------:R-:W-:Y:S01]  /*5f40*/  @!P2 IADD3 R0, R0, UR18, R84 ;  /* 0x000000120000ac10 */ /* 0x000fe2000fffe054 */
[----:B------:R-:W-:Y:S01]  /*5f50*/  IMAD.WIDE.U32 R84, R85, -0x2daee0ad, RZ ;  /* 0xd2511f5355547825 */ /* 0x000fe200078e00ff */
[----:B------:R-:W4:Y:S02]  /*5f60*/  LDL R110, [R1+0x4c] ;  /* 0x00004c00016e7983 */ /* 0x000f240000100800 */
[C---:B------:R-:W-:Y:S02]  /*5f70*/  @!P2 IMNMX R3, R0.reuse, UR18, PT ;  /* 0x000000120003ac17 */ /* 0x040fe4000b800200 */
[----:B------:R-:W-:Y:S01]  /*5f80*/  @!P2 IADD3 R2, R0, 0x8, RZ ;  /* 0x000000080002a810 */ /* 0x000fe20007ffe0ff */
[----:B------:R-:W-:Y:S01]  /*5f90*/  FMUL.FTZ R0, R252, 1.4426950216293334961 ;  /* 0x3fb8aa3bfc007820 */ /* 0x000fe20000410000 */
[-C--:B------:R-:W-:Y:S01]  /*5fa0*/  @!P2 ISETP.GE.AND P1, PT, R112, R3.reuse, PT ;  /* 0x000000037000a20c */ /* 0x080fe20003f26270 */
[----:B------:R-:W-:Y:S01]  /*5fb0*/  FFMA.FTZ R4, R113, UR6, R4 ;  /* 0x0000000671047c23 */ /* 0x000fe20008010004 */
[----:B------:R-:W-:Y:S01]  /*5fc0*/  LOP3.LUT R91, R85, UR8, R120, 0x96, !PT ;  /* 0x00000008555b7c12 */ /* 0x000fe2000f8e9678 */
[----:B------:R-:W-:Y:S01]  /*5fd0*/  FFMA.FTZ R6, R113, UR6, R6 ;  /* 0x0000000671067c23 */ /* 0x000fe20008010006 */
[----:B------:R-:W-:Y:S01]  /*5fe0*/  LOP3.LUT R90, R95, UR9, R84, 0x96, !PT ;  /* 0x000000095f5a7c12 */ /* 0x000fe2000f8e9654 */
[----:B------:R-:W4:Y:S01]  /*5ff0*/  LDL R113, [R1+0x78] ;  /* 0x0000780001717983 */ /* 0x000f220000100800 */
[C---:B------:R-:W-:Y:S01]  /*6000*/  FFMA.FTZ R5, R117.reuse, UR6, R5 ;  /* 0x0000000675057c23 */ /* 0x040fe20008010005 */
[----:B------:R-:W-:Y:S01]  /*6010*/  @!P2 IMNMX R2, R2, UR18, PT ;  /* 0x000000120202ac17 */ /* 0x000fe2000b800200 */
[----:B------:R-:W-:Y:S01]  /*6020*/  FFMA.FTZ R7, R117, UR6, R7 ;  /* 0x0000000675077c23 */ /* 0x000fe20008010007 */
[----:B------:R-:W-:Y:S01]  /*6030*/  @!P2 FSEL R4, R4, -INF , !P1 ;  /* 0xff8000000404a808 */ /* 0x000fe20004800000 */
[----:B------:R-:W1:Y:S01]  /*6040*/  LDSM.16.M88.4 R84, [R222+0x1e800] ;  /* 0x01e80000de54783b */ /* 0x000e620000000200 */
[-C--:B------:R-:W-:Y:S01]  /*6050*/  @!P2 ISETP.GE.AND P1, PT, R115, R3.reuse, PT ;  /* 0x000000037300a20c */ /* 0x080fe20003f26270 */
[----:B------:R-:W-:Y:S01]  /*6060*/  UIADD3 UR9, UR11, -0x255992d5, URZ ;  /* 0xdaa66d2b0b097890 */ /* 0x000fe2000fffe03f */
[----:B------:R-:W-:Y:S01]  /*6070*/  FSEL R0, R0, RZ, P0 ;  /* 0x000000ff00007208 */ /* 0x000fe20000000000 */
[--C-:B------:R-:W-:Y:S01]  /*6080*/  FFMA.FTZ R4, R4, c[0x0][0x23c], -R88.reuse ;  /* 0x00008f0004047a23 */ /* 0x100fe20000010858 */
[----:B------:R-:W-:Y:S01]  /*6090*/  @!P2 FSEL R5, R5, -INF , !P1 ;  /* 0xff8000000505a808 */ /* 0x000fe20004800000 */
[----:B------:R-:W-:Y:S01]  /*60a0*/  UIADD3 UR8, UR11, 0x3c6ef372, URZ ;  /* 0x3c6ef3720b087890 */ /* 0x000fe2000fffe03f */
[-C--:B------:R-:W-:Y:S01]  /*60b0*/  @!P2 ISETP.GE.AND P1, PT, R112, R2.reuse, PT ;  /* 0x000000027000a20c */ /* 0x080fe20003f26270 */
[----:B------:R1:W1:Y:S01]  /*60c0*/  MUFU.EX2 R107, R4 ;  /* 0x00000004006b7308 */ /* 0x0002620000000800 */
[----:B------:R-:W4:Y:S01]  /*60d0*/  LDL R112, [R1+0x40] ;  /* 0x0000400001707983 */ /* 0x000f220000100800 */
[----:B------:R-:W-:Y:S01]  /*60e0*/  FFMA.FTZ R89, R5, c[0x0][0x23c], -R88 ;  /* 0x00008f0005597a23 */ /* 0x000fe20000010858 */
[----:B------:R-:W-:Y:S02]  /*60f0*/  @!P2 FSEL R6, R6, -INF , !P1 ;  /* 0xff8000000606a808 */ /* 0x000fe40004800000 */
[-C--:B------:R-:W-:Y:S03]  /*6100*/  @!P2 ISETP.GE.AND P0, PT, R115, R2.reuse, PT ;  /* 0x000000027300a20c */ /* 0x080fe60003f06270 */
[--C-:B------:R-:W-:Y:S01]  /*6110*/  FFMA.FTZ R6, R6, c[0x0][0x23c], -R0.reuse ;  /* 0x00008f0006067a23 */ /* 0x100fe20000010800 */
[----:B------:R-:W-:Y:S01]  /*6120*/  @!P2 FSEL R7, R7, -INF , !P0 ;  /* 0xff8000000707a808 */ /* 0x000fe20004000000 */
[----:B------:R1:W-:Y:S04]  /*6130*/  MUFU.EX2 R106, R89 ;  /* 0x00000059006a7308 */ /* 0x0003e80000000800 */
[----:B------:R-:W-:Y:S06]  /*6140*/  FFMA.FTZ R7, R7, c[0x0][0x23c], -R0 ;  /* 0x00008f0007077a23 */ /* 0x000fec0000010800 */
[----:B------:R1:W-:Y:S02]  /*6150*/  MUFU.EX2 R108, R7 ;  /* 0x00000007006c7308 */ /* 0x0003e40000000800 */
[----:B-1----:R-:W-:Y:S04]  /*6160*/  IMAD.WIDE.U32 R4, R91, -0x326172a9, RZ ;  /* 0xcd9e8d575b047825 */ /* 0x002fe800078e00ff */
[----:B------:R-:W-:Y:S01]  /*6170*/  IMAD.WIDE.U32 R90, R90, -0x326172a9, RZ ;  /* 0xcd9e8d575a5a7825 */ /* 0x000fe200078e00ff */
[----:B------:R-:W-:Y:S03]  /*6180*/  LOP3.LUT R5, R5, UR8, R118, 0x96, !PT ;  /* 0x0000000805057c12 */ /* 0x000fe6000f8e9676 */
[----:B------:R1:W1:Y:S01]  /*6190*/  MUFU.EX2 R109, R6 ;  /* 0x00000006006d7308 */ /* 0x0002620000000800 */
[----:B------:R-:W-:Y:S01]  /*61a0*/  UIADD3 UR8, UR12, 0x32370b8f, URZ ;  /* 0x32370b8f0c087890 */ /* 0x000fe2000fffe03f */
[C---:B------:R-:W-:Y:S01]  /*61b0*/  HMMA.16816.F32.BF16 R12, R96.reuse, R84, R12 ;  /* 0x00000054600c723c */ /* 0x040fe2000004180c */
[----:B------:R-:W4:Y:S02]  /*61c0*/  LDL R85, [R1+0x84] ;  /* 0x0000840001557983 */ /* 0x000f240000100800 */
[----:B------:R-:W-:Y:S01]  /*61d0*/  LOP3.LUT R92, R91, UR9, R4, 0x96, !PT ;  /* 0x000000095b5c7c12 */ /* 0x000fe2000f8e9604 */
[----:B------:R-:W-:Y:S01]  /*61e0*/  IMAD.WIDE.U32 R4, R5, -0x2daee0ad, RZ ;  /* 0xd2511f5305047825 */ /* 0x000fe200078e00ff */
[----:B------:R-:W-:Y:S01]  /*61f0*/  UIADD3 UR9, UR12, -0x126145ec, URZ ;  /* 0xed9eba140c097890 */ /* 0x000fe2000fffe03f */
[----:B------:R-:W4:Y:S02]  /*6200*/  LDL R84, [R1+0x88] ;  /* 0x0000880001547983 */ /* 0x000f240000100800 */
[----:B------:R-:W-:Y:S04]  /*6210*/  HMMA.16816.F32.BF16 R16, R96, R86, R16 ;  /* 0x000000566010723c */ /* 0x000fe80000041810 */
[----:B------:R-:W-:Y:S01]  /*6220*/  IMAD.WIDE.U32 R92, R92, -0x2daee0ad, RZ ;  /* 0xd2511f535c5c7825 */ /* 0x000fe200078e00ff */
[----:B------:R-:W-:Y:S01]  /*6230*/  LOP3.LUT R5, R5, UR8, R94, 0x96, !PT ;  /* 0x0000000805057c12 */ /* 0x000fe2000f8e965e */
[----:B------:R-:W-:Y:S03]  /*6240*/  UIADD3 UR8, UR11, 0x78dde6e4, URZ ;  /* 0x78dde6e40b087890 */ /* 0x000fe6000fffe03f */
[----:B------:R-:W-:Y:S01]  /*6250*/  LOP3.LUT R89, R93, UR9, R4, 0x96, !PT ;  /* 0x000000095d597c12 */ /* 0x000fe2000f8e9604 */
[----:B------:R-:W-:Y:S02]  /*6260*/  UIADD3 UR9, UR11, 0x1715609d, URZ ;  /* 0x1715609d0b097890 */ /* 0x000fe4000fffe03f */
[----:B------:R-:W-:Y:S04]  /*6270*/  IMAD.WIDE.U32 R4, R5, -0x326172a9, RZ ;  /* 0xcd9e8d5705047825 */ /* 0x000fe800078e00ff */
[----:B------:R-:W-:Y:S01]  /*6280*/  IMAD.U32 R93, RZ, RZ, UR13 ;  /* 0x0000000dff5d7e24 */ /* 0x000fe2000f8e00ff */
[----:B------:R-:W-:Y:S01]  /*6290*/  LOP3.LUT R7, R5, UR8, R90, 0x96, !PT ;  /* 0x0000000805077c12 */ /* 0x000fe2000f8e965a */
[----:B------:R-:W-:Y:S01]  /*62a0*/  UIADD3 UR8, UR12, -0x56f99767, URZ ;  /* 0xa90668990c087890 */ /* 0x000fe2000fffe03f */
[C---:B--2---:R-:W-:Y:S02]  /*62b0*/  FFMA.FTZ R12, R101.reuse, UR6, R12 ;  /* 0x00000006650c7c23 */ /* 0x044fe4000801000c */
[----:B------:R-:W-:Y:S02]  /*62c0*/  FFMA.FTZ R14, R101, UR6, R14 ;  /* 0x00000006650e7c23 */ /* 0x000fe4000801000e */
[C---:B---3--:R-:W-:Y:S02]  /*62d0*/  FFMA.FTZ R13, R100.reuse, UR6, R13 ;  /* 0x00000006640d7c23 */ /* 0x048fe4000801000d */
[----:B------:R-:W-:Y:S02]  /*62e0*/  FFMA.FTZ R15, R100, UR6, R15 ;  /* 0x00000006640f7c23 */ /* 0x000fe4000801000f */
[C---:B----4-:R-:W-:Y:S02]  /*62f0*/  FFMA.FTZ R8, R102.reuse, UR6, R8 ;  /* 0x0000000666087c23 */ /* 0x050fe40008010008 */
[----:B------:R-:W-:Y:S01]  /*6300*/  FFMA.FTZ R10, R102, UR6, R10 ;  /* 0x00000006660a7c23 */ /* 0x000fe2000801000a */
[-C--:B------:R-:W-:Y:S04]  /*6310*/  @!P2 ISETP.GE.AND P0, PT, R114, R3.reuse, PT ;  /* 0x000000037200a20c */ /* 0x080fe80003f06270 */
[----:B------:R-:W-:Y:S02]  /*6320*/  @!P2 FSEL R8, R8, -INF , !P0 ;  /* 0xff8000000808a808 */ /* 0x000fe40004000000 */
[-C--:B------:R-:W-:Y:S02]  /*6330*/  @!P2 ISETP.GE.AND P0, PT, R104, R3.reuse, PT ;  /* 0x000000036800a20c */ /* 0x080fe40003f06270 */
[-C--:B------:R-:W-:Y:S01]  /*6340*/  @!P2 ISETP.GE.AND P1, PT, R103, R3.reuse, PT ;  /* 0x000000036700a20c */ /* 0x080fe20003f26270 */
[--C-:B------:R-:W-:Y:S01]  /*6350*/  FFMA.FTZ R8, R8, c[0x0][0x23c], -R88.reuse ;  /* 0x00008f0008087a23 */ /* 0x100fe20000010858 */
[-C--:B------:R-:W-:Y:S03]  /*6360*/  @!P2 ISETP.GE.AND P6, PT, R111, R3.reuse, PT ;  /* 0x000000036f00a20c */ /* 0x080fe60003fc6270 */
[----:B------:R2:W-:Y:S01]  /*6370*/  MUFU.EX2 R105, R8 ;  /* 0x0000000800697308 */ /* 0x0005e20000000800 */
[----:B------:R-:W-:Y:S02]  /*6380*/  @!P2 FSEL R13, R13, -INF , !P6 ;  /* 0xff8000000d0da808 */ /* 0x000fe40007000000 */
[CC--:B------:R-:W-:Y:S02]  /*6390*/  @!P2 ISETP.GE.AND P6, PT, R110.reuse, R2.reuse, PT ;  /* 0x000000026e00a20c */ /* 0x0c0fe40003fc6270 */
[-C--:B------:R-:W-:Y:S01]  /*63a0*/  @!P2 ISETP.GE.AND P4, PT, R110, R3.reuse, PT ;  /* 0x000000036e00a20c */ /* 0x080fe20003f86270 */
[--C-:B------:R-:W-:Y:S02]  /*63b0*/  FFMA.FTZ R13, R13, c[0x0][0x23c], -R88.reuse ;  /* 0x00008f000d0d7a23 */ /* 0x100fe40000010858 */
[----:B------:R-:W-:Y:S02]  /*63c0*/  IMAD.MOV.U32 R110, RZ, RZ, c[0x0][0x22c] ;  /* 0x00008b00ff6e7624 */ /* 0x000fe400078e00ff */
[----:B------:R-:W-:Y:S02]  /*63d0*/  MUFU.EX2 R98, R13 ;  /* 0x0000000d00627308 */ /* 0x000fe40000000800 */
[----:B------:R-:W-:Y:S02]  /*63e0*/  IMAD R110, R110, c[0x0][0x1c0], RZ ;  /* 0x000070006e6e7a24 */ /* 0x000fe400078e02ff */
[C---:B------:R-:W-:Y:S02]  /*63f0*/  FFMA.FTZ R9, R113.reuse, UR6, R9 ;  /* 0x0000000671097c23 */ /* 0x040fe40008010009 */
[----:B------:R-:W-:Y:S02]  /*6400*/  FFMA.FTZ R11, R113, UR6, R11 ;  /* 0x00000006710b7c23 */ /* 0x000fe4000801000b */
[----:B------:R-:W-:Y:S01]  /*6410*/  IMAD.U32 R110, R110, -0x40, RZ ;  /* 0xffffffc06e6e7824 */ /* 0x000fe200078e00ff */
[----:B------:R-:W-:Y:S02]  /*6420*/  @!P2 FSEL R9, R9, -INF , !P0 ;  /* 0xff8000000909a808 */ /* 0x000fe40004000000 */
[-C--:B------:R-:W-:Y:S03]  /*6430*/  @!P2 ISETP.GE.AND P0, PT, R114, R2.reuse, PT ;  /* 0x000000027200a20c */ /* 0x080fe60003f06270 */
[----:B-1----:R-:W-:Y:S01]  /*6440*/  FFMA.FTZ R6, R9, c[0x0][0x23c], -R88 ;  /* 0x00008f0009067a23 */ /* 0x002fe20000010858 */
[----:B------:R-:W-:Y:S01]  /*6450*/  @!P2 FSEL R10, R10, -INF , !P0 ;  /* 0xff8000000a0aa808 */ /* 0x000fe20004000000 */
[----:B--2---:R-:W-:Y:S01]  /*6460*/  IMAD.WIDE.U32 R8, R89, -0x326172a9, RZ ;  /* 0xcd9e8d5759087825 */ /* 0x004fe200078e00ff */
[-C--:B------:R-:W-:Y:S01]  /*6470*/  @!P2 ISETP.GE.AND P0, PT, R104, R2.reuse, PT ;  /* 0x000000026800a20c */ /* 0x080fe20003f06270 */
[----:B------:R1:W-:Y:S01]  /*6480*/  MUFU.EX2 R102, R6 ;  /* 0x0000000600667308 */ /* 0x0003e20000000800 */
[----:B------:R-:W-:Y:S01]  /*6490*/  @!P2 ISETP.GE.AND P5, PT, R112, R3, PT ;  /* 0x000000037000a20c */ /* 0x000fe20003fa6270 */
[--C-:B------:R-:W-:Y:S01]  /*64a0*/  FFMA.FTZ R10, R10, c[0x0][0x23c], -R0.reuse ;  /* 0x00008f000a0a7a23 */ /* 0x100fe20000010800 */
[----:B------:R-:W-:Y:S02]  /*64b0*/  @!P2 FSEL R11, R11, -INF , !P0 ;  /* 0xff8000000b0ba808 */ /* 0x000fe40004000000 */
[----:B------:R-:W-:Y:S02]  /*64c0*/  @!P2 FSEL R12, R12, -INF , !P5 ;  /* 0xff8000000c0ca808 */ /* 0x000fe40006800000 */
[-C--:B------:R-:W-:Y:S01]  /*64d0*/  @!P2 ISETP.GE.AND P5, PT, R103, R2.reuse, PT ;  /* 0x000000026700a20c */ /* 0x080fe20003fa6270 */
[----:B------:R-:W-:Y:S01]  /*64e0*/  FFMA.FTZ R11, R11, c[0x0][0x23c], -R0 ;  /* 0x00008f000b0b7a23 */ /* 0x000fe20000010800 */
[----:B------:R-:W-:Y:S01]  /*64f0*/  LOP3.LUT R4, R9, UR9, R4, 0x96, !PT ;  /* 0x0000000909047c12 */ /* 0x000fe2000f8e9604 */
[----:B------:R2:W-:Y:S01]  /*6500*/  MUFU.EX2 R104, R10 ;  /* 0x0000000a00687308 */ /* 0x0005e20000000800 */
[----:B------:R-:W-:Y:S01]  /*6510*/  UIADD3 UR9, UR12, 0x646e171e, URZ ;  /* 0x646e171e0c097890 */ /* 0x000fe2000fffe03f */
[-C--:B------:R-:W-:Y:S01]  /*6520*/  @!P2 ISETP.GE.AND P0, PT, R111, R2.reuse, PT ;  /* 0x000000026f00a20c */ /* 0x080fe20003f06270 */
[----:B------:R-:W-:Y:S01]  /*6530*/  FFMA.FTZ R12, R12, c[0x0][0x23c], -R88 ;  /* 0x00008f000c0c7a23 */ /* 0x000fe20000010858 */
[----:B------:R-:W-:Y:S01]  /*6540*/  @!P2 ISETP.GE.AND P3, PT, R112, R2, PT ;  /* 0x000000027000a20c */ /* 0x000fe20003f66270 */
[----:B------:R-:W-:Y:S01]  /*6550*/  IMAD.WIDE.U32 R4, R4, -0x2daee0ad, RZ ;  /* 0xd2511f5304047825 */ /* 0x000fe200078e00ff */
[----:B------:R-:W-:Y:S02]  /*6560*/  @!P2 FSEL R15, R15, -INF , !P0 ;  /* 0xff8000000f0fa808 */ /* 0x000fe40004000000 */
[----:B------:R-:W-:Y:S02]  /*6570*/  @!P2 FSEL R14, R14, -INF , !P3 ;  /* 0xff8000000e0ea808 */ /* 0x000fe40005800000 */
[----:B------:R3:W-:Y:S01]  /*6580*/  MUFU.EX2 R103, R11 ;  /* 0x0000000b00677308 */ /* 0x0007e20000000800 */
[----:B------:R-:W-:Y:S01]  /*6590*/  LOP3.LUT R9, R4, 0xff, RZ, 0xc0, !PT ;  /* 0x000000ff04097812 */ /* 0x000fe200078ec0ff */
[--C-:B------:R-:W-:Y:S02]  /*65a0*/  FFMA.FTZ R15, R15, c[0x0][0x23c], -R0.reuse ;  /* 0x00008f000f0f7a23 */ /* 0x100fe40000010800 */
[----:B-1----:R-:W-:Y:S04]  /*65b0*/  IMAD.WIDE.U32 R6, R7, -0x2daee0ad, RZ ;  /* 0xd2511f5307067825 */ /* 0x002fe800078e00ff */
[----:B------:R-:W-:Y:S01]  /*65c0*/  FFMA.FTZ R14, R14, c[0x0][0x23c], -R0 ;  /* 0x00008f000e0e7a23 */ /* 0x000fe20000010800 */
[----:B------:R-:W-:Y:S01]  /*65d0*/  LOP3.LUT R2, R7, UR8, R92, 0x96, !PT ;  /* 0x0000000807027c12 */ /* 0x000fe2000f8e965c */
[----:B------:R-:W-:Y:S01]  /*65e0*/  ULDC.U8 UR8, c[0x0][0x2d8] ;  /* 0x0000b60000087ab9 */ /* 0x000fe20000000000 */
[----:B------:R-:W-:Y:S01]  /*65f0*/  LOP3.LUT R6, R5, UR9, R6, 0x96, !PT ;  /* 0x0000000905067c12 */ /* 0x000fe2000f8e9606 */
[----:B------:R-:W-:Y:S01]  /*6600*/  UIADD3 UR9, UR11, -0x4ab325aa, URZ ;  /* 0xb54cda560b097890 */ /* 0x000fe2000fffe03f */
[--C-:B------:R-:W-:Y:S01]  /*6610*/  SHF.R.U32.HI R7, RZ, 0x18, R4.reuse ;  /* 0x00000018ff077819 */ /* 0x100fe20000011604 */
[----:B------:R-:W-:Y:S01]  /*6620*/  IMAD.WIDE.U32 R2, R2, -0x326172a9, RZ ;  /* 0xcd9e8d5702027825 */ /* 0x000fe200078e00ff */
[----:B--2---:R-:W-:Y:S01]  /*6630*/  SHF.R.U32.HI R10, RZ, 0x10, R4 ;  /* 0x00000010ff0a7819 */ /* 0x004fe20000011604 */
[----:B------:R-:W-:Y:S01]  /*6640*/  MUFU.EX2 R99, R12 ;  /* 0x0000000c00637308 */ /* 0x000fe20000000800 */
[----:B------:R-:W-:Y:S01]  /*6650*/  ISETP.LE.U32.AND P0, PT, R7, UR8, PT ;  /* 0x0000000807007c0c */ /* 0x000fe2000bf03070 */
[----:B------:R-:W-:Y:S01]  /*6660*/  FFMA.FTZ R16, R85, UR6, R16 ;  /* 0x0000000655107c23 */ /* 0x000fe20008010010 */
[----:B------:R-:W-:Y:S01]  /*6670*/  ISETP.LE.U32.AND P3, PT, R9, UR8, PT ;  /* 0x0000000809007c0c */ /* 0x000fe2000bf63070 */
[----:B------:R-:W-:Y:S01]  /*6680*/  FFMA.FTZ R18, R85, UR6, R18 ;  /* 0x0000000655127c23 */ /* 0x000fe20008010012 */
[----:B------:R-:W-:Y:S01]  /*6690*/  SHF.R.U32.HI R9, RZ, 0x18, R2 ;  /* 0x00000018ff097819 */ /* 0x000fe20000011602 */
[----:B------:R-:W-:Y:S01]  /*66a0*/  FFMA.FTZ R19, R84, UR6, R19 ;  /* 0x0000000654137c23 */ /* 0x000fe20008010013 */
[----:B------:R-:W-:Y:S01]  /*66b0*/  @!P2 FSEL R16, R16, -INF , !P1 ;  /* 0xff8000001010a808 */ /* 0x000fe20004800000 */
[----:B------:R-:W-:Y:S01]  /*66c0*/  FFMA.FTZ R17, R84, UR6, R17 ;  /* 0x0000000654117c23 */ /* 0x000fe20008010011 */
[----:B---3--:R-:W-:Y:S01]  /*66d0*/  LOP3.LUT R11, R4, 0xffff, RZ, 0xc0, !PT ;  /* 0x0000ffff040b7812 */ /* 0x008fe200078ec0ff */
[----:B------:R-:W-:Y:S01]  /*66e0*/  MUFU.EX2 R101, R14 ;  /* 0x0000000e00657308 */ /* 0x000fe20000000800 */
[----:B------:R-:W-:Y:S01]  /*66f0*/  LOP3.LUT R4, R3, UR9, R8, 0x96, !PT ;  /* 0x0000000903047c12 */ /* 0x000fe2000f8e9608 */
[----:B------:R-:W-:Y:S01]  /*6700*/  FFMA.FTZ R16, R16, c[0x0][0x23c], -R88 ;  /* 0x00008f0010107a23 */ /* 0x000fe20000010858 */
[----:B------:R-:W-:Y:S01]  /*6710*/  LOP3.LUT R5, R2, 0xffff, RZ, 0xc0, !PT ;  /* 0x0000ffff02057812 */ /* 0x000fe200078ec0ff */
[----:B------:R-:W-:Y:S01]  /*6720*/  IMAD.U32 R92, RZ, RZ, UR16 ;  /* 0x00000010ff5c7e24 */ /* 0x000fe2000f8e00ff */
[----:B------:R-:W-:Y:S02]  /*6730*/  LOP3.LUT R3, R4, 0xff, RZ, 0xc0, !PT ;  /* 0x000000ff04037812 */ /* 0x000fe400078ec0ff */
[----:B------:R-:W-:Y:S02]  /*6740*/  LOP3.LUT R8, R2, 0xff, RZ, 0xc0, !PT ;  /* 0x000000ff02087812 */ /* 0x000fe400078ec0ff */
[----:B------:R-:W-:Y:S01]  /*6750*/  ISETP.LE.U32.AND P1, PT, R3, UR8, PT ;  /* 0x0000000803007c0c */ /* 0x000fe2000bf23070 */
[----:B------:R-:W-:Y:S01]  /*6760*/  MUFU.EX2 R100, R15 ;  /* 0x0000000f00647308 */ /* 0x000fe20000000800 */
[----:B------:R-:W-:Y:S02]  /*6770*/  SHF.R.U32.HI R7, RZ, 0x10, R2 ;  /* 0x00000010ff077819 */ /* 0x000fe40000011602 */
[----:B------:R-:W-:Y:S02]  /*6780*/  SHF.R.U32.HI R2, RZ, 0x10, R4 ;  /* 0x00000010ff027819 */ /* 0x000fe40000011604 */
[----:B------:R-:W-:Y:S02]  /*6790*/  LOP3.LUT R3, R4, 0xffff, RZ, 0xc0, !PT ;  /* 0x0000ffff04037812 */ /* 0x000fe400078ec0ff */
[----:B------:R-:W-:Y:S02]  /*67a0*/  LOP3.LUT R2, R2, 0xff, RZ, 0xc0, !PT ;  /* 0x000000ff02027812 */ /* 0x000fe400078ec0ff */
[----:B------:R-:W-:Y:S01]  /*67b0*/  SHF.R.U32.HI R3, RZ, 0x8, R3 ;  /* 0x00000008ff037819 */ /* 0x000fe20000011603 */
[----:B------:R-:W1:Y:S01]  /*67c0*/  MUFU.EX2 R96, R16 ;  /* 0x0000001000607308 */ /* 0x000e620000000800 */
[----:B------:R-:W-:Y:S01]  /*67d0*/  @!P2 FSEL R19, R19, -INF , !P6 ;  /* 0xff8000001313a808 */ /* 0x000fe20007000000 */
[----:B------:R-:W-:Y:S01]  /*67e0*/  @!P1 FADD.FTZ R107, -R107, -RZ ;  /* 0x800000ff6b6b9221 */ /* 0x000fe20000010100 */
[----:B------:R-:W-:Y:S02]  /*67f0*/  @!P2 FSEL R18, R18, -INF , !P5 ;  /* 0xff8000001212a808 */ /* 0x000fe40006800000 */
[----:B------:R-:W-:Y:S02]  /*6800*/  @!P2 FSEL R17, R17, -INF , !P4 ;  /* 0xff8000001111a808 */ /* 0x000fe40006000000 */
[----:B------:R-:W-:Y:S01]  /*6810*/  ISETP.LE.U32.AND P4, PT, R2, UR8, PT ;  /* 0x0000000802007c0c */ /* 0x000fe2000bf83070 */
[--C-:B------:R-:W-:Y:S01]  /*6820*/  FFMA.FTZ R18, R18, c[0x0][0x23c], -R0.reuse ;  /* 0x00008f0012127a23 */ /* 0x100fe20000010800 */
[----:B------:R-:W-:Y:S01]  /*6830*/  LOP3.LUT R2, R3, 0xffff, RZ, 0xc0, !PT ;  /* 0x0000ffff03027812 */ /* 0x000fe200078ec0ff */
[----:B------:R-:W-:Y:S01]  /*6840*/  FFMA.FTZ R0, R19, c[0x0][0x23c], -R0 ;  /* 0x00008f0013007a23 */ /* 0x000fe20000010800 */
[----:B------:R-:W-:Y:S01]  /*6850*/  SHF.R.U32.HI R4, RZ, 0x18, R4 ;  /* 0x00000018ff047819 */ /* 0x000fe20000011604 */
[----:B------:R-:W-:Y:S01]  /*6860*/  FFMA.FTZ R88, R17, c[0x0][0x23c], -R88 ;  /* 0x00008f0011587a23 */ /* 0x000fe20000010858 */
[----:B------:R-:W-:Y:S01]  /*6870*/  ISETP.LE.U32.AND P5, PT, R2, UR8, PT ;  /* 0x0000000802007c0c */ /* 0x000fe2000bfa3070 */
[----:B------:R-:W2:Y:S01]  /*6880*/  MUFU.EX2 R95, R0 ;  /* 0x00000000005f7308 */ /* 0x000ea20000000800 */
[----:B------:R-:W-:Y:S02]  /*6890*/  LOP3.LUT R2, R6, 0xff, RZ, 0xc0, !PT ;  /* 0x000000ff06027812 */ /* 0x000fe400078ec0ff */
[----:B------:R-:W-:Y:S02]  /*68a0*/  ISETP.LE.U32.AND P1, PT, R8, UR8, PT ;  /* 0x0000000808007c0c */ /* 0x000fe4000bf23070 */
[----:B------:R-:W-:Y:S01]  /*68b0*/  ISETP.LE.U32.AND P6, PT, R4, UR8, PT ;  /* 0x0000000804007c0c */ /* 0x000fe2000bfc3070 */
[----:B------:R-:W-:Y:S01]  /*68c0*/  @!P4 FADD.FTZ R109, -R109, -RZ ;  /* 0x800000ff6d6dc221 */ /* 0x000fe20000010100 */
[----:B------:R-:W-:Y:S02]  /*68d0*/  ISETP.LE.U32.AND P2, PT, R2, UR8, PT ;  /* 0x0000000802007c0c */ /* 0x000fe4000bf43070 */
[----:B------:R-:W-:Y:S01]  /*68e0*/  SHF.R.U32.HI R2, RZ, 0x8, R5 ;  /* 0x00000008ff027819 */ /* 0x000fe20000011605 */
[----:B------:R-:W-:Y:S01]  /*68f0*/  MUFU.EX2 R94, R88 ;  /* 0x00000058005e7308 */ /* 0x000fe20000000800 */
[--C-:B------:R-:W-:Y:S01]  /*6900*/  SHF.R.U32.HI R3, RZ, 0x18, R6.reuse ;  /* 0x00000018ff037819 */ /* 0x100fe20000011606 */
[----:B------:R-:W-:Y:S01]  /*6910*/  @!P5 FADD.FTZ R106, -R106, -RZ ;  /* 0x800000ff6a6ad221 */ /* 0x000fe20000010100 */
[----:B------:R-:W-:Y:S01]  /*6920*/  LOP3.LUT R2, R2, 0xffff, RZ, 0xc0, !PT ;  /* 0x0000ffff02027812 */ /* 0x000fe200078ec0ff */
[----:B-1----:R-:W-:Y:S01]  /*6930*/  @!P3 FADD.FTZ R96, -R96, -RZ ;  /* 0x800000ff6060b221 */ /* 0x002fe20000010100 */
[----:B------:R-:W-:Y:S01]  /*6940*/  ISETP.LE.U32.AND P4, PT, R3, UR8, PT ;  /* 0x0000000803007c0c */ /* 0x000fe2000bf83070 */
[----:B------:R-:W-:Y:S01]  /*6950*/  @!P1 FADD.FTZ R105, -R105, -RZ ;  /* 0x800000ff69699221 */ /* 0x000fe20000010100 */
[----:B------:R-:W-:Y:S01]  /*6960*/  ISETP.LE.U32.AND P5, PT, R2, UR8, PT ;  /* 0x0000000802007c0c */ /* 0x000fe2000bfa3070 */
[----:B------:R-:W-:Y:S01]  /*6970*/  @!P6 FADD.FTZ R108, -R108, -RZ ;  /* 0x800000ff6c6ce221 */ /* 0x000fe20000010100 */
[----:B------:R-:W-:Y:S01]  /*6980*/  LOP3.LUT R2, R7, 0xff, RZ, 0xc0, !PT ;  /* 0x000000ff07027812 */ /* 0x000fe200078ec0ff */
[----:B------:R-:W-:Y:S01]  /*6990*/  @!P2 FADD.FTZ R99, -R99, -RZ ;  /* 0x800000ff6363a221 */ /* 0x000fe20000010100 */
[----:B------:R-:W-:Y:S01]  /*69a0*/  ISETP.LE.U32.AND P1, PT, R9, UR8, PT ;  /* 0x0000000809007c0c */ /* 0x000fe2000bf23070 */
[----:B------:R-:W1:Y:S01]  /*69b0*/  MUFU.EX2 R97, R18 ;  /* 0x0000001200617308 */ /* 0x000e620000000800 */
[----:B------:R-:W-:Y:S01]  /*69c0*/  ISETP.LE.U32.AND P6, PT, R2, UR8, PT ;  /* 0x0000000802007c0c */ /* 0x000fe2000bfc3070 */
[----:B--2---:R-:W-:Y:S01]  /*69d0*/  @!P0 FADD.FTZ R95, -R95, -RZ ;  /* 0x800000ff5f5f8221 */ /* 0x004fe20000010100 */
[----:B------:R-:W-:Y:S02]  /*69e0*/  SHF.R.U32.HI R3, RZ, 0x10, R6 ;  /* 0x00000010ff037819 */ /* 0x000fe40000011606 */
[----:B------:R-:W-:Y:S01]  /*69f0*/  LOP3.LUT R6, R6, 0xffff, RZ, 0xc0, !PT ;  /* 0x0000ffff06067812 */ /* 0x000fe200078ec0ff */
[----:B------:R-:W-:Y:S01]  /*6a00*/  @!P4 FADD.FTZ R100, -R100, -RZ ;  /* 0x800000ff6464c221 */ /* 0x000fe20000010100 */
[----:B------:R-:W-:Y:S01]  /*6a10*/  LOP3.LUT R3, R3, 0xff, RZ, 0xc0, !PT ;  /* 0x000000ff03037812 */ /* 0x000fe200078ec0ff */
[----:B------:R-:W-:Y:S01]  /*6a20*/  @!P5 FADD.FTZ R102, -R102, -RZ ;  /* 0x800000ff6666d221 */ /* 0x000fe20000010100 */
[----:B------:R-:W-:Y:S02]  /*6a30*/  SHF.R.U32.HI R2, RZ, 0x8, R6 ;  /* 0x00000008ff027819 */ /* 0x000fe40000011606 */
[----:B------:R-:W-:Y:S01]  /*6a40*/  ISETP.LE.U32.AND P5, PT, R3, UR8, PT ;  /* 0x0000000803007c0c */ /* 0x000fe2000bfa3070 */
[----:B------:R-:W-:Y:S01]  /*6a50*/  @!P1 FADD.FTZ R103, -R103, -RZ ;  /* 0x800000ff67679221 */ /* 0x000fe20000010100 */
[----:B------:R-:W-:Y:S01]  /*6a60*/  LOP3.LUT R3, R10, 0xff, RZ, 0xc0, !PT ;  /* 0x000000ff0a037812 */ /* 0x000fe200078ec0ff */
[----:B------:R-:W-:Y:S01]  /*6a70*/  @!P6 FADD.FTZ R104, -R104, -RZ ;  /* 0x800000ff6868e221 */ /* 0x000fe20000010100 */
[----:B------:R-:W-:Y:S02]  /*6a80*/  LOP3.LUT R2, R2, 0xffff, RZ, 0xc0, !PT ;  /* 0x0000ffff02027812 */ /* 0x000fe400078ec0ff */
        /* <DEDUP_REMOVED lines=9> */
[----:B------:R3:W-:Y:S01]  /*6b20*/  STS [R247+0x2a000], R3 ;  /* 0x02a00003f7007388 */ /* 0x0007e20000000800 */
[----:B------:R-:W-:Y:S01]  /*6b30*/  ISETP.LE.U32.AND P2, PT, R0, UR8, PT ;  /* 0x0000000800007c0c */ /* 0x000fe2000bf43070 */
[----:B------:R-:W-:Y:S01]  /*6b40*/  @!P6 FADD.FTZ R98, -R98, -RZ ;  /* 0x800000ff6262e221 */ /* 0x000fe20000010100 */
[----:B------:R-:W-:Y:S02]  /*6b50*/  F2FP.RELU.BF16.PACK_AB R0, R102, R105 ;  /* 0x000000696600723e */ /* 0x000fe400000018ff */
[----:B------:R-:W-:Y:S01]  /*6b60*/  STS [R250+0x2a400], R5 ;  /* 0x02a40005fa007388 */ /* 0x000fe20000000800 */
[----:B-1----:R-:W-:Y:S01]  /*6b70*/  @!P1 FADD.FTZ R97, -R97, -RZ ;  /* 0x800000ff61619221 */ /* 0x002fe20000010100 */
[----:B------:R-:W-:Y:S02]  /*6b80*/  F2FP.RELU.BF16.PACK_AB R4, R98, R99 ;  /* 0x000000636204723e */ /* 0x000fe400000018ff */
[----:B------:R-:W-:Y:S01]  /*6b90*/  LEA R92, P0, R246, R92, 0x2 ;  /* 0x0000005cf65c7211 */ /* 0x000fe200078010ff */
[----:B------:R1:W-:Y:S01]  /*6ba0*/  STS [R250+0x2a000], R0 ;  /* 0x02a00000fa007388 */ /* 0x0003e20000000800 */
[----:B------:R-:W-:Y:S02]  /*6bb0*/  FSETP.GE.FTZ.AND P1, PT, R106, RZ, PT ;  /* 0x000000ff6a00720b */ /* 0x000fe40003f36000 */
[----:B------:R-:W-:Y:S01]  /*6bc0*/  LEA.HI.X.SX32 R93, R246, R93, 0x2, P0 ;  /* 0x0000005df65d7211 */ /* 0x000fe200000f16ff */
[----:B------:R-:W-:Y:S01]  /*6bd0*/  @!P2 FADD.FTZ R94, -R94, -RZ ;  /* 0x800000ff5e5ea221 */ /* 0x000fe20000010100 */
[----:B------:R-:W-:Y:S01]  /*6be0*/  STS [R248+0x2a000], R4 ;  /* 0x02a00004f8007388 */ /* 0x000fe20000000800 */
[----:B------:R-:W-:Y:S02]  /*6bf0*/  LEA R234, P0, R110, R234, 0x2 ;  /* 0x000000ea6eea7211 */ /* 0x000fe400078010ff */
[----:B------:R-:W-:Y:S02]  /*6c00*/  FSETP.GE.FTZ.AND P2, PT, R107, RZ, PT ;  /* 0x000000ff6b00720b */ /* 0x000fe40003f56000 */
[----:B--2---:R-:W-:Y:S02]  /*6c10*/  F2FP.RELU.BF16.PACK_AB R2, R94, R96 ;  /* 0x000000605e02723e */ /* 0x004fe400000018ff */
[----:B------:R-:W-:Y:S02]  /*6c20*/  LEA.HI.X.SX32 R235, R110, R235, 0x2, P0 ;  /* 0x000000eb6eeb7211 */ /* 0x000fe400000f16ff */
[----:B------:R2:W5:Y:S01]  /*6c30*/  LDL R110, [R1+0x4] ;  /* 0x00000400016e7983 */ /* 0x0005620000100800 */
[----:B---3--:R-:W-:Y:S02]  /*6c40*/  F2FP.RELU.BF16.PACK_AB R3, R100, R101 ;  /* 0x000000656403723e */ /* 0x008fe400000018ff */
[----:B------:R-:W-:Y:S02]  /*6c50*/  FSETP.GE.FTZ.AND P5, PT, R105, RZ, PT ;  /* 0x000000ff6900720b */ /* 0x000fe40003fb6000 */
[----:B------:R-:W-:Y:S01]  /*6c60*/  FSETP.GE.FTZ.AND P0, PT, R94, RZ, PT ;  /* 0x000000ff5e00720b */ /* 0x000fe20003f16000 */
[----:B------:R3:W-:Y:S01]  /*6c70*/  STS [R248+0x2a400], R3 ;  /* 0x02a40003f8007388 */ /* 0x0007e20000000800 */
[----:B------:R-:W-:Y:S02]  /*6c80*/  FSETP.GE.FTZ.AND P3, PT, R99, RZ, PT ;  /* 0x000000ff6300720b */ /* 0x000fe40003f76000 */
[----:B------:R-:W-:Y:S02]  /*6c90*/  FSETP.GE.FTZ.AND P4, PT, R102, RZ, PT ;  /* 0x000000ff6600720b */ /* 0x000fe40003f96000 */
[----:B-1----:R-:W-:Y:S01]  /*6ca0*/  F2FP.RELU.BF16.PACK_AB R0, R95, R97 ;  /* 0x000000615f00723e */ /* 0x002fe200000018ff */
[----:B------:R-:W-:Y:S05]  /*6cb0*/  STS [R249+0x2a000], R2 ;  /* 0x02a00002f9007388 */ /* 0x000fea0000000800 */
[----:B------:R1:W-:Y:S05]  /*6cc0*/  STS [R249+0x2a400], R0 ;  /* 0x02a40000f9007388 */ /* 0x0003ea0000000800 */
[----:B------:R-:W-:Y:S05]  /*6cd0*/  LDSM.16.M88.4 R16, [R228+0x10000] ;  /* 0x01000000e410783b */ /* 0x000fea0000000200 */
[----:B------:R-:W4:Y:S01]  /*6ce0*/  LDSM.16.M88.4 R8, [R224+0x20000] ;  /* 0x02000000e008783b */ /* 0x000f220000000200 */
[C-C-:B---3--:R-:W-:Y:S04]  /*6cf0*/  IMAD.IADD R3, R217.reuse, 0x1, R228.reuse ;  /* 0x00000001d9037824 */ /* 0x148fe800078e02e4 */
[----:B------:R-:W3:Y:S01]  /*6d00*/  LDSM.16.M88.4 R84, [R224+0x20800] ;  /* 0x02080000e054783b */ /* 0x000ee20000000200 */
[----:B-1----:R-:W-:Y:S04]  /*6d10*/  IMAD.IADD R0, R116, 0x1, R228 ;  /* 0x0000000174007824 */ /* 0x002fe800078e02e4 */
[----:B------:R-:W-:Y:S01]  /*6d20*/  IMAD.IADD R2, R217, 0x1, R0 ;  /* 0x00000001d9027824 */ /* 0x000fe200078e0200 */
[----:B------:R-:W-:Y:S01]  /*6d30*/  LDSM.16.M88.4 R88, [R0+0x10000] ;  /* 0x010000000058783b */ /* 0x000fe20000000200 */
[C---:B----4-:R-:W-:Y:S08]  /*6d40*/  HMMA.16816.F32.BF16 R4, R16.reuse, R8, RZ ;  /* 0x000000081004723c */ /* 0x050ff000000418ff */
        /* <DEDUP_REMOVED lines=86> */
[----:B------:R1:W-:Y:S05]  /*72b0*/  LDSM.16.M88.4 R84, [R0+0x16000] ;  /* 0x016000000054783b */ /* 0x0003ea0000000200 */
[----:B------:R-:W3:Y:S05]  /*72c0*/  LDSM.16.M88.4 R88, [R221+0x26000] ;  /* 0x02600000dd58783b */ /* 0x000eea0000000200 */
[----:B-1----:R1:W4:Y:S01]  /*72d0*/  LDG.E R0, [R92.64+0x20] ;  /* 0x000020045c007981 */ /* 0x002322000c1e1900 */
[C---:B---3--:R-:W-:Y:S08]  /*72e0*/  HMMA.16816.F32.BF16 R4, R84.reuse, R88, R4 ;  /* 0x000000585404723c */ /* 0x048ff00000041804 */
[C---:B------:R-:W-:Y:S01]  /*72f0*/  HMMA.16816.F32.BF16 R8, R84.reuse, R90, R8 ;  /* 0x0000005a5408723c */ /* 0x040fe20000041808 */
[----:B------:R-:W3:Y:S07]  /*7300*/  LDSM.16.M88.4 R88, [R221+0x26800] ;  /* 0x02680000dd58783b */ /* 0x000eee0000000200 */
[C---:B---3--:R-:W-:Y:S08]  /*7310*/  HMMA.16816.F32.BF16 R12, R84.reuse, R88, R12 ;  /* 0x00000058540c723c */ /* 0x048ff0000004180c */
[----:B------:R-:W-:Y:S01]  /*7320*/  HMMA.16816.F32.BF16 R16, R84, R90, R16 ;  /* 0x0000005a5410723c */ /* 0x000fe20000041810 */
[----:B------:R-:W-:Y:S05]  /*7330*/  LDSM.16.M88.4 R84, [R3+0x16000] ;  /* 0x016000000354783b */ /* 0x000fea0000000200 */
[----:B------:R-:W3:Y:S02]  /*7340*/  LDSM.16.M88.4 R88, [R223+0x26000] ;  /* 0x02600000df58783b */ /* 0x000ee40000000200 */
[C---:B---3--:R-:W-:Y:S08]  /*7350*/  HMMA.16816.F32.BF16 R4, R84.reuse, R88, R4 ;  /* 0x000000585404723c */ /* 0x048ff00000041804 */
[C---:B------:R-:W-:Y:S01]  /*7360*/  HMMA.16816.F32.BF16 R8, R84.reuse, R90, R8 ;  /* 0x0000005a5408723c */ /* 0x040fe20000041808 */
[----:B------:R-:W3:Y:S07]  /*7370*/  LDSM.16.M88.4 R88, [R223+0x26800] ;  /* 0x02680000df58783b */ /* 0x000eee0000000200 */
[C---:B---3--:R-:W-:Y:S08]  /*7380*/  HMMA.16816.F32.BF16 R12, R84.reuse, R88, R12 ;  /* 0x00000058540c723c */ /* 0x048ff0000004180c */
[----:B------:R-:W-:Y:S01]  /*7390*/  HMMA.16816.F32.BF16 R16, R84, R90, R16 ;  /* 0x0000005a5410723c */ /* 0x000fe20000041810 */
[----:B------:R3:W-:Y:S05]  /*73a0*/  LDSM.16.M88.4 R84, [R2+0x16000] ;  /* 0x016000000254783b */ /* 0x0007ea0000000200 */
[----:B------:R-:W1:Y:S05]  /*73b0*/  LDSM.16.M88.4 R88, [R222+0x26000] ;  /* 0x02600000de58783b */ /* 0x000e6a0000000200 */
[----:B---3--:R3:W2:Y:S01]  /*73c0*/  LDG.E R2, [R92.64] ;  /* 0x000000045c027981 */ /* 0x0086a2000c1e1900 */
[C---:B-1----:R-:W-:Y:S04]  /*73d0*/  HMMA.16816.F32.BF16 R4, R84.reuse, R88, R4 ;  /* 0x000000585404723c */ /* 0x042fe80000041804 */
[----:B---3--:R1:W5:Y:S05]  /*73e0*/  LDL R93, [R1] ;  /* 0x00000000015d7983 */ /* 0x00836a0000100800 */
[----:B------:R1:W5:Y:S01]  /*73f0*/  LDL R92, [R1+0x8] ;  /* 0x00000800015c7983 */ /* 0x0003620000100800 */
[C---:B------:R-:W-:Y:S04]  /*7400*/  HMMA.16816.F32.BF16 R8, R84.reuse, R90, R8 ;  /* 0x0000005a5408723c */ /* 0x040fe80000041808 */
[----:B------:R-:W3:Y:S04]  /*7410*/  LDSM.16.M88.4 R88, [R222+0x26800] ;  /* 0x02680000de58783b */ /* 0x000ee80000000200 */
[C---:B---3--:R-:W-:Y:S08]  /*7420*/  HMMA.16816.F32.BF16 R12, R84.reuse, R88, R12 ;  /* 0x00000058540c723c */ /* 0x048ff0000004180c */
[----:B------:R-:W-:Y:S08]  /*7430*/  HMMA.16816.F32.BF16 R16, R84, R90, R16 ;  /* 0x0000005a5410723c */ /* 0x000ff00000041810 */
[C---:B----4-:R-:W-:Y:S04]  /*7440*/  FADD.FTZ R10, -R0.reuse, R10 ;  /* 0x0000000a000a7221 */ /* 0x050fe80000010100 */
[----:B------:R-:W-:Y:S02]  /*7450*/  FADD.FTZ R6, -R0, R6 ;  /* 0x0000000600067221 */ /* 0x000fe40000010100 */
[C---:B--2---:R-:W-:Y:S02]  /*7460*/  FADD.FTZ R3, -R2.reuse, R5 ;  /* 0x0000000502037221 */ /* 0x044fe40000010100 */
[C---:B------:R-:W-:Y:S02]  /*7470*/  FADD.FTZ R4, -R2.reuse, R4 ;  /* 0x0000000402047221 */ /* 0x040fe40000010100 */
[----:B------:R-:W-:Y:S01]  /*7480*/  FADD.FTZ R5, -R2, R12 ;  /* 0x0000000c02057221 */ /* 0x000fe20000010100 */
[-C--:B------:R-:W-:Y:S02]  /*7490*/  FSEL R3, R3, R2.reuse, P1 ;  /* 0x0000000203037208 */ /* 0x080fe40000800000 */
[-C--:B------:R-:W-:Y:S02]  /*74a0*/  FSEL R4, R4, R2.reuse, P2 ;  /* 0x0000000204047208 */ /* 0x080fe40001000000 */
[----:B------:R-:W-:Y:S01]  /*74b0*/  FSETP.GE.FTZ.AND P1, PT, R96, RZ, PT ;  /* 0x000000ff6000720b */ /* 0x000fe20003f36000 */
[----:B------:R-:W-:Y:S01]  /*74c0*/  FMUL.FTZ R90, R106, R3 ;  /* 0x000000036a5a7220 */ /* 0x000fe20000410000 */
[----:B------:R-:W-:Y:S01]  /*74d0*/  FSETP.GE.FTZ.AND P2, PT, R98, RZ, PT ;  /* 0x000000ff6200720b */ /* 0x000fe20003f56000 */
[C---:B------:R-:W-:Y:S01]  /*74e0*/  FADD.FTZ R3, -R2.reuse, R8 ;  /* 0x0000000802037221 */ /* 0x040fe20000010100 */
[----:B------:R-:W-:Y:S01]  /*74f0*/  FSEL R5, R5, R2, P3 ;  /* 0x0000000205057208 */ /* 0x000fe20001800000 */
[----:B------:R-:W-:Y:S01]  /*7500*/  FADD.FTZ R8, -R2, R9 ;  /* 0x0000000902087221 */ /* 0x000fe20000010100 */
[----:B------:R-:W-:Y:S01]  /*7510*/  FSETP.GE.FTZ.AND P3, PT, R100, RZ, PT ;  /* 0x000000ff6400720b */ /* 0x000fe20003f76000 */
[----:B------:R-:W-:Y:S01]  /*7520*/  FMUL.FTZ R91, R107, R4 ;  /* 0x000000046b5b7220 */ /* 0x000fe20000410000 */
[-C--:B------:R-:W-:Y:S01]  /*7530*/  FSEL R9, R3, R2.reuse, P5 ;  /* 0x0000000203097208 */ /* 0x080fe20002800000 */
[----:B------:R-:W-:Y:S01]  /*7540*/  FADD.FTZ R3, -R2, R16 ;  /* 0x0000001002037221 */ /* 0x000fe20000010100 */
[-C--:B------:R-:W-:Y:S01]  /*7550*/  FSEL R8, R8, R2.reuse, P4 ;  /* 0x0000000208087208 */ /* 0x080fe20002000000 */
[----:B------:R-:W-:Y:S01]  /*7560*/  FADD.FTZ R4, -R2, R13 ;  /* 0x0000000d02047221 */ /* 0x000fe20000010100 */
[----:B------:R-:W-:Y:S01]  /*7570*/  FSETP.GE.FTZ.AND P4, PT, R101, RZ, PT ;  /* 0x000000ff6500720b */ /* 0x000fe20003f96000 */
[----:B------:R-:W-:Y:S01]  /*7580*/  FMUL.FTZ R88, R99, R5 ;  /* 0x0000000563587220 */ /* 0x000fe20000410000 */
[-C--:B------:R-:W-:Y:S01]  /*7590*/  FSEL R3, R3, R2.reuse, P1 ;  /* 0x0000000203037208 */ /* 0x080fe20000800000 */
[----:B------:R-:W-:Y:S01]  /*75a0*/  FADD.FTZ R5, -R0, R11 ;  /* 0x0000000b00057221 */ /* 0x000fe20000010100 */
[----:B------:R-:W-:Y:S01]  /*75b0*/  FSEL R4, R4, R2, P2 ;  /* 0x0000000204047208 */ /* 0x000fe20001000000 */
[----:B------:R-:W-:Y:S01]  /*75c0*/  @P0 FADD.FTZ R2, -R2, R17 ;  /* 0x0000001102020221 */ /* 0x000fe20000010100 */
[----:B------:R-:W-:Y:S01]  /*75d0*/  FSETP.GE.FTZ.AND P0, PT, R104, RZ, PT ;  /* 0x000000ff6800720b */ /* 0x000fe20003f16000 */
[----:B------:R-:W-:Y:S01]  /*75e0*/  FMUL.FTZ R85, R96, R3 ;  /* 0x0000000360557220 */ /* 0x000fe20000410000 */
[----:B------:R-:W-:Y:S01]  /*75f0*/  FSETP.GE.FTZ.AND P1, PT, R108, RZ, PT ;  /* 0x000000ff6c00720b */ /* 0x000fe20003f36000 */
[----:B------:R-:W-:Y:S01]  /*7600*/  FADD.FTZ R3, -R0, R7 ;  /* 0x0000000700037221 */ /* 0x000fe20000010100 */
[----:B------:R-:W-:Y:S01]  /*7610*/  FSETP.GE.FTZ.AND P2, PT, R109, RZ, PT ;  /* 0x000000ff6d00720b */ /* 0x000fe20003f56000 */
[----:B------:R-:W-:Y:S01]  /*7620*/  FMUL.FTZ R84, R94, R2 ;  /* 0x000000025e547220 */ /* 0x000fe20000410000 */
[----:B------:R-:W-:Y:S01]  /*7630*/  FSEL R2, R10, R0, P0 ;  /* 0x000000000a027208 */ /* 0x000fe20000000000 */
[----:B------:R-:W-:Y:S01]  /*7640*/  FMUL.FTZ R86, R98, R4 ;  /* 0x0000000462567220 */ /* 0x000fe20000410000 */
[----:B------:R-:W-:Y:S01]  /*7650*/  FSETP.GE.FTZ.AND P0, PT, R103, RZ, PT ;  /* 0x000000ff6700720b */ /* 0x000fe20003f16000 */
[----:B------:R-:W-:Y:S01]  /*7660*/  FADD.FTZ R4, -R0, R14 ;  /* 0x0000000e00047221 */ /* 0x000fe20000010100 */
[----:B------:R-:W-:Y:S01]  /*7670*/  FSEL R3, R3, R0, P1 ;  /* 0x0000000003037208 */ /* 0x000fe20000800000 */
[----:B------:R-:W-:Y:S01]  /*7680*/  FMUL.FTZ R89, R105, R9 ;  /* 0x0000000969597220 */ /* 0x000fe20000410000 */
[----:B------:R-:W-:Y:S01]  /*7690*/  FSETP.GE.FTZ.AND P1, PT, R95, RZ, PT ;  /* 0x000000ff5f00720b */ /* 0x000fe20003f36000 */
[----:B------:R-:W-:Y:S01]  /*76a0*/  FMUL.FTZ R87, R102, R8 ;  /* 0x0000000866577220 */ /* 0x000fe20000410000 */
[-C--:B------:R-:W-:Y:S01]  /*76b0*/  FSEL R5, R5, R0.reuse, P0 ;  /* 0x0000000005057208 */ /* 0x080fe20000000000 */
[----:B------:R-:W-:Y:S01]  /*76c0*/  FMUL.FTZ R16, R108, R3 ;  /* 0x000000036c107220 */ /* 0x000fe20000410000 */
[----:B------:R-:W-:Y:S01]  /*76d0*/  PLOP3.LUT P0, PT, PT, PT, UP2, 0x80, 0x0 ;  /* 0x000000000000781c */ /* 0x000fe20003f0f028 */
[----:B------:R-:W-:Y:S01]  /*76e0*/  FADD.FTZ R3, -R0, R15 ;  /* 0x0000000f00037221 */ /* 0x000fe20000010100 */
[----:B------:R-:W-:Y:S01]  /*76f0*/  FSEL R6, R6, R0, P2 ;  /* 0x0000000006067208 */ /* 0x000fe20001000000 */
        /* <DEDUP_REMOVED lines=16> */
[----:B-----5:R-:W-:Y:S01]  /*7800*/  ISETP.GE.AND P3, PT, R110, c[0x0][0x220], PT ;  /* 0x000088006e007a0c */ /* 0x020fe20003f66270 */
        /* <DEDUP_REMOVED lines=92> */
.L_x_931:
        /* <DEDUP_REMOVED lines=111> */
[----:B-----5:R-:W-:Y:S01]  /*84c0*/  ISETP.GE.AND P5, PT, R110, c[0x0][0x220], PT ;  /* 0x000088006e007a0c */ /* 0x020fe20003fa6270 */
        /* <DEDUP_REMOVED lines=14> */
[C-C-:B------:R-:W-:Y:S02]  /*85b0*/  LEA.HI.X R4, R5.reuse, R4, R7.reuse, 0x5, P2 ;  /* 0x0000000405047211 */ /* 0x140fe400010f2c07 */
[C---:B------:R-:W-:Y:S01]  /*85c0*/  @!P1 LEA R6, P2, R5.reuse, R2, 0x6 ;  /* 0x0000000205069211 */ /* 0x040fe200078430ff */
[----:B------:R1:W-:Y:S03]  /*85d0*/  @P5 STS.128 [R237+0x12000], RZ ;  /* 0x012000ffed005388 */ /* 0x0003e60000000c00 */
[----:B------:R-:W-:Y:S01]  /*85e0*/  @!P1 LEA.HI.X R7, R5, R3, R7, 0x6, P2 ;  /* 0x0000000305079211 */ /* 0x000fe200010f3407 */
[----:B------:R-:W-:Y:S01]  /*85f0*/  @!PT LDS RZ, [RZ] ;  /* 0x00000000fffff984 */ /* 0x000fe20000000800 */
[----:B------:R-:W-:Y:S01]  /*8600*/  @!PT LDS RZ, [RZ] ;  /* 0x00000000fffff984 */ /* 0x000fe20000000800 */
[----:B------:R-:W-:Y:S01]  /*8610*/  @!PT LDS RZ, [RZ] ;  /* 0x00000000fffff984 */ /* 0x000fe20000000800 */
[----:B------:R1:W-:Y:S01]  /*8620*/  @!P5 LDGSTS.E.BYPASS.LTC128B.128 [R237+0x12000], [R2.64+0x80] ;  /* 0x1200008002eddfae */ /* 0x0003e2000b901d44 */
[CC--:B------:R-:W-:Y:S03]  /*8630*/  @!P5 LEA R10, P2, R0.reuse, R240.reuse, 0x1 ;  /* 0x000000f0000ad211 */ /* 0x0c0fe600078408ff */
[----:B------:R1:W-:Y:S01]  /*8640*/  @P4 STS.128 [R237+0x14000], RZ ;  /* 0x014000ffed004388 */ /* 0x0003e20000000c00 */
[CCC-:B------:R-:W-:Y:S02]  /*8650*/  @!P5 LEA.HI.X R11, R0.reuse, R243.reuse, R4.reuse, 0x1, P2 ;  /* 0x000000f3000bd211 */ /* 0x1c0fe400010f0c04 */
[CC--:B------:R-:W-:Y:S01]  /*8660*/  @!P4 LEA R8, P2, R0.reuse, R240.reuse, 0x1 ;  /* 0x000000f00008c211 */ /* 0x0c0fe200078408ff */
[----:B------:R-:W-:Y:S01]  /*8670*/  @!PT LDS RZ, [RZ] ;  /* 0x00000000fffff984 */ /* 0x000fe20000000800 */
[----:B------:R-:W-:Y:S01]  /*8680*/  @!PT LDS RZ, [RZ] ;  /* 0x00000000fffff984 */ /* 0x000fe20000000800 */
[----:B------:R-:W-:Y:S01]  /*8690*/  @!PT LDS RZ, [RZ] ;  /* 0x00000000fffff984 */ /* 0x000fe20000000800 */
[----:B------:R1:W-:Y:S03]  /*86a0*/  @!P4 LDGSTS.E.BYPASS.LTC128B.128 [R237+0x14000], [R2.64+0x100] ;  /* 0x1400010002edcfae */ /* 0x0003e6000b901d44 */
[CC--:B------:R-:W-:Y:S01]  /*86b0*/  @!P4 LEA.HI.X R9, R0.reuse, R243.reuse, R4, 0x1, P2 ;  /* 0x000000f30009c211 */ /* 0x0c0fe200010f0c04 */
        /* <DEDUP_REMOVED lines=21> */
[C---:B--2---:R-:W-:Y:S01]  /*8810*/  @!P3 LEA R6, P1, R0.reuse, R240, 0x1 ;  /* 0x000000f00006b211 */ /* 0x044fe200078208ff */
[----:B------:R-:W-:Y:S03]  /*8820*/  IMAD.MOV.U32 R240, RZ, RZ, R2 ;  /* 0x000000fffff07224 */ /* 0x000fe600078e0002 */
[----:B------:R-:W-:Y:S01]  /*8830*/  @!P3 LEA.HI.X R7, R0, R243, R4, 0x1, P1 ;  /* 0x000000f30007b211 */ /* 0x000fe200008f0c04 */
[----:B------:R-:W-:Y:S04]  /*8840*/  IMAD.MOV.U32 R243, RZ, RZ, R3 ;  /* 0x000000fffff37224 */ /* 0x000fe800078e0003 */
[----:B------:R-:W-:Y:S01]  /*8850*/  @!PT LDS RZ, [RZ] ;  /* 0x00000000fffff984 */ /* 0x000fe20000000800 */
[----:B------:R-:W-:Y:S01]  /*8860*/  @!PT LDS RZ, [RZ] ;  /* 0x00000000fffff984 */ /* 0x000fe20000000800 */
[----:B------:R-:W-:Y:S01]  /*8870*/  @!PT LDS RZ, [RZ] ;  /* 0x00000000fffff984 */ /* 0x000fe20000000800 */
[----:B------:R1:W-:Y:S04]  /*8880*/  @!P3 LDGSTS.E.BYPASS.LTC128B.128 [R237+0x17000], [R6.64+0x180] ;  /* 0x1700018006edbfae */ /* 0x0003e8000b901d44 */
[----:B------:R-:W0:Y:S02]  /*8890*/  LDGDEPBAR ;  /* 0x00000000000079af */ /* 0x000e240000000000 */
.L_x_932:
[----:B------:R-:W-:Y:S01]  /*88a0*/  LDSM.16.M88.4 R128, [R229] ;  /* 0x00000000e580783b */ /* 0x000fe20000000200 */
[----:B------:R-:W-:Y:S01]  /*88b0*/  IMAD.IADD R0, R229, 0x1, R116 ;  /* 0x00000001e5007824 */ /* 0x000fe200078e0274 */
[----:B------:R-:W-:Y:S01]  /*88c0*/  @UP2 UIADD3 UR9, UP0, UR14, -0x100, URZ ;  /* 0xffffff000e092890 */ /* 0x000fe2000ff1e03f */
[----:B-1----:R-:W-:Y:S01]  /*88d0*/  IMAD.MOV.U32 R2, RZ, RZ, 0x4 ;  /* 0x00000004ff027424 */ /* 0x002fe200078e00ff */
[----:B------:R-:W-:Y:S01]  /*88e0*/  UISETP.GT.AND UP1, UPT, UR7, UR17, UPT ;  /* 0x000000110700728c */ /* 0x000fe2000bf24270 */
[----:B------:R-:W1:Y:S01]  /*88f0*/  LDSM.16.MT88.4 R16, [R216+0x18000] ;  /* 0x01800000d810783b */ /* 0x000e620000004200 */
[----:B------:R-:W-:Y:S03]  /*8900*/  @UP2 UIADD3.X UR8, UR15, -0x1, URZ, UP0, !UPT ;  /* 0xffffffff0f082890 */ /* 0x000fe600087fe43f */
[----:B------:R-:W-:Y:S01]  /*8910*/  @UP2 UMOV UR14, UR9 ;  /* 0x00000009000e2c82 */ /* 0x000fe20008000000 */
[----:B------:R-:W2:Y:S03]  /*8920*/  LDSM.16.M88.4 R124, [R229+0x1000] ;  /* 0x00100000e57c783b */ /* 0x000ea60000000200 */
[----:B------:R-:W-:Y:S02]  /*8930*/  @UP2 UMOV UR15, UR8 ;  /* 0x00000008000f2c82 */ /* 0x000fe40008000000 */
[----:B------:R-:W3:Y:S01]  /*8940*/  LDSM.16.MT88.4 R96, [R216+0x1a000] ;  /* 0x01a00000d860783b */ /* 0x000ee20000004200 */
[----:B------:R-:W-:Y:S02]  /*8950*/  ULOP3.LUT UR8, UR7, 0x1, URZ, 0xc0, !UPT ;  /* 0x0000000107087892 */ /* 0x000fe4000f8ec03f */
[----:B------:R-:W-:Y:S02]  /*8960*/  UIADD3 UR7, UR7, -0x1, URZ ;  /* 0xffffffff07077890 */ /* 0x000fe4000fffe03f */
[----:B------:R-:W4:Y:S01]  /*8970*/  LDSM.16.MT88.4 R112, [R216+0x1c000] ;  /* 0x01c00000d870783b */ /* 0x000f220000004200 */
[----:B------:R-:W-:Y:S04]  /*8980*/  UISETP.NE.U32.AND UP0, UPT, UR8, 0x1, UPT ;  /* 0x000000010800788c */ /* 0x000fe8000bf05070 */
[----:B------:R-:W3:Y:S05]  /*8990*/  LDSM.16.MT88.4 R196, [R216+0x1e000] ;  /* 0x01e00000d8c4783b */ /* 0x000eea0000004200 */
[----:B------:R-:W-:Y:S05]  /*89a0*/  LDSM.16.MT88.4 R204, [R216+0x18800] ;  /* 0x01880000d8cc783b */ /* 0x000fea0000004200 */
[----:B------:R-:W3:Y:S05]  /*89b0*/  LDSM.16.M88.4 R200, [R0] ;  /* 0x0000000000c8783b */ /* 0x000eea0000000200 */
[----:B------:R4:W3:Y:S01]  /*89c0*/  LDSM.16.M88.4 R208, [R0+0x1000] ;  /* 0x0010000000d0783b */ /* 0x0008e20000000200 */
[-C--:B-1----:R-:W-:Y:S04]  /*89d0*/  HMMA.16816.F32.BF16 R4, R128, R16.reuse, RZ ;  /* 0x000000108004723c */ /* 0x082fe800000418ff */
[----:B------:R-:W1:Y:S04]  /*89e0*/  LDSM.16.MT88.4 R212, [R216+0x1a800] ;  /* 0x01a80000d8d4783b */ /* 0x000e680000004200 */
[C---:B--2---:R-:W-:Y:S08]  /*89f0*/  HMMA.16816.F32.BF16 R8, R124.reuse, R16, RZ ;  /* 0x000000107c08723c */ /* 0x044ff000000418ff */
[-C--:B------:R-:W-:Y:S01]  /*8a00*/  HMMA.16816.F32.BF16 R12, R124, R18.reuse, RZ ;  /* 0x000000127c0c723c */ /* 0x080fe200000418ff */
[----:B----4-:R-:W-:Y:S07]  /*8a10*/  IMAD.IADD R0, R217, 0x1, R0 ;  /* 0x00000001d9007824 */ /* 0x010fee00078e0200 */
[C---:B------:R-:W-:Y:S08]  /*8a20*/  HMMA.16816.F32.BF16 R16, R128.reuse, R18, RZ ;  /* 0x000000128010723c */ /* 0x040ff000000418ff */
[-C--:B---3--:R-:W-:Y:S08]  /*8a30*/  HMMA.16816.F32.BF16 R84, R128, R96.reuse, RZ ;  /* 0x000000608054723c */ /* 0x088ff000000418ff */
        /* <DEDUP_REMOVED lines=18> */
[C---:B------:R-:W-:Y:S07]  /*8b60*/  HMMA.16816.F32.BF16 R88, R208.reuse, R212, R88 ;  /* 0x000000d4d058723c */ /* 0x040fee0000041858 */
[----:B------:R-:W-:Y:S01]  /*8b70*/  IMAD.IADD R212, R229, 0x1, R217 ;  /* 0x00000001e5d47824 */ /* 0x000fe200078e02d9 */
[-C--:B------:R-:W-:Y:S08]  /*8b80*/  HMMA.16816.F32.BF16 R92, R208, R214.reuse, R92 ;  /* 0x000000d6d05c723c */ /* 0x080ff0000004185c */
[C---:B------:R-:W-:Y:S08]  /*8b90*/  HMMA.16816.F32.BF16 R96, R200.reuse, R214, R96 ;  /* 0x000000d6c860723c */ /* 0x040ff00000041860 */
[-C--:B--2---:R-:W-:Y:S08]  /*8ba0*/  HMMA.16816.F32.BF16 R100, R200, R196.reuse, R100 ;  /* 0x000000c4c864723c */ /* 0x084ff00000041864 */
[C---:B------:R-:W-:Y:S08]  /*8bb0*/  HMMA.16816.F32.BF16 R104, R208.reuse, R196, R104 ;  /* 0x000000c4d068723c */ /* 0x040ff00000041868 */
[-C--:B------:R-:W-:Y:S08]  /*8bc0*/  HMMA.16816.F32.BF16 R108, R208, R198.reuse, R108 ;  /* 0x000000c6d06c723c */ /* 0x080ff0000004186c */
[C---:B------:R-:W-:Y:S01]  /*8bd0*/  HMMA.16816.F32.BF16 R112, R200.reuse, R198, R112 ;  /* 0x000000c6c870723c */ /* 0x040fe20000041870 */
[----:B------:R-:W-:Y:S05]  /*8be0*/  LDSM.16.M88.4 R196, [R212] ;  /* 0x00000000d4c4783b */ /* 0x000fea0000000200 */
[----:B------:R-:W-:Y:S02]  /*8bf0*/  LDSM.16.M88.4 R212, [R212+0x1000] ;  /* 0x00100000d4d4783b */ /* 0x000fe40000000200 */
        /* <DEDUP_REMOVED lines=27> */
[----:B------:R-:W4:Y:S05]  /*8db0*/  LDSM.16.MT88.4 R196, [R216+0x1b800] ;  /* 0x01b80000d8c4783b */ /* 0x000f2a0000004200 */
[----:B------:R-:W4:Y:S02]  /*8dc0*/  LDSM.16.MT88.4 R208, [R216+0x1d800] ;  /* 0x01d80000d8d0783b */ /* 0x000f240000004200 */
[-C--:B--2---:R-:W-:Y:S03]  /*8dd0*/  HMMA.16816.F32.BF16 R4, R200, R204.reuse, R4 ;  /* 0x000000ccc804723c */ /* 0x084fe60000041804 */
[----:B------:R-:W4:Y:S05]  /*8de0*/  LDSM.16.MT88.4 R216, [R216+0x1f800] ;  /* 0x01f80000d8d8783b */ /* 0x000f2a0000004200 */
[----:B-1----:R-:W2:Y:S01]  /*8df0*/  LDL R0, [R1+0x3c] ;  /* 0x00003c0001007983 */ /* 0x002ea20000100800 */
[C---:B---3--:R-:W-:Y:S04]  /*8e00*/  HMMA.16816.F32.BF16 R8, R212.reuse, R204, R8 ;  /* 0x000000ccd408723c */ /* 0x048fe80000041808 */
[----:B------:R-:W2:Y:S03]  /*8e10*/  LDL R204, [R1+0x68] ;  /* 0x0000680001cc7983 */ /* 0x000ea60000100800 */
[----:B------:R-:W-:Y:S01]  /*8e20*/  IMAD.MOV.U32 R205, RZ, RZ, c[0x0][0x22c] ;  /* 0x00008b00ffcd7624 */ /* 0x000fe200078e00ff */
[-C--:B------:R-:W-:Y:S04]  /*8e30*/  HMMA.16816.F32.BF16 R12, R212, R206.reuse, R12 ;  /* 0x000000ced40c723c */ /* 0x080fe8000004180c */
[----:B------:R-:W-:Y:S04]  /*8e40*/  IMAD R205, R205, c[0x0][0x1c0], RZ ;  /* 0x00007000cdcd7a24 */ /* 0x000fe800078e02ff */
[C---:B------:R-:W-:Y:S04]  /*8e50*/  HMMA.16816.F32.BF16 R16, R200.reuse, R206, R16 ;  /* 0x000000cec810723c */ /* 0x040fe80000041810 */
[----:B------:R-:W-:Y:S03]  /*8e60*/  IMAD.SHL.U32 R205, R205, 0x10, RZ ;  /* 0x00000010cdcd7824 */ /* 0x000fe600078e00ff */
[----:B------:R-:W-:Y:S01]  /*8e70*/  IMAD.MOV.U32 R207, RZ, RZ, c[0x0][0x22c] ;  /* 0x00008b00ffcf7624 */ /* 0x000fe200078e00ff */
[-C--:B----4-:R-:W-:Y:S01]  /*8e80*/  HMMA.16816.F32.BF16 R84, R200, R196.reuse, R84 ;  /* 0x000000c4c854723c */ /* 0x090fe20000041854 */
[----:B------:R-:W-:Y:S03]  /*8e90*/  IMAD.MOV.U32 R206, RZ, RZ, c[0x0][0x22c] ;  /* 0x00008b00ffce7624 */ /* 0x000fe600078e00ff */
[----:B------:R-:W-:Y:S02]  /*8ea0*/  IMAD R207, R207, c[0x0][0x1c0], RZ ;  /* 0x00007000cfcf7a24 */ /* 0x000fe400078e02ff */
[----:B------:R-:W-:Y:S02]  /*8eb0*/  IMAD R206, R206, c[0x0][0x1c0], RZ ;  /* 0x00007000cece7a24 */ /* 0x000fe400078e02ff */
[C---:B------:R-:W-:Y:S04]  /*8ec0*/  HMMA.16816.F32.BF16 R88, R212.reuse, R196, R88 ;  /* 0x000000c4d458723c */ /* 0x040fe80000041858 */
[----:B------:R-:W-:Y:S02]  /*8ed0*/  IMAD R207, R207, 0x18, RZ ;  /* 0x00000018cfcf7824 */ /* 0x000fe400078e02ff */
[----:B------:R-:W-:Y:S02]  /*8ee0*/  IMAD R206, R206, 0x28, RZ ;  /* 0x00000028cece7824 */ /* 0x000fe400078e02ff */
[-C--:B------:R-:W-:Y:S04]  /*8ef0*/  HMMA.16816.F32.BF16 R92, R212, R198.reuse, R92 ;  /* 0x000000c6d45c723c */ /* 0x080fe8000004185c */
[----:B------:R-:W-:Y:S01]  /*8f00*/  @P0 IMAD.WIDE R196, R246, R2, UR14 ;  /* 0x0000000ef6c40e25 */ /* 0x000fe2000f8e0202 */
[CC--:B------:R-:W-:Y:S03]  /*8f10*/  LEA R2, P1, R239.reuse, R234.reuse, 0x2 ;  /* 0x000000eaef027211 */ /* 0x0c0fe600078210ff */
[C---:B------:R-:W-:Y:S01]  /*8f20*/  HMMA.16816.F32.BF16 R96, R200.reuse, R198, R96 ;  /* 0x000000c6c860723c */ /* 0x040fe20000041860 */
[----:B------:R1:W5:Y:S03]  /*8f30*/  @P0 LDG.E R251, [R196.64] ;  /* 0x00000004c4fb0981 */ /* 0x000366000c1e1900 */
[-C--:B------:R-:W-:Y:S02]  /*8f40*/  LEA.HI.X.SX32 R3, R239, R235.reuse, 0x2, P1 ;  /* 0x000000ebef037211 */ /* 0x080fe400008f16ff */
[----:B------:R1:W5:Y:S02]  /*8f50*/  @P0 LDG.E R252, [R196.64+0x20] ;  /* 0x00002004c4fc0981 */ /* 0x000364000c1e1900 */
[-C--:B------:R-:W-:Y:S03]  /*8f60*/  HMMA.16816.F32.BF16 R100, R200, R208.reuse, R100 ;  /* 0x000000d0c864723c */ /* 0x080fe60000041864 */
[----:B------:R4:W-:Y:S05]  /*8f70*/  RED.E.ADD.F32.FTZ.RN.STRONG.GPU [R234.64], R4 ;  /* 0x00000004ea00798e */ /* 0x0009ea000c10e784 */
[C---:B------:R-:W-:Y:S01]  /*8f80*/  HMMA.16816.F32.BF16 R104, R212.reuse, R208, R104 ;  /* 0x000000d0d468723c */ /* 0x040fe20000041868 */
[----:B------:R4:W-:Y:S06]  /*8f90*/  RED.E.ADD.F32.FTZ.RN.STRONG.GPU [R2.64], R5 ;  /* 0x000000050200798e */ /* 0x0009ec000c10e784 */
[----:B------:R-:W-:Y:S01]  /*8fa0*/  IMAD.MOV.U32 R209, RZ, RZ, c[0x0][0x22c] ;  /* 0x00008b00ffd17624 */ /* 0x000fe200078e00ff */
[-C--:B------:R-:W-:Y:S01]  /*8fb0*/  HMMA.16816.F32.BF16 R108, R212, R210.reuse, R108 ;  /* 0x000000d2d46c723c */ /* 0x080fe2000004186c */
[----:B------:R-:W-:Y:S03]  /*8fc0*/  IMAD.MOV.U32 R208, RZ, RZ, c[0x0][0x22c] ;  /* 0x00008b00ffd07624 */ /* 0x000fe600078e00ff */
[----:B------:R-:W-:Y:S02]  /*8fd0*/  IMAD R209, R209, c[0x0][0x1c0], RZ ;  /* 0x00007000d1d17a24 */ /* 0x000fe400078e02ff */
[----:B------:R-:W-:Y:S01]  /*8fe0*/  IMAD R208, R208, c[0x0][0x1c0], RZ ;  /* 0x00007000d0d07a24 */ /* 0x000fe200078e02ff */
[CC--:B-1----:R-:W-:Y:S01]  /*8ff0*/  LEA R196, P0, R205.reuse, R234.reuse, 0x2 ;  /* 0x000000eacdc47211 */ /* 0x0c2fe200078010ff */
[C---:B------:R-:W-:Y:S04]  /*9000*/  HMMA.16816.F32.BF16 R112, R200.reuse, R210, R112 ;  /* 0x000000d2c870723c */ /* 0x040fe80000041870 */
[-C--:B------:R-:W-:Y:S01]  /*9010*/  LEA.HI.X.SX32 R197, R205, R235.reuse, 0x2, P0 ;  /* 0x000000ebcdc57211 */ /* 0x080fe200000f16ff */
[----:B------:R-:W-:Y:S01]  /*9020*/  IMAD.SHL.U32 R209, R209, 0x20, RZ ;  /* 0x00000020d1d17824 */ /* 0x000fe200078e00ff */
[CC--:B----4-:R-:W-:Y:S01]  /*9030*/  LEA R4, P1, R207.reuse, R234.reuse, 0x2 ;  /* 0x000000eacf047211 */ /* 0x0d0fe200078210ff */
[----:B------:R-:W-:Y:S01]  /*9040*/  IMAD R208, R208, 0x38, RZ ;  /* 0x00000038d0d07824 */ /* 0x000fe200078e02ff */
[-C--:B------:R-:W-:Y:S01]  /*9050*/  HMMA.16816.F32.BF16 R116, R200, R216.reuse, R116 ;  /* 0x000000d8c874723c */ /* 0x080fe20000041874 */
[----:B------:R1:W-:Y:S03]  /*9060*/  RED.E.ADD.F32.FTZ.RN.STRONG.GPU [R196.64], R6 ;  /* 0x00000006c400798e */ /* 0x0003e6000c10e784 */
[-C--:B------:R-:W-:Y:S01]  /*9070*/  LEA.HI.X.SX32 R5, R207, R235.reuse, 0x2, P1 ;  /* 0x000000ebcf057211 */ /* 0x080fe200008f16ff */
[----:B------:R-:W-:Y:S01]  /*9080*/  IMAD.MOV.U32 R207, RZ, RZ, c[0x0][0x22c] ;  /* 0x00008b00ffcf7624 */ /* 0x000fe200078e00ff */
[CC--:B------:R-:W-:Y:S02]  /*9090*/  LEA R198, P0, R209.reuse, R234.reuse, 0x2 ;  /* 0x000000ead1c67211 */ /* 0x0c0fe400078010ff */
[C---:B------:R-:W-:Y:S01]  /*90a0*/  HMMA.16816.F32.BF16 R120, R212.reuse, R216, R120 ;  /* 0x000000d8d478723c */ /* 0x040fe20000041878 */
[----:B------:R4:W-:Y:S03]  /*90b0*/  RED.E.ADD.F32.FTZ.RN.STRONG.GPU [R4.64], R7 ;  /* 0x000000070400798e */ /* 0x0009e6000c10e784 */
[-C--:B------:R-:W-:Y:S01]  /*90c0*/  LEA.HI.X.SX32 R199, R209, R235.reuse, 0x2, P0 ;  /* 0x000000ebd1c77211 */ /* 0x080fe200000f16ff */
[----:B------:R-:W-:Y:S03]  /*90d0*/  IMAD R207, R207, c[0x0][0x1c0], RZ ;  /* 0x00007000cfcf7a24 */ /* 0x000fe600078e02ff */
[-C--:B------:R-:W-:Y:S01]  /*90e0*/  HMMA.16816.F32.BF16 R124, R212, R218.reuse, R124 ;  /* 0x000000dad47c723c */ /* 0x080fe2000004187c */
[----:B------:R4:W-:Y:S03]  /*90f0*/  RED.E.ADD.F32.FTZ.RN.STRONG.GPU [R198.64], R8 ;  /* 0x00000008c600798e */ /* 0x0009e6000c10e784 */
[----:B------:R-:W-:Y:S04]  /*9100*/  IMAD R207, R207, 0x30, RZ ;  /* 0x00000030cfcf7824 */ /* 0x000fe800078e02ff */
[----:B------:R-:W-:Y:S04]  /*9110*/  HMMA.16816.F32.BF16 R128, R200, R218, R128 ;  /* 0x000000dac880723c */ /* 0x000fe80000041880 */
[CC--:B-1----:R-:W-:Y:S02]  /*9120*/  LEA R196, P2, R206.reuse, R234.reuse, 0x2 ;  /* 0x000000eacec47211 */ /* 0x0c2fe400078410ff */
[CC--:B------:R-:W-:Y:S02]  /*9130*/  LEA R6, P1, R207.reuse, R234.reuse, 0x2 ;  /* 0x000000eacf067211 */ /* 0x0c0fe400078210ff */
[-C--:B------:R-:W-:Y:S01]  /*9140*/  LEA.HI.X.SX32 R197, R206, R235.reuse, 0x2, P2 ;  /* 0x000000ebcec57211 */ /* 0x080fe200010f16ff */
[----:B------:R-:W-:Y:S03]  /*9150*/  IMAD.MOV.U32 R206, RZ, RZ, c[0x0][0x22c] ;  /* 0x00008b00ffce7624 */ /* 0x000fe600078e00ff */
[-C--:B----4-:R-:W-:Y:S01]  /*9160*/  LEA.HI.X.SX32 R7, R207, R235.reuse, 0x2, P1 ;  /* 0x000000ebcf077211 */ /* 0x090fe200008f16ff */
[----:B------:R1:W-:Y:S01]  /*9170*/  RED.E.ADD.F32.FTZ.RN.STRONG.GPU [R196.64], R9 ;  /* 0x00000009c400798e */ /* 0x0003e2000c10e784 */
[-C--:B------:R-:W-:Y:S01]  /*9180*/  LEA R4, P0, R208, R234.reuse, 0x2 ;  /* 0x000000ead0047211 */ /* 0x080fe200078010ff */
[----:B------:R-:W-:Y:S02]  /*9190*/  IMAD R206, R206, c[0x0][0x1c0], RZ ;  /* 0x00007000cece7a24 */ /* 0x000fe400078e02ff */
[----:B------:R-:W-:Y:S01]  /*91a0*/  IMAD.MOV.U32 R207, RZ, RZ, c[0x0][0x22c] ;  /* 0x00008b00ffcf7624 */ /* 0x000fe200078e00ff */
[----:B------:R4:W-:Y:S01]  /*91b0*/  RED.E.ADD.F32.FTZ.RN.STRONG.GPU [R6.64], R10 ;  /* 0x0000000a0600798e */ /* 0x0009e2000c10e784 */
[-C--:B------:R-:W-:Y:S01]  /*91c0*/  LEA.HI.X.SX32 R5, R208, R235.reuse, 0x2, P0 ;  /* 0x000000ebd0057211 */ /* 0x080fe200000f16ff */
[----:B------:R-:W-:Y:S02]  /*91d0*/  IMAD.SHL.U32 R206, R206, 0x10, RZ ;  /* 0x00000010cece7824 */ /* 0x000fe400078e00ff */
[----:B------:R-:W-:Y:S02]  /*91e0*/  IMAD R207, R207, c[0x0][0x1c0], RZ ;  /* 0x00007000cfcf7a24 */ /* 0x000fe400078e02ff */
[----:B------:R4:W-:Y:S01]  /*91f0*/  RED.E.ADD.F32.FTZ.RN.STRONG.GPU [R4.64], R11 ;  /* 0x0000000b0400798e */ /* 0x0009e2000c10e784 */
[----:B------:R-:W-:Y:S01]  /*9200*/  IADD3 R206, R206, 0x20, RZ ;  /* 0x00000020cece7810 */ /* 0x000fe20007ffe0ff */
[----:B------:R-:W-:Y:S03]  /*9210*/  IMAD.SHL.U32 R207, R207, 0x10, RZ ;  /* 0x00000010cfcf7824 */ /* 0x000fe600078e00ff */
[CC--:B------:R-:W-:Y:S01]  /*9220*/  LEA R8, P0, R206.reuse, R234.reuse, 0x2 ;  /* 0x000000eace087211 */ /* 0x0c0fe200078010ff */
[----:B------:R-:W-:Y:S01]  /*9230*/  RED.E.ADD.F32.FTZ.RN.STRONG.GPU [R234.64+0x80], R16 ;  /* 0x00008010ea00798e */ /* 0x000fe2000c10e784 */
[----:B------:R-:W-:Y:S04]  /*9240*/  IADD3 R208, R207, 0x20, RZ ;  /* 0x00000020cfd07810 */ /* 0x000fe80007ffe0ff */
[----:B------:R-:W-:Y:S01]  /*9250*/  RED.E.ADD.F32.FTZ.RN.STRONG.GPU [R2.64+0x80], R17 ;  /* 0x000080110200798e */ /* 0x000fe2000c10e784 */
[----:B------:R-:W-:Y:S04]  /*9260*/  IMAD.IADD R208, R239, 0x1, R208 ;  /* 0x00000001efd07824 */ /* 0x000fe800078e02d0 */
[----:B-1----:R-:W3:Y:S01]  /*9270*/  LDL R197, [R1+0x38] ;  /* 0x0000380001c57983 */ /* 0x002ee20000100800 */
[-C--:B------:R-:W-:Y:S02]  /*9280*/  LEA.HI.X.SX32 R9, R206, R235.reuse, 0x2, P0 ;  /* 0x000000ebce097211 */ /* 0x080fe400000f16ff */
[C---:B------:R-:W-:Y:S02]  /*9290*/  IADD3 R206, R207.reuse, 0x20, RZ ;  /* 0x00000020cfce7810 */ /* 0x040fe40007ffe0ff */
[----:B------:R-:W3:Y:S01]  /*92a0*/  LDL R196, [R1+0x64] ;  /* 0x0000640001c47983 */ /* 0x000ee20000100800 */
[----:B------:R-:W-:Y:S02]  /*92b0*/  IADD3 R207, R207, 0x20, RZ ;  /* 0x00000020cfcf7810 */ /* 0x000fe40007ffe0ff */
[CC--:B----4-:R-:W-:Y:S01]  /*92c0*/  LEA R6, P1, R208.reuse, R234.reuse, 0x2 ;  /* 0x000000ead0067211 */ /* 0x0d0fe200078210ff */
[C---:B------:R-:W-:Y:S01]  /*92d0*/  IMAD.IADD R206, R239.reuse, 0x1, R206 ;  /* 0x00000001efce7824 */ /* 0x040fe200078e02ce */
[----:B------:R1:W-:Y:S01]  /*92e0*/  RED.E.ADD.F32.FTZ.RN.STRONG.GPU [R8.64], R18 ;  /* 0x000000120800798e */ /* 0x0003e2000c10e784 */
        /* <DEDUP_REMOVED lines=13> */
[C---:B------:R-:W-:Y:S02]  /*93c0*/  IADD3 R199, R207.reuse, 0x40, RZ ;  /* 0x00000040cfc77810 */ /* 0x040fe40007ffe0ff */
[-C--:B------:R-:W-:Y:S02]  /*93d0*/  LEA.HI.X.SX32 R9, R206, R235.reuse, 0x2, P2 ;  /* 0x000000ebce097211 */ /* 0x080fe400010f16ff */
[----:B------:R-:W-:Y:S01]  /*93e0*/  IADD3 R198, R207, 0x40, RZ ;  /* 0x00000040cfc67810 */ /* 0x000fe20007ffe0ff */
[C---:B------:R-:W-:Y:S02]  /*93f0*/  IMAD.IADD R199, R239.reuse, 0x1, R199 ;  /* 0x00000001efc77824 */ /* 0x040fe400078e02c7 */
[----:B------:R1:W-:Y:S02]  /*9400*/  RED.E.ADD.F32.FTZ.RN.STRONG.GPU [R8.64], R13 ;  /* 0x0000000d0800798e */ /* 0x0003e4000c10e784 */
[C---:B------:R-:W-:Y:S02]  /*9410*/  IMAD.IADD R198, R239.reuse, 0x1, R198 ;  /* 0x00000001efc67824 */ /* 0x040fe400078e02c6 */
[C---:B------:R-:W-:Y:S02]  /*9420*/  IMAD.IADD R199, R239.reuse, 0x1, R199 ;  /* 0x00000001efc77824 */ /* 0x040fe400078e02c7 */
[C---:B------:R-:W-:Y:S01]  /*9430*/  IMAD.IADD R198, R239.reuse, 0x1, R198 ;  /* 0x00000001efc67824 */ /* 0x040fe200078e02c6 */
[----:B----4-:R-:W4:Y:S03]  /*9440*/  LDL R12, [R1+0x60] ;  /* 0x00006000010c7983 */ /* 0x010f260000100800 */
[----:B------:R-:W-:Y:S05]  /*9450*/  IMAD.IADD R198, R239, 0x1, R198 ;  /* 0x00000001efc67824 */ /* 0x000fea00078e02c6 */
[CC--:B-1----:R-:W-:Y:S01]  /*9460*/  LEA R8, P2, R198.reuse, R234.reuse, 0x2 ;  /* 0x000000eac6087211 */ /* 0x0c2fe200078410ff */
[----:B------:R-:W4:Y:S03]  /*9470*/  LDL R13, [R1+0x5c] ;  /* 0x00005c00010d7983 */ /* 0x000f260000100800 */
[-C--:B------:R-:W-:Y:S02]  /*9480*/  LEA.HI.X.SX32 R9, R198, R235.reuse, 0x2, P2 ;  /* 0x000000ebc6097211 */ /* 0x080fe400010f16ff */
[CC--:B--2---:R-:W-:Y:S04]  /*9490*/  LEA R4, P1, R0.reuse, R234.reuse, 0x2 ;  /* 0x000000ea00047211 */ /* 0x0c4fe800078210ff */
[-C--:B------:R-:W-:Y:S01]  /*94a0*/  LEA.HI.X.SX32 R5, R0, R235.reuse, 0x2, P1 ;  /* 0x000000eb00057211 */ /* 0x080fe200008f16ff */
[----:B------:R-:W-:Y:S04]  /*94b0*/  IMAD.MOV.U32 R0, RZ, RZ, c[0x0][0x22c] ;  /* 0x00008b00ff007624 */ /* 0x000fe800078e00ff */
[----:B------:R1:W-:Y:S01]  /*94c0*/  RED.E.ADD.F32.FTZ.RN.STRONG.GPU [R4.64], R14 ;  /* 0x0000000e0400798e */ /* 0x0003e2000c10e784 */
[----:B------:R-:W-:Y:S04]  /*94d0*/  IMAD R0, R0, c[0x0][0x1c0], RZ ;  /* 0x0000700000007a24 */ /* 0x000fe800078e02ff */
[----:B------:R-:W-:Y:S01]  /*94e0*/  IMAD.SHL.U32 R0, R0, 0x10, RZ ;  /* 0x0000001000007824 */ /* 0x000fe200078e00ff */
[-C--:B------:R-:W-:Y:S04]  /*94f0*/  LEA R6, P0, R204, R234.reuse, 0x2 ;  /* 0x000000eacc067211 */ /* 0x080fe800078010ff */
[----:B------:R-:W-:Y:S02]  /*9500*/  IADD3 R0, R0, 0x40, RZ ;  /* 0x0000004000007810 */ /* 0x000fe40007ffe0ff */
[-C--:B------:R-:W-:Y:S02]  /*9510*/  LEA.HI.X.SX32 R7, R204, R235.reuse, 0x2, P0 ;  /* 0x000000ebcc077211 */ /* 0x080fe400000f16ff */
[----:B------:R-:W-:Y:S01]  /*9520*/  IADD3 R204, R207, 0x40, RZ ;  /* 0x00000040cfcc7810 */ /* 0x000fe20007ffe0ff */
[----:B------:R-:W-:Y:S02]  /*9530*/  IMAD.MOV.U32 R207, RZ, RZ, c[0x0][0x22c] ;  /* 0x00008b00ffcf7624 */ /* 0x000fe400078e00ff */
[----:B------:R2:W-:Y:S02]  /*9540*/  RED.E.ADD.F32.FTZ.RN.STRONG.GPU [R6.64], R15 ;  /* 0x0000000f0600798e */ /* 0x0005e4000c10e784 */
[----:B------:R-:W-:Y:S02]  /*9550*/  IMAD.IADD R204, R239, 0x1, R204 ;  /* 0x00000001efcc7824 */ /* 0x000fe400078e02cc */
[----:B------:R-:W-:Y:S01]  /*9560*/  IMAD R207, R207, c[0x0][0x1c0], RZ ;  /* 0x00007000cfcf7a24 */ /* 0x000fe200078e02ff */
[----:B------:R-:W-:Y:S03]  /*9570*/  RED.E.ADD.F32.FTZ.RN.STRONG.GPU [R234.64+0x100], R84 ;  /* 0x00010054ea00798e */ /* 0x000fe6000c10e784 */
[----:B------:R-:W-:Y:S01]  /*9580*/  IMAD.SHL.U32 R207, R207, 0x10, RZ ;  /* 0x00000010cfcf7824 */ /* 0x000fe200078e00ff */
[CC--:B-1----:R-:W-:Y:S01]  /*9590*/  LEA R4, P0, R0.reuse, R234.reuse, 0x2 ;  /* 0x000000ea00047211 */ /* 0x0c2fe200078010ff */
[----:B------:R-:W-:Y:S03]  /*95a0*/  RED.E.ADD.F32.FTZ.RN.STRONG.GPU [R2.64+0x100], R85 ;  /* 0x000100550200798e */ /* 0x000fe6000c10e784 */
[-C--:B------:R-:W-:Y:S02]  /*95b0*/  LEA.HI.X.SX32 R5, R0, R235.reuse, 0x2, P0 ;  /* 0x000000eb00057211 */ /* 0x080fe400000f16ff */
[----:B------:R-:W4:Y:S01]  /*95c0*/  LDL R0, [R1+0x34] ;  /* 0x0000340001007983 */ /* 0x000f220000100800 */
[-C--:B------:R-:W-:Y:S02]  /*95d0*/  LEA R10, P0, R199, R234.reuse, 0x2 ;  /* 0x000000eac70a7211 */ /* 0x080fe400078010ff */
[----:B------:R-:W-:Y:S01]  /*95e0*/  IADD3 R16, R207, 0x60, RZ ;  /* 0x00000060cf107810 */ /* 0x000fe20007ffe0ff */
[----:B------:R-:W-:Y:S01]  /*95f0*/  IMAD.MOV.U32 R207, RZ, RZ, c[0x0][0x22c] ;  /* 0x00008b00ffcf7624 */ /* 0x000fe200078e00ff */
[----:B------:R-:W-:Y:S01]  /*9600*/  RED.E.ADD.F32.FTZ.RN.STRONG.GPU [R4.64], R86 ;  /* 0x000000560400798e */ /* 0x000fe2000c10e784 */
[-C--:B------:R-:W-:Y:S02]  /*9610*/  LEA.HI.X.SX32 R11, R199, R235.reuse, 0x2, P0 ;  /* 0x000000ebc70b7211 */ /* 0x080fe400000f16ff */
[----:B------:R-:W-:Y:S02]  /*9620*/  IMAD R207, R207, c[0x0][0x1c0], RZ ;  /* 0x00007000cfcf7a24 */ /* 0x000fe400078e02ff */
[----:B------:R-:W4:Y:S01]  /*9630*/  LDL R14, [R1+0x30] ;  /* 0x00003000010e7983 */ /* 0x000f220000100800 */
[CC--:B--2---:R-:W-:Y:S01]  /*9640*/  LEA R6, P1, R204.reuse, R234.reuse, 0x2 ;  /* 0x000000eacc067211 */ /* 0x0c4fe200078210ff */
[----:B------:R-:W-:Y:S03]  /*9650*/  IMAD.SHL.U32 R207, R207, 0x10, RZ ;  /* 0x00000010cfcf7824 */ /* 0x000fe600078e00ff */
[-C--:B------:R-:W-:Y:S01]  /*9660*/  LEA.HI.X.SX32 R7, R204, R235.reuse, 0x2, P1 ;  /* 0x000000ebcc077211 */ /* 0x080fe200008f16ff */
[----:B------:R-:W-:Y:S04]  /*9670*/  IMAD.MOV.U32 R204, RZ, RZ, c[0x0][0x22c] ;  /* 0x00008b00ffcc7624 */ /* 0x000fe800078e00ff */
[----:B------:R-:W-:Y:S01]  /*9680*/  RED.E.ADD.F32.FTZ.RN.STRONG.GPU [R6.64], R87 ;  /* 0x000000570600798e */ /* 0x000fe2000c10e784 */
[----:B------:R-:W-:Y:S04]  /*9690*/  IMAD R204, R204, c[0x0][0x1c0], RZ ;  /* 0x00007000cccc7a24 */ /* 0x000fe800078e02ff */
[----:B------:R-:W-:Y:S01]  /*96a0*/  RED.E.ADD.F32.FTZ.RN.STRONG.GPU [R10.64], R88 ;  /* 0x000000580a00798e */ /* 0x000fe2000c10e784 */
[----:B------:R-:W-:Y:S04]  /*96b0*/  IMAD.SHL.U32 R204, R204, 0x10, RZ ;  /* 0x00000010cccc7824 */ /* 0x000fe800078e00ff */
[----:B------:R1:W-:Y:S01]  /*96c0*/  RED.E.ADD.F32.FTZ.RN.STRONG.GPU [R8.64], R89 ;  /* 0x000000590800798e */ /* 0x0003e2000c10e784 */
[C---:B------:R-:W-:Y:S02]  /*96d0*/  IADD3 R17, R204.reuse, 0x60, RZ ;  /* 0x00000060cc117810 */ /* 0x040fe40007ffe0ff */
[----:B------:R-:W-:Y:S02]  /*96e0*/  IADD3 R15, R204, 0x60, RZ ;  /* 0x00000060cc0f7810 */ /* 0x000fe40007ffe0ff */
[----:B------:R-:W-:Y:S01]  /*96f0*/  LDSM.16.MT88.4 R84, [R220+0x4000] ;  /* 0x00400000dc54783b */ /* 0x000fe20000004200 */
[C---:B------:R-:W-:Y:S02]  /*9700*/  IMAD.IADD R17, R239.reuse, 0x1, R17 ;  /* 0x00000001ef117824 */ /* 0x040fe400078e0211 */
[C---:B------:R-:W-:Y:S04]  /*9710*/  IMAD.IADD R15, R239.reuse, 0x1, R15 ;  /* 0x00000001ef0f7824 */ /* 0x040fe800078e020f */
[C---:B------:R-:W-:Y:S04]  /*9720*/  IMAD.IADD R15, R239.reuse, 0x1, R15 ;  /* 0x00000001ef0f7824 */ /* 0x040fe800078e020f */
[----:B------:R-:W-:Y:S05]  /*9730*/  IMAD.IADD R15, R239, 0x1, R15 ;  /* 0x00000001ef0f7824 */ /* 0x000fea00078e020f */
[CC--:B-1----:R-:W-:Y:S04]  /*9740*/  LEA R8, P2, R15.reuse, R234.reuse, 0x2 ;  /* 0x000000ea0f087211 */ /* 0x0c2fe800078410ff */
[-C--:B------:R-:W-:Y:S02]  /*9750*/  LEA.HI.X.SX32 R9, R15, R235.reuse, 0x2, P2 ;  /* 0x000000eb0f097211 */ /* 0x080fe400010f16ff */
[CC--:B---3--:R-:W-:Y:S04]  /*9760*/  LEA R4, P1, R197.reuse, R234.reuse, 0x2 ;  /* 0x000000eac5047211 */ /* 0x0c8fe800078210ff */
[-C--:B------:R-:W-:Y:S02]  /*9770*/  LEA.HI.X.SX32 R5, R197, R235.reuse, 0x2, P1 ;  /* 0x000000ebc5057211 */ /* 0x080fe400008f16ff */
[CC--:B------:R-:W-:Y:S03]  /*9780*/  LEA R6, P0, R196.reuse, R234.reuse, 0x2 ;  /* 0x000000eac4067211 */ /* 0x0c0fe600078010ff */
[----:B------:R1:W-:Y:S01]  /*9790*/  RED.E.ADD.F32.FTZ.RN.STRONG.GPU [R4.64], R90 ;  /* 0x0000005a0400798e */ /* 0x0003e2000c10e784 */
[-C--:B------:R-:W-:Y:S05]  /*97a0*/  LEA.HI.X.SX32 R7, R196, R235.reuse, 0x2, P0 ;  /* 0x000000ebc4077211 */ /* 0x080fea00000f16ff */
[----:B------:R2:W-:Y:S05]  /*97b0*/  RED.E.ADD.F32.FTZ.RN.STRONG.GPU [R6.64], R91 ;  /* 0x0000005b0600798e */ /* 0x0005ea000c10e784 */
[----:B------:R-:W-:Y:S05]  /*97c0*/  RED.E.ADD.F32.FTZ.RN.STRONG.GPU [R234.64+0x180], R96 ;  /* 0x00018060ea00798e */ /* 0x000fea000c10e784 */
[----:B------:R-:W-:Y:S05]  /*97d0*/  RED.E.ADD.F32.FTZ.RN.STRONG.GPU [R2.64+0x180], R97 ;  /* 0x000180610200798e */ /* 0x000fea000c10e784 */
[----:B------:R-:W-:Y:S01]  /*97e0*/  LDSM.16.MT88.4 R88, [R220+0x6000] ;  /* 0x00600000dc58783b */ /* 0x000fe20000004200 */
[CC--:B-1----:R-:W-:Y:S04]  /*97f0*/  LEA R4, P0, R16.reuse, R234.reuse, 0x2 ;  /* 0x000000ea10047211 */ /* 0x0c2fe800078010ff */
[-C--:B------:R-:W-:Y:S02]  /*9800*/  LEA.HI.X.SX32 R5, R16, R235.reuse, 0x2, P0 ;  /* 0x000000eb10057211 */ /* 0x080fe400000f16ff */
[CC--:B--2---:R-:W-:Y:S02]  /*9810*/  LEA R6, P1, R17.reuse, R234.reuse, 0x2 ;  /* 0x000000ea11067211 */ /* 0x0c4fe400078210ff */
[----:B------:R-:W-:Y:S01]  /*9820*/  IADD3 R16, R204, 0x60, RZ ;  /* 0x00000060cc107810 */ /* 0x000fe20007ffe0ff */
[----:B------:R-:W-:Y:S01]  /*9830*/  RED.E.ADD.F32.FTZ.RN.STRONG.GPU [R4.64], R98 ;  /* 0x000000620400798e */ /* 0x000fe2000c10e784 */
[-C--:B------:R-:W-:Y:S01]  /*9840*/  LEA.HI.X.SX32 R7, R17, R235.reuse, 0x2, P1 ;  /* 0x000000eb11077211 */ /* 0x080fe200008f16ff */
[----:B------:R-:W-:Y:S02]  /*9850*/  IMAD.MOV.U32 R204, RZ, RZ, c[0x0][0x22c] ;  /* 0x00008b00ffcc7624 */ /* 0x000fe400078e00ff */
[C---:B------:R-:W-:Y:S02]  /*9860*/  IMAD.IADD R16, R239.reuse, 0x1, R16 ;  /* 0x00000001ef107824 */ /* 0x040fe400078e0210 */
[----:B------:R4:W-:Y:S01]  /*9870*/  RED.E.ADD.F32.FTZ.RN.STRONG.GPU [R6.64], R99 ;  /* 0x000000630600798e */ /* 0x0009e2000c10e784 */
[----:B------:R-:W-:Y:S02]  /*9880*/  IMAD R204, R204, c[0x0][0x1c0], RZ ;  /* 0x00007000cccc7a24 */ /* 0x000fe400078e02ff */
[C---:B------:R-:W-:Y:S02]  /*9890*/  IMAD.IADD R16, R239.reuse, 0x1, R16 ;  /* 0x00000001ef107824 */ /* 0x040fe400078e0210 */
[----:B------:R-:W-:Y:S01]  /*98a0*/  IMAD.SHL.U32 R204, R204, 0x10, RZ ;  /* 0x00000010cccc7824 */ /* 0x000fe200078e00ff */
[----:B------:R-:W-:Y:S02]  /*98b0*/  LDSM.16.MT88.4 R96, [R226+0x28800] ;  /* 0x02880000e260783b */ /* 0x000fe40000004200 */
[-C--:B------:R-:W-:Y:S02]  /*98c0*/  LEA R10, P0, R16, R234.reuse, 0x2 ;  /* 0x000000ea100a7211 */ /* 0x080fe400078010ff */
[----:B------:R-:W-:Y:S02]  /*98d0*/  IADD3 R17, R204, 0x80, RZ ;  /* 0x00000080cc117810 */ /* 0x000fe40007ffe0ff */
[-C--:B------:R-:W-:Y:S02]  /*98e0*/  LEA.HI.X.SX32 R11, R16, R235.reuse, 0x2, P0 ;  /* 0x000000eb100b7211 */ /* 0x080fe400000f16ff */
[C---:B------:R-:W-:Y:S01]  /*98f0*/  IADD3 R16, R204.reuse, 0x80, RZ ;  /* 0x00000080cc107810 */ /* 0x040fe20007ffe0ff */
[C---:B------:R-:W-:Y:S01]  /*9900*/  IMAD.IADD R17, R239.reuse, 0x1, R17 ;  /* 0x00000001ef117824 */ /* 0x040fe200078e0211 */
[----:B------:R-:W-:Y:S01]  /*9910*/  IADD3 R15, R204, 0x80, RZ ;  /* 0x00000080cc0f7810 */ /* 0x000fe20007ffe0ff */
[----:B------:R-:W-:Y:S01]  /*9920*/  RED.E.ADD.F32.FTZ.RN.STRONG.GPU [R10.64], R92 ;  /* 0x0000005c0a00798e */ /* 0x000fe2000c10e784 */
[----:B------:R-:W-:Y:S02]  /*9930*/  IMAD.MOV.U32 R204, RZ, RZ, c[0x0][0x22c] ;  /* 0x00008b00ffcc7624 */ /* 0x000fe400078e00ff */
[C---:B------:R-:W-:Y:S02]  /*9940*/  IMAD.IADD R16, R239.reuse, 0x1, R16 ;  /* 0x00000001ef107824 */ /* 0x040fe400078e0210 */
[----:B------:R1:W-:Y:S01]  /*9950*/  RED.E.ADD.F32.FTZ.RN.STRONG.GPU [R8.64], R93 ;  /* 0x0000005d0800798e */ /* 0x0003e2000c10e784 */
[C---:B------:R-:W-:Y:S02]  /*9960*/  IMAD.IADD R15, R239.reuse, 0x1, R15 ;  /* 0x00000001ef0f7824 */ /* 0x040fe400078e020f */
[C---:B------:R-:W-:Y:S01]  /*9970*/  IMAD.IADD R16, R239.reuse, 0x1, R16 ;  /* 0x00000001ef107824 */ /* 0x040fe200078e0210 */
[-C--:B----4-:R-:W-:Y:S01]  /*9980*/  LEA R6, P0, R12, R234.reuse, 0x2 ;  /* 0x000000ea0c067211 */ /* 0x090fe200078010ff */
[C---:B------:R-:W-:Y:S02]  /*9990*/  IMAD.IADD R15, R239.reuse, 0x1, R15 ;  /* 0x00000001ef0f7824 */ /* 0x040fe400078e020f */
[----:B------:R-:W-:Y:S01]  /*99a0*/  IMAD R204, R204, c[0x0][0x1c0], RZ ;  /* 0x00007000cccc7a24 */ /* 0x000fe200078e02ff */
[-C--:B------:R-:W-:Y:S01]  /*99b0*/  LEA.HI.X.SX32 R7, R12, R235.reuse, 0x2, P0 ;  /* 0x000000eb0c077211 */ /* 0x080fe200000f16ff */
[----:B------:R-:W-:Y:S01]  /*99c0*/  IMAD.IADD R15, R239, 0x1, R15 ;  /* 0x00000001ef0f7824 */ /* 0x000fe200078e020f */
[----:B------:R-:W2:Y:S01]  /*99d0*/  LDL R12, [R1+0x2c] ;  /* 0x00002c00010c7983 */ /* 0x000ea20000100800 */
[----:B------:R-:W-:Y:S03]  /*99e0*/  IMAD.SHL.U32 R204, R204, 0x10, RZ ;  /* 0x00000010cccc7824 */ /* 0x000fe600078e00ff */
[CC--:B-1----:R-:W-:Y:S04]  /*99f0*/  LEA R8, P2, R15.reuse, R234.reuse, 0x2 ;  /* 0x000000ea0f087211 */ /* 0x0c2fe800078410ff */
[-C--:B------:R-:W-:Y:S02]  /*9a00*/  LEA.HI.X.SX32 R9, R15, R235.reuse, 0x2, P2 ;  /* 0x000000eb0f097211 */ /* 0x080fe400010f16ff */
[----:B------:R-:W-:Y:S05]  /*9a10*/  IADD3 R15, R204, 0xa0, RZ ;  /* 0x000000a0cc0f7810 */ /* 0x000fea0007ffe0ff */
[C---:B------:R-:W-:Y:S04]  /*9a20*/  IMAD.IADD R15, R239.reuse, 0x1, R15 ;  /* 0x00000001ef0f7824 */ /* 0x040fe800078e020f */
[C---:B------:R-:W-:Y:S04]  /*9a30*/  IMAD.IADD R15, R239.reuse, 0x1, R15 ;  /* 0x00000001ef0f7824 */ /* 0x040fe800078e020f */
[----:B------:R-:W-:Y:S01]  /*9a40*/  IMAD.IADD R15, R239, 0x1, R15 ;  /* 0x00000001ef0f7824 */ /* 0x000fe200078e020f */
        /* <DEDUP_REMOVED lines=13> */
[----:B------:R-:W4:Y:S01]  /*9b20*/  LDL R0, [R1+0x58] ;  /* 0x0000580001007983 */ /* 0x000f220000100800 */
[CC--:B---3--:R-:W-:Y:S02]  /*9b30*/  LEA R6, P1, R17.reuse, R234.reuse, 0x2 ;  /* 0x000000ea11067211 */ /* 0x0c8fe400078210ff */
[CC--:B------:R-:W-:Y:S02]  /*9b40*/  LEA R10, P0, R16.reuse, R234.reuse, 0x2 ;  /* 0x000000ea100a7211 */ /* 0x0c0fe400078010ff */
[----:B------:R1:W-:Y:S01]  /*9b50*/  RED.E.ADD.F32.FTZ.RN.STRONG.GPU [R4.64], R102 ;  /* 0x000000660400798e */ /* 0x0003e2000c10e784 */
[-C--:B------:R-:W-:Y:S02]  /*9b60*/  LEA.HI.X.SX32 R7, R17, R235.reuse, 0x2, P1 ;  /* 0x000000eb11077211 */ /* 0x080fe400008f16ff */
[-C--:B------:R-:W-:Y:S02]  /*9b70*/  LEA.HI.X.SX32 R11, R16, R235.reuse, 0x2, P0 ;  /* 0x000000eb100b7211 */ /* 0x080fe400000f16ff */
[C---:B------:R-:W-:Y:S01]  /*9b80*/  IADD3 R17, R204.reuse, 0xa0, RZ ;  /* 0x000000a0cc117810 */ /* 0x040fe20007ffe0ff */
[----:B------:R3:W-:Y:S01]  /*9b90*/  RED.E.ADD.F32.FTZ.RN.STRONG.GPU [R6.64], R103 ;  /* 0x000000670600798e */ /* 0x0007e2000c10e784 */
[----:B------:R-:W-:Y:S01]  /*9ba0*/  IADD3 R16, R204, 0xa0, RZ ;  /* 0x000000a0cc107810 */ /* 0x000fe20007ffe0ff */
[----:B------:R-:W-:Y:S02]  /*9bb0*/  IMAD.MOV.U32 R204, RZ, RZ, c[0x0][0x22c] ;  /* 0x00008b00ffcc7624 */ /* 0x000fe400078e00ff */
[C---:B------:R-:W-:Y:S01]  /*9bc0*/  IMAD.IADD R17, R239.reuse, 0x1, R17 ;  /* 0x00000001ef117824 */ /* 0x040fe200078e0211 */
[----:B------:R-:W-:Y:S01]  /*9bd0*/  RED.E.ADD.F32.FTZ.RN.STRONG.GPU [R10.64], R104 ;  /* 0x000000680a00798e */ /* 0x000fe2000c10e784 */
[C---:B------:R-:W-:Y:S02]  /*9be0*/  IMAD.IADD R16, R239.reuse, 0x1, R16 ;  /* 0x00000001ef107824 */ /* 0x040fe400078e0210 */
[----:B------:R-:W-:Y:S02]  /*9bf0*/  IMAD R204, R204, c[0x0][0x1c0], RZ ;  /* 0x00007000cccc7a24 */ /* 0x000fe400078e02ff */
[----:B------:R3:W-:Y:S01]  /*9c00*/  RED.E.ADD.F32.FTZ.RN.STRONG.GPU [R8.64], R105 ;  /* 0x000000690800798e */ /* 0x0007e2000c10e784 */
[----:B------:R-:W-:Y:S02]  /*9c10*/  IMAD.IADD R16, R239, 0x1, R16 ;  /* 0x00000001ef107824 */ /* 0x000fe400078e0210 */
[----:B------:R-:W-:Y:S02]  /*9c20*/  IMAD.SHL.U32 R204, R204, 0x10, RZ ;  /* 0x00000010cccc7824 */ /* 0x000fe400078e00ff */
[----:B------:R-:W-:Y:S01]  /*9c30*/  LDSM.16.MT88.4 R100, [R220+0x2800] ;  /* 0x00280000dc64783b */ /* 0x000fe20000004200 */
[CC--:B-1----:R-:W-:Y:S04]  /*9c40*/  LEA R4, P1, R14.reuse, R234.reuse, 0x2 ;  /* 0x000000ea0e047211 */ /* 0x0c2fe800078210ff */
[-C--:B------:R-:W-:Y:S02]  /*9c50*/  LEA.HI.X.SX32 R5, R14, R235.reuse, 0x2, P1 ;  /* 0x000000eb0e057211 */ /* 0x080fe400008f16ff */
[----:B------:R-:W4:Y:S01]  /*9c60*/  LDL R14, [R1+0x28] ;  /* 0x00002800010e7983 */ /* 0x000f220000100800 */
[CC--:B---3--:R-:W-:Y:S04]  /*9c70*/  LEA R6, P0, R13.reuse, R234.reuse, 0x2 ;  /* 0x000000ea0d067211 */ /* 0x0c8fe800078010ff */
[----:B------:R1:W-:Y:S01]  /*9c80*/  RED.E.ADD.F32.FTZ.RN.STRONG.GPU [R4.64], R106 ;  /* 0x0000006a0400798e */ /* 0x0003e2000c10e784 */
[-C--:B------:R-:W-:Y:S02]  /*9c90*/  LEA.HI.X.SX32 R7, R13, R235.reuse, 0x2, P0 ;  /* 0x000000eb0d077211 */ /* 0x080fe400000f16ff */
[----:B------:R-:W-:Y:S01]  /*9ca0*/  IADD3 R13, R207, 0xa0, RZ ;  /* 0x000000a0cf0d7810 */ /* 0x000fe20007ffe0ff */
[----:B------:R-:W-:Y:S01]  /*9cb0*/  IMAD.MOV.U32 R207, RZ, RZ, c[0x0][0x22c] ;  /* 0x00008b00ffcf7624 */ /* 0x000fe200078e00ff */
[-C--:B------:R-:W-:Y:S01]  /*9cc0*/  LEA R8, P2, R15, R234.reuse, 0x2 ;  /* 0x000000ea0f087211 */ /* 0x080fe200078410ff */
[----:B------:R3:W-:Y:S02]  /*9cd0*/  RED.E.ADD.F32.FTZ.RN.STRONG.GPU [R6.64], R107 ;  /* 0x0000006b0600798e */ /* 0x0007e4000c10e784 */
[----:B------:R-:W-:Y:S01]  /*9ce0*/  IMAD R207, R207, c[0x0][0x1c0], RZ ;  /* 0x00007000cfcf7a24 */ /* 0x000fe200078e02ff */
[-C--:B------:R-:W-:Y:S02]  /*9cf0*/  LEA.HI.X.SX32 R9, R15, R235.reuse, 0x2, P2 ;  /* 0x000000eb0f097211 */ /* 0x080fe400010f16ff */
[----:B------:R-:W-:Y:S01]  /*9d00*/  RED.E.ADD.F32.FTZ.RN.STRONG.GPU [R234.64+0x280], R112 ;  /* 0x00028070ea00798e */ /* 0x000fe2000c10e784 */
[----:B------:R-:W-:Y:S04]  /*9d10*/  IMAD.SHL.U32 R207, R207, 0x10, RZ ;  /* 0x00000010cfcf7824 */ /* 0x000fe800078e00ff */
[----:B------:R-:W-:Y:S01]  /*9d20*/  RED.E.ADD.F32.FTZ.RN.STRONG.GPU [R2.64+0x280], R113 ;  /* 0x000280710200798e */ /* 0x000fe2000c10e784 */
[----:B------:R-:W-:Y:S04]  /*9d30*/  IADD3 R15, R207, 0xc0, RZ ;  /* 0x000000c0cf0f7810 */ /* 0x000fe80007ffe0ff */
        /* <DEDUP_REMOVED lines=11> */
[----:B------:R-:W-:Y:S03]  /*9df0*/  IADD3 R16, R204, 0xc0, RZ ;  /* 0x000000c0cc107810 */ /* 0x000fe60007ffe0ff */
[C---:B------:R-:W-:Y:S01]  /*9e00*/  IMAD.IADD R17, R239.reuse, 0x1, R17 ;  /* 0x00000001ef117824 */ /* 0x040fe200078e0211 */
[----:B------:R-:W-:Y:S01]  /*9e10*/  RED.E.ADD.F32.FTZ.RN.STRONG.GPU [R10.64], R108 ;  /* 0x0000006c0a00798e */ /* 0x000fe2000c10e784 */
[C---:B------:R-:W-:Y:S04]  /*9e20*/  IMAD.IADD R16, R239.reuse, 0x1, R16 ;  /* 0x00000001ef107824 */ /* 0x040fe800078e0210 */
[----:B------:R-:W-:Y:S01]  /*9e30*/  RED.E.ADD.F32.FTZ.RN.STRONG.GPU [R8.64], R109 ;  /* 0x0000006d0800798e */ /* 0x000fe2000c10e784 */
[----:B------:R-:W-:Y:S01]  /*9e40*/  IMAD.IADD R16, R239, 0x1, R16 ;  /* 0x00000001ef107824 */ /* 0x000fe200078e0210 */
[CC--:B--2---:R-:W-:Y:S04]  /*9e50*/  LEA R4, P1, R12.reuse, R234.reuse, 0x2 ;  /* 0x000000ea0c047211 */ /* 0x0c4fe800078210ff */
[-C--:B------:R-:W-:Y:S02]  /*9e60*/  LEA.HI.X.SX32 R5, R12, R235.reuse, 0x2, P1 ;  /* 0x000000eb0c057211 */ /* 0x080fe400008f16ff */
[----:B------:R-:W2:Y:S05]  /*9e70*/  LDL R12, [R1+0x1c] ;  /* 0x00001c00010c7983 */ /* 0x000eaa0000100800 */
[----:B------:R1:W-:Y:S01]  /*9e80*/  RED.E.ADD.F32.FTZ.RN.STRONG.GPU [R4.64], R110 ;  /* 0x0000006e0400798e */ /* 0x0003e2000c10e784 */
[CC--:B----4-:R-:W-:Y:S04]  /*9e90*/  LEA R6, P0, R0.reuse, R234.reuse, 0x2 ;  /* 0x000000ea00067211 */ /* 0x0d0fe800078010ff */
[-C--:B------:R-:W-:Y:S02]  /*9ea0*/  LEA.HI.X.SX32 R7, R0, R235.reuse, 0x2, P0 ;  /* 0x000000eb00077211 */ /* 0x080fe400000f16ff */
[CC--:B-1----:R-:W-:Y:S01]  /*9eb0*/  LEA R4, P0, R15.reuse, R234.reuse, 0x2 ;  /* 0x000000ea0f047211 */ /* 0x0c2fe200078010ff */
[----:B------:R-:W3:Y:S03]  /*9ec0*/  LDL R0, [R1+0x50] ;  /* 0x0000500001007983 */ /* 0x000ee60000100800 */
[-C--:B------:R-:W-:Y:S02]  /*9ed0*/  LEA.HI.X.SX32 R5, R15, R235.reuse, 0x2, P0 ;  /* 0x000000eb0f057211 */ /* 0x080fe400000f16ff */
[----:B------:R1:W-:Y:S01]  /*9ee0*/  RED.E.ADD.F32.FTZ.RN.STRONG.GPU [R6.64], R111 ;  /* 0x0000006f0600798e */ /* 0x0003e2000c10e784 */
[----:B------:R-:W-:Y:S01]  /*9ef0*/  IADD3 R15, R204, 0xc0, RZ ;  /* 0x000000c0cc0f7810 */ /* 0x000fe20007ffe0ff */
[----:B------:R-:W-:Y:S01]  /*9f00*/  IMAD.MOV.U32 R204, RZ, RZ, c[0x0][0x22c] ;  /* 0x00008b00ffcc7624 */ /* 0x000fe200078e00ff */
[CC--:B------:R-:W-:Y:S02]  /*9f10*/  LEA R10, P0, R16.reuse, R234.reuse, 0x2 ;  /* 0x000000ea100a7211 */ /* 0x0c0fe400078010ff */
[----:B------:R-:W-:Y:S01]  /*9f20*/  RED.E.ADD.F32.FTZ.RN.STRONG.GPU [R234.64+0x300], R116 ;  /* 0x00030074ea00798e */ /* 0x000fe2000c10e784 */
[C---:B------:R-:W-:Y:S01]  /*9f30*/  IMAD.IADD R15, R239.reuse, 0x1, R15 ;  /* 0x00000001ef0f7824 */ /* 0x040fe200078e020f */
[-C--:B------:R-:W-:Y:S01]  /*9f40*/  LEA.HI.X.SX32 R11, R16, R235.reuse, 0x2, P0 ;  /* 0x000000eb100b7211 */ /* 0x080fe200000f16ff */
[----:B------:R-:W-:Y:S02]  /*9f50*/  IMAD R204, R204, c[0x0][0x1c0], RZ ;  /* 0x00007000cccc7a24 */ /* 0x000fe400078e02ff */
[----:B------:R-:W-:Y:S01]  /*9f60*/  RED.E.ADD.F32.FTZ.RN.STRONG.GPU [R2.64+0x300], R117 ;  /* 0x000300750200798e */ /* 0x000fe2000c10e784 */
[C---:B------:R-:W-:Y:S02]  /*9f70*/  IMAD.IADD R15, R239.reuse, 0x1, R15 ;  /* 0x00000001ef0f7824 */ /* 0x040fe400078e020f */
[----:B------:R-:W-:Y:S02]  /*9f80*/  IMAD.SHL.U32 R204, R204, 0x10, RZ ;  /* 0x00000010cccc7824 */ /* 0x000fe400078e00ff */
[----:B------:R4:W-:Y:S01]  /*9f90*/  RED.E.ADD.F32.FTZ.RN.STRONG.GPU [R4.64], R118 ;  /* 0x000000760400798e */ /* 0x0009e2000c10e784 */
[----:B------:R-:W-:Y:S04]  /*9fa0*/  IMAD.IADD R15, R239, 0x1, R15 ;  /* 0x00000001ef0f7824 */ /* 0x000fe800078e020f */
[----:B------:R-:W-:Y:S01]  /*9fb0*/  LDSM.16.MT88.4 R108, [R220+0x6800] ;  /* 0x00680000dc6c783b */ /* 0x000fe20000004200 */
[CC--:B------:R-:W-:Y:S04]  /*9fc0*/  LEA R8, P2, R15.reuse, R234.reuse, 0x2 ;  /* 0x000000ea0f087211 */ /* 0x0c0fe800078410ff */
[-C--:B------:R-:W-:Y:S02]  /*9fd0*/  LEA.HI.X.SX32 R9, R15, R235.reuse, 0x2, P2 ;  /* 0x000000eb0f097211 */ /* 0x080fe400010f16ff */
[-C--:B-1----:R-:W-:Y:S02]  /*9fe0*/  LEA R6, P1, R17, R234.reuse, 0x2 ;  /* 0x000000ea11067211 */ /* 0x082fe400078210ff */
[----:B------:R-:W-:Y:S02]  /*9ff0*/  IADD3 R15, R205, 0xe0, RZ ;  /* 0x000000e0cd0f7810 */ /* 0x000fe40007ffe0ff */
[-C--:B------:R-:W-:Y:S02]  /*a000*/  LEA.HI.X.SX32 R7, R17, R235.reuse, 0x2, P1 ;  /* 0x000000eb11077211 */ /* 0x080fe400008f16ff */
[----:B------:R-:W-:Y:S01]  /*a010*/  LDSM.16.MT88.4 R16, [R220+0x2000] ;  /* 0x00200000dc10783b */ /* 0x000fe20000004200 */
[----:B------:R-:W-:Y:S04]  /*a020*/  IMAD.IADD R15, R239, 0x1, R15 ;  /* 0x00000001ef0f7824 */ /* 0x000fe800078e020f */
[----:B------:R1:W-:Y:S01]  /*a030*/  RED.E.ADD.F32.FTZ.RN.STRONG.GPU [R6.64], R119 ;  /* 0x000000770600798e */ /* 0x0003e2000c10e784 */
[CC--:B----4-:R-:W-:Y:S04]  /*a040*/  LEA R4, P1, R14.reuse, R234.reuse, 0x2 ;  /* 0x000000ea0e047211 */ /* 0x0d0fe800078210ff */
[----:B------:R4:W-:Y:S01]  /*a050*/  RED.E.ADD.F32.FTZ.RN.STRONG.GPU [R10.64], R120 ;  /* 0x000000780a00798e */ /* 0x0009e2000c10e784 */
[-C--:B------:R-:W-:Y:S04]  /*a060*/  LEA.HI.X.SX32 R5, R14, R235.reuse, 0x2, P1 ;  /* 0x000000eb0e057211 */ /* 0x080fe800008f16ff */
[----:B------:R4:W-:Y:S01]  /*a070*/  RED.E.ADD.F32.FTZ.RN.STRONG.GPU [R8.64], R121 ;  /* 0x000000790800798e */ /* 0x0009e2000c10e784 */
[----:B------:R-:W-:Y:S04]  /*a080*/  IADD3 R14, R205, 0xe0, RZ ;  /* 0x000000e0cd0e7810 */ /* 0x000fe80007ffe0ff */
[----:B------:R4:W-:Y:S01]  /*a090*/  RED.E.ADD.F32.FTZ.RN.STRONG.GPU [R4.64], R122 ;  /* 0x0000007a0400798e */ /* 0x0009e2000c10e784 */
[C---:B------:R-:W-:Y:S04]  /*a0a0*/  IMAD.IADD R14, R239.reuse, 0x1, R14 ;  /* 0x00000001ef0e7824 */ /* 0x040fe800078e020e */
[----:B------:R-:W-:Y:S01]  /*a0b0*/  IMAD.IADD R14, R239, 0x1, R14 ;  /* 0x00000001ef0e7824 */ /* 0x000fe200078e020e */
[CC--:B-1----:R-:W-:Y:S04]  /*a0c0*/  LEA R6, P0, R13.reuse, R234.reuse, 0x2 ;  /* 0x000000ea0d067211 */ /* 0x0c2fe800078010ff */
[-C--:B------:R-:W-:Y:S02]  /*a0d0*/  LEA.HI.X.SX32 R7, R13, R235.reuse, 0x2, P0 ;  /* 0x000000eb0d077211 */ /* 0x080fe400000f16ff */
[----:B------:R-:W-:Y:S02]  /*a0e0*/  IADD3 R13, R204, 0xe0, RZ ;  /* 0x000000e0cc0d7810 */ /* 0x000fe40007ffe0ff */
[CC--:B----4-:R-:W-:Y:S01]  /*a0f0*/  LEA R10, P0, R15.reuse, R234.reuse, 0x2 ;  /* 0x000000ea0f0a7211 */ /* 0x0d0fe200078010ff */
[----:B------:R1:W-:Y:S01]  /*a100*/  RED.E.ADD.F32.FTZ.RN.STRONG.GPU [R6.64], R123 ;  /* 0x0000007b0600798e */ /* 0x0003e2000c10e784 */
[CC--:B------:R-:W-:Y:S02]  /*a110*/  LEA R8, P3, R14.reuse, R234.reuse, 0x2 ;  /* 0x000000ea0e087211 */ /* 0x0c0fe400078610ff */
[-C--:B------:R-:W-:Y:S02]  /*a120*/  LEA.HI.X.SX32 R11, R15, R235.reuse, 0x2, P0 ;  /* 0x000000eb0f0b7211 */ /* 0x080fe400000f16ff */
[----:B------:R-:W-:Y:S01]  /*a130*/  RED.E.ADD.F32.FTZ.RN.STRONG.GPU [R234.64+0x380], R128 ;  /* 0x00038080ea00798e */ /* 0x000fe2000c10e784 */
[CC--:B------:R-:W-:Y:S02]  /*a140*/  LEA R4, P1, R13.reuse, R234.reuse, 0x2 ;  /* 0x000000ea0d047211 */ /* 0x0c0fe400078210ff */
[-C--:B------:R-:W-:Y:S02]  /*a150*/  LEA.HI.X.SX32 R9, R14, R235.reuse, 0x2, P3 ;  /* 0x000000eb0e097211 */ /* 0x080fe400018f16ff */
[----:B------:R-:W-:Y:S01]  /*a160*/  RED.E.ADD.F32.FTZ.RN.STRONG.GPU [R2.64+0x380], R129 ;  /* 0x000380810200798e */ /* 0x000fe2000c10e784 */
[-C--:B------:R-:W-:Y:S02]  /*a170*/  LEA.HI.X.SX32 R5, R13, R235.reuse, 0x2, P1 ;  /* 0x000000eb0d057211 */ /* 0x080fe400008f16ff */
[----:B------:R-:W-:Y:S03]  /*a180*/  IADD3 R13, R205, 0xe0, RZ ;  /* 0x000000e0cd0d7810 */ /* 0x000fe60007ffe0ff */
[----:B------:R2:W-:Y:S02]  /*a190*/  RED.E.ADD.F32.FTZ.RN.STRONG.GPU [R4.64], R130 ;  /* 0x000000820400798e */ /* 0x0005e4000c10e784 */
[C---:B------:R-:W-:Y:S03]  /*a1a0*/  IMAD.IADD R13, R239.reuse, 0x1, R13 ;  /* 0x00000001ef0d7824 */ /* 0x040fe600078e020d */
[----:B------:R-:W-:Y:S01]  /*a1b0*/  RED.E.ADD.F32.FTZ.RN.STRONG.GPU [R10.64], R131 ;  /* 0x000000830a00798e */ /* 0x000fe2000c10e784 */
[C---:B------:R-:W-:Y:S04]  /*a1c0*/  IMAD.IADD R13, R239.reuse, 0x1, R13 ;  /* 0x00000001ef0d7824 */ /* 0x040fe800078e020d */
[----:B------:R-:W-:Y:S01]  /*a1d0*/  IMAD.IADD R13, R239, 0x1, R13 ;  /* 0x00000001ef0d7824 */ /* 0x000fe200078e020d */
[----:B------:R-:W-:Y:S04]  /*a1e0*/  RED.E.ADD.F32.FTZ.RN.STRONG.GPU [R8.64], R124 ;  /* 0x0000007c0800798e */ /* 0x000fe8000c10e784 */
[CC--:B-1----:R-:W-:Y:S01]  /*a1f0*/  LEA R6, P2, R13.reuse, R234.reuse, 0x2 ;  /* 0x000000ea0d067211 */ /* 0x0c2fe200078410ff */
[----:B------:R-:W-:Y:S03]  /*a200*/  LDSM.16.MT88.4 R8, [R220] ;  /* 0x00000000dc08783b */ /* 0x000fe60000004200 */
[-C--:B------:R-:W-:Y:S05]  /*a210*/  LEA.HI.X.SX32 R7, R13, R235.reuse, 0x2, P2 ;  /* 0x000000eb0d077211 */ /* 0x080fea00010f16ff */
[----:B------:R-:W-:Y:S01]  /*a220*/  RED.E.ADD.F32.FTZ.RN.STRONG.GPU [R6.64], R125 ;  /* 0x0000007d0600798e */ /* 0x000fe2000c10e784 */
[CC--:B--2---:R-:W-:Y:S04]  /*a230*/  LEA R4, P1, R12.reuse, R234.reuse, 0x2 ;  /* 0x000000ea0c047211 */ /* 0x0c4fe800078210ff */
[-C--:B------:R-:W-:Y:S02]  /*a240*/  LEA.HI.X.SX32 R5, R12, R235.reuse, 0x2, P1 ;  /* 0x000000eb0c057211 */ /* 0x080fe400008f16ff */
[----:B------:R-:W-:Y:S01]  /*a250*/  LDSM.16.MT88.4 R12, [R226+0x28000] ;  /* 0x02800000e20c783b */ /* 0x000fe20000004200 */
[----:B------:R-:W-:Y:S01]  /*a260*/  PLOP3.LUT P1, PT, PT, PT, UP0, 0x80, 0x0 ;  /* 0x000000000000781c */ /* 0x000fe20003f2f008 */
[----:B------:R-:W-:Y:S03]  /*a270*/  @UP2 UIADD3 UR16, UP0, UR16, -0x100, URZ ;  /* 0xffffff0010102890 */ /* 0x000fe6000ff1e03f */
[----:B------:R-:W-:Y:S01]  /*a280*/  RED.E.ADD.F32.FTZ.RN.STRONG.GPU [R4.64], R126 ;  /* 0x0000007e0400798e */ /* 0x000fe2000c10e784 */
[----:B------:R-:W-:Y:S04]  /*a290*/  @UP2 UIADD3.X UR13, UR13, -0x1, URZ, UP0, !UPT ;  /* 0xffffffff0d0d2890 */ /* 0x000fe800087fe43f */
        /* <DEDUP_REMOVED lines=12> */
[C---:B------:R-:W-:Y:S04]  /*a360*/  HMMA.16816.F32.BF16 R168, R12.reuse, R84, R168 ;  /* 0x000000540ca8723c */ /* 0x040fe800000418a8 */
[C---:B---3--:R-:W-:Y:S04]  /*a370*/  LEA R2, P0, R0.reuse, R234, 0x2 ;  /* 0x000000ea00027211 */ /* 0x048fe800078010ff */
[-C--:B------:R-:W-:Y:S04]  /*a380*/  HMMA.16816.F32.BF16 R172, R12, R86.reuse, R172 ;  /* 0x000000560cac723c */ /* 0x080fe800000418ac */
[----:B------:R-:W-:Y:S02]  /*a390*/  LEA.HI.X.SX32 R3, R0, R235, 0x2, P0 ;  /* 0x000000eb00037211 */ /* 0x000fe400000f16ff */
[----:B------:R-:W-:Y:S02]  /*a3a0*/  PLOP3.LUT P0, PT, PT, PT, UP1, 0x80, 0x0 ;  /* 0x000000000000781c */ /* 0x000fe40003f0f018 */
[C---:B------:R-:W-:Y:S01]  /*a3b0*/  HMMA.16816.F32.BF16 R176, R4.reuse, R86, R176 ;  /* 0x0000005604b0723c */ /* 0x040fe200000418b0 */
[----:B------:R-:W-:Y:S03]  /*a3c0*/  LDSM.16.MT88.4 R84, [R220+0x3000] ;  /* 0x00300000dc54783b */ /* 0x000fe60000004200 */
[C---:B------:R-:W-:Y:S02]  /*a3d0*/  IADD3 R0, R220.reuse, -0x8000, RZ ;  /* 0xffff8000dc007810 */ /* 0x040fe40007ffe0ff */
[----:B------:R-:W-:Y:S01]  /*a3e0*/  RED.E.ADD.F32.FTZ.RN.STRONG.GPU [R2.64], R127 ;  /* 0x0000007f0200798e */ /* 0x000fe2000c10e784 */
[----:B------:R-:W-:Y:S01]  /*a3f0*/  @P1 IADD3 R0, R220, 0x8000, RZ ;  /* 0x00008000dc001810 */ /* 0x000fe20007ffe0ff */
        /* <DEDUP_REMOVED lines=72> */
[----:B------:R-:W-:Y:S01]  /*a880*/  F2FP.BF16.PACK_AB R13, R13, R84 ;  /* 0x000000540d0d723e */ /* 0x000fe200000010ff */
[----:B------:R-:W-:Y:S01]  /*a890*/  FMUL.FTZ R15, R55, c[0x0][0x2dc] ;  /* 0x0000b700370f7a20 */ /* 0x000fe20000410000 */
[----:B------:R-:W-:Y:S01]  /*a8a0*/  PLOP3.LUT P0, PT, PT, PT, UP0, 0x80, 0x0 ;  /* 0x000000000000781c */ /* 0x000fe20003f0f008 */
[----:B------:R-:W-:Y:S01]  /*a8b0*/  FMUL.FTZ R134, R134, c[0x0][0x2e0] ;  /* 0x0000b80086867a20 */ /* 0x000fe20000410000 */
[----:B------:R-:W-:Y:S01]  /*a8c0*/  F2FP.BF16.PACK_AB R59, R59, R132 ;  /* 0x000000843b3b723e */ /* 0x000fe200000010ff */
[----:B------:R-:W-:Y:S01]  /*a8d0*/  BAR.SYNC.DEFER_BLOCKING 0x0 ;  /* 0x0000000000007b1d */ /* 0x000fe20000010000 */
[----:B------:R-:W-:Y:S01]  /*a8e0*/  FMUL.FTZ R58, R135, c[0x0][0x2e0] ;  /* 0x0000b800873a7a20 */ /* 0x000fe20000410000 */
[----:B------:R-:W-:Y:S01]  /*a8f0*/  @UP0 UIADD3 UR8, UR22, UR30, URZ ;  /* 0x0000001e16080290 */ /* 0x000fe2000fffe03f */
[----:B------:R-:W-:Y:S02]  /*a900*/  FMUL.FTZ R86, R54, c[0x0][0x2dc] ;  /* 0x0000b70036567a20 */ /* 0x000fe40000410000 */
        /* <DEDUP_REMOVED lines=9> */
[----:B------:R-:W-:Y:S01]  /*a9a0*/  @UP0 UIMAD UR14, UR8, UR11, UR7 ;  /* 0x0000000b080e02a4 */ /* 0x000fe2000f8e0207 */
[----:B------:R-:W-:-:S02]  /*a9b0*/  FMUL.FTZ R85, R56, c[0x0][0x2dc] ;  /* 0x0000b70038557a20 */ /* 0x000fc40000410000 */
        /* <DEDUP_REMOVED lines=8> */
[----:B------:R-:W-:Y:S02]  /*aa40*/  FMUL.FTZ R56, R139, c[0x0][0x2e0] ;  /* 0x0000b8008b387a20 */ /* 0x000fe40000410000 */
        /* <DEDUP_REMOVED lines=242> */
.L_x_934:
        /* <DEDUP_REMOVED lines=18> */
.L_x_935:
[----:B-1----:R-:W2:Y:S01]  /*ba90*/  LDL R0, [R1+0xa8] ;  /* 0x0000a80001007983 */ /* 0x002ea20000100800 */
[----:B------:R-:W-:Y:S02]  /*baa0*/  USHF.L.U32 UR6, UR23, 0x6, URZ ;  /* 0x0000000617067899 */ /* 0x000fe4000800063f */
[----:B------:R-:W-:Y:S01]  /*bab0*/  ULDC.64 UR8, c[0x0][0x3a0] ;  /* 0x0000e80000087ab9 */ /* 0x000fe20000000a00 */
[----:B------:R1:W5:Y:S04]  /*bac0*/  LDL R80, [R1+0x4] ;  /* 0x0000040001507983 */ /* 0x0003680000100800 */
[----:B------:R1:W5:Y:S04]  /*bad0*/  LDL R79, [R1] ;  /* 0x00000000014f7983 */ /* 0x0003680000100800 */
[----:B------:R1:W5:Y:S04]  /*bae0*/  LDL R78, [R1+0x8] ;  /* 0x00000800014e7983 */ /* 0x0003680000100800 */
[----:B------:R-:W3:Y:S01]  /*baf0*/  S2R R7, SR_TID.X ;  /* 0x0000000000077919 */ /* 0x000ee20000002100 */
[----:B------:R-:W-:-:S04]  /*bb00*/  USHF.R.S32.HI UR10, URZ, 0x1f, UR6 ;  /* 0x0000001f3f0a7899 */ /* 0x000fc80008011406 */
[----:B------:R-:W-:Y:S01]  /*bb10*/  UIMAD UR7, UR10, UR8, URZ ;  /* 0x000000080a0772a4 */ /* 0x000fe2000f8e023f */
[--C-:B------:R-:W-:Y:S01]  /*bb20*/  SHF.R.S32.HI R5, RZ, 0x1f, R244.reuse ;  /* 0x0000001fff057819 */ /* 0x100fe200000114f4 */
[----:B------:R-:W-:Y:S02]  /*bb30*/  IMAD.U32 R11, RZ, RZ, UR6 ;  /* 0x00000006ff0b7e24 */ /* 0x000fe4000f8e00ff */
[----:B------:R-:W-:Y:S01]  /*bb40*/  UIMAD UR7, UR6, UR9, UR7 ;  /* 0x00000009060772a4 */ /* 0x000fe2000f8e0207 */
[----:B------:R-:W-:Y:S02]  /*bb50*/  IMAD.MOV.U32 R4, RZ, RZ, R244 ;  /* 0x000000ffff047224 */ /* 0x000fe400078e00f4 */
[----:B------:R-:W-:Y:S02]  /*bb60*/  ULDC.64 UR8, c[0x0][0x3b8] ;  /* 0x0000ee0000087ab9 */ /* 0x000fe40000000a00 */
[----:B------:R-:W-:-:S04]  /*bb70*/  IMAD.WIDE.U32 R2, R11, c[0x0][0x3a0], R4 ;  /* 0x0000e8000b027a25 */ /* 0x000fc800078e0004 */
[----:B------:R-:W-:Y:S01]  /*bb80*/  IMAD.U32 R6, RZ, RZ, UR7 ;  /* 0x00000007ff067e24 */ /* 0x000fe2000f8e00ff */
[----:B------:R-:W-:Y:S01]  /*bb90*/  UIMAD UR7, UR23, -0x40, UR18 ;  /* 0xffffffc0170778a4 */ /* 0x000fe2000f8e0212 */
[----:B------:R-:W-:Y:S01]  /*bba0*/  BAR.SYNC.DEFER_BLOCKING 0x0 ;  /* 0x0000000000007b1d */ /* 0x000fe20000010000 */
[----:B------:R-:W-:Y:S01]  /*bbb0*/  IADD3 R2, P0, R2, UR13, RZ ;  /* 0x0000000d02027c10 */ /* 0x000fe2000ff1e0ff */
[----:B------:R-:W-:-:S03]  /*bbc0*/  UIMAD UR8, UR60, UR8, URZ ;  /* 0x000000083c0872a4 */ /* 0x000fc6000f8e023f */
[----:B------:R-:W-:Y:S01]  /*bbd0*/  IADD3.X R3, R3, UR14, R6, P0, !PT ;  /* 0x0000000e03037c10 */ /* 0x000fe200087fe406 */
[----:B------:R-:W-:Y:S01]  /*bbe0*/  IMAD.U32 R6, RZ, RZ, UR35 ;  /* 0x00000023ff067e24 */ /* 0x000fe2000f8e00ff */
[----:B------:R-:W-:Y:S01]  /*bbf0*/  UIMAD UR8, UR35, UR9, UR8 ;  /* 0x00000009230872a4 */ /* 0x000fe2000f8e0208 */
[----:B------:R-:W-:Y:S01]  /*bc00*/  BSSY B0, `(.L_x_936) ;  /* 0x000002a000007945 */ /* 0x000fe20003800000 */
[----:B--2---:R-:W-:-:S05]  /*bc10*/  IMAD.SHL.U32 R8, R0, 0x2, RZ ;  /* 0x0000000200087824 */ /* 0x004fca00078e00ff */
[----:B------:R1:W2:Y:S04]  /*bc20*/  LDS.128 R40, [R8+0x19000] ;  /* 0x0190000008287984 */ /* 0x0002a80000000c00 */
[----:B------:R1:W4:Y:S04]  /*bc30*/  LDS.128 R36, [R8+0x1b000] ;  /* 0x01b0000008247984 */ /* 0x0003280000000c00 */
        /* <DEDUP_REMOVED lines=10> */
[----:B---3--:R-:W-:-:S04]  /*bce0*/  SHF.R.S32.HI R0, RZ, 0x1f, R7 ;  /* 0x0000001fff007819 */ /* 0x008fc80000011407 */
[----:B------:R-:W-:-:S04]  /*bcf0*/  LEA.HI R0, R0, R7, RZ, 0x3 ;  /* 0x0000000700007211 */ /* 0x000fc800078f18ff */
[----:B------:R-:W-:-:S04]  /*bd00*/  SHF.R.S32.HI R0, RZ, 0x3, R0 ;  /* 0x00000003ff007819 */ /* 0x000fc80000011400 */
[----:B------:R-:W-:Y:S01]  /*bd10*/  ISETP.GE.AND P5, PT, R0, UR7, PT ;  /* 0x0000000700007c0c */ /* 0x000fe2000bfa6270 */
[----:B------:R-:W-:Y:S01]  /*bd20*/  IMAD.WIDE.U32 R6, R6, c[0x0][0x3b8], R2 ;  /* 0x0000ee0006067a25 */ /* 0x000fe200078e0002 */
[----:B------:R-:W-:-:S04]  /*bd30*/  SHF.R.S32.HI R76, RZ, 0x1f, R0 ;  /* 0x0000001fff4c7819 */ /* 0x000fc80000011400 */
[----:B------:R-:W-:-:S07]  /*bd40*/  IADD3 R10, R7, UR8, RZ ;  /* 0x00000008070a7c10 */ /* 0x000fce000fffe0ff */
[----:B------:R-:W-:Y:S05]  /*bd50*/  @P5 BRA `(.L_x_937) ;  /* 0x0000014000005947 */ /* 0x000fea0003800000 */
[----:B--2-4-:R-:W-:Y:S01]  /*bd60*/  ISETP.GE.AND P3, PT, R244, c[0x0][0x220], PT ;  /* 0x00008800f4007a0c */ /* 0x014fe20003f66270 */
[----:B------:R-:W2:Y:S01]  /*bd70*/  LDS.128 R24, [R8+0x1a000] ;  /* 0x01a0000008187984 */ /* 0x000ea20000000c00 */
[----:B------:R-:W-:Y:S01]  /*bd80*/  IMAD.MOV.U32 R2, RZ, RZ, R6 ;  /* 0x000000ffff027224 */ /* 0x000fe200078e0006 */
[----:B-----5:R-:W-:Y:S01]  /*bd90*/  ISETP.GE.AND P2, PT, R80, c[0x0][0x220], PT ;  /* 0x0000880050007a0c */ /* 0x020fe20003f46270 */
[----:B------:R-:W-:Y:S01]  /*bda0*/  IMAD.MOV.U32 R3, RZ, RZ, R10 ;  /* 0x000000ffff037224 */ /* 0x000fe200078e000a */
[----:B------:R-:W3:Y:S01]  /*bdb0*/  LDS.128 R20, [R8+0x1c000] ;  /* 0x01c0000008147984 */ /* 0x000ee20000000c00 */
[----:B------:R-:W-:Y:S01]  /*bdc0*/  IMAD R77, R76, c[0x0][0x3a0], RZ ;  /* 0x0000e8004c4d7a24 */ /* 0x000fe200078e02ff */
[----:B------:R-:W-:Y:S02]  /*bdd0*/  ISETP.GE.AND P1, PT, R79, c[0x0][0x220], PT ;  /* 0x000088004f007a0c */ /* 0x000fe40003f26270 */
[----:B------:R-:W-:Y:S01]  /*bde0*/  LDS.128 R12, [R8+0x1e000] ;  /* 0x01e00000080c7984 */ /* 0x000fe20000000c00 */
[----:B------:R-:W-:-:S03]  /*bdf0*/  ISETP.GE.AND P0, PT, R78, c[0x0][0x220], PT ;  /* 0x000088004e007a0c */ /* 0x000fc60003f06270 */
[----:B------:R4:W1:Y:S02]  /*be00*/  @!P3 LDS.128 R16, [R8+0x18000] ;  /* 0x018000000810b984 */ /* 0x0008640000000c00 */
[----:B-1--4-:R-:W-:-:S04]  /*be10*/  IMAD.WIDE.U32 R8, R0, c[0x0][0x3a0], R2 ;  /* 0x0000e80000087a25 */ /* 0x012fc800078e0002 */
[----:B------:R-:W-:-:S04]  /*be20*/  IMAD R2, R0, c[0x0][0x3a4], R77 ;  /* 0x0000e90000027a24 */ /* 0x000fc800078e024d */
[----:B------:R-:W-:Y:S01]  /*be30*/  IMAD.IADD R3, R2, 0x1, R9 ;  /* 0x0000000102037824 */ /* 0x000fe200078e0209 */
[----:B------:R-:W-:-:S04]  /*be40*/  LEA R2, P4, R8, c[0x0][0x340], 0x1 ;  /* 0x0000d00008027a11 */ /* 0x000fc800078808ff */
[----:B------:R-:W-:-:S05]  /*be50*/  LEA.HI.X R3, R8, c[0x0][0x344], R3, 0x1, P4 ;  /* 0x0000d10008037a11 */ /* 0x000fca00020f0c03 */
[----:B--2---:R1:W-:Y:S04]  /*be60*/  @!P2 STG.E.128 [R2.64+0x80], R24 ;  /* 0x000080180200a986 */ /* 0x0043e8000c101d04 */
[----:B---3--:R1:W-:Y:S04]  /*be70*/  @!P1 STG.E.128 [R2.64+0x100], R20 ;  /* 0x0001001402009986 */ /* 0x0083e8000c101d04 */
[----:B------:R1:W-:Y:S04]  /*be80*/  @!P3 STG.E.128 [R2.64], R16 ;  /* 0x000000100200b986 */ /* 0x0003e8000c101d04 */
[----:B------:R1:W-:Y:S02]  /*be90*/  @!P0 STG.E.128 [R2.64+0x180], R12 ;  /* 0x0001800c02008986 */ /* 0x0003e4000c101d04 */
.L_x_937:
[----:B--2-4-:R-:W-:Y:S05]  /*bea0*/  BSYNC B0 ;  /* 0x0000000000007941 */ /* 0x014fea0003800000 */
.L_x_936:
[----:B-1----:R-:W-:Y:S01]  /*beb0*/  IADD3 R2, R0, 0x20, RZ ;  /* 0x0000002000027810 */ /* 0x002fe20007ffe0ff */
        /* <DEDUP_REMOVED lines=20> */
.L_x_939:
[----:B------:R-:W-:Y:S05]  /*c000*/  BSYNC B0 ;  /* 0x0000000000007941 */ /* 0x000fea0003800000 */
.L_x_938:
        /* <DEDUP_REMOVED lines=18> */
[----:B-----5:R-:W-:Y:S01]  /*c130*/  ISETP.GE.AND P2, PT, R80, c[0x0][0x220], PT ;  /* 0x0000880050007a0c */ /* 0x020fe20003f46270 */
        /* <DEDUP_REMOVED lines=12> */
.L_x_941:
[----:B------:R-:W-:Y:S05]  /*c200*/  BSYNC B0 ;  /* 0x0000000000007941 */ /* 0x000fea0003800000 */
.L_x_940:
[----:B------:R-:W-:Y:S05]  /*c210*/  @P4 BRA `(.L_x_912) ;  /* 0x0000012000004947 */ /* 0x000fea0003800000 */
[----:B------:R-:W-:Y:S01]  /*c220*/  IADD3 R0, P0, R0, 0x20, RZ ;  /* 0x0000002000007810 */ /* 0x000fe20007f1e0ff */
[----:B-1----:R-:W-:Y:S01]  /*c230*/  IMAD.MOV.U32 R3, RZ, RZ, R8 ;  /* 0x000000ffff037224 */ /* 0x002fe200078e0008 */
[----:B------:R-:W-:-:S02]  /*c240*/  ISETP.GE.AND P3, PT, R244, c[0x0][0x220], PT ;  /* 0x00008800f4007a0c */ /* 0x000fc40003f66270 */
[----:B-----5:R-:W-:Y:S01]  /*c250*/  ISETP.GE.AND P2, PT, R80, c[0x0][0x220], PT ;  /* 0x0000880050007a0c */ /* 0x020fe20003f46270 */
        /* <DEDUP_REMOVED lines=14> */
.L_x_912:
[----:B------:R-:W-:Y:S05]  /*c340*/  BSYNC B1 ;  /* 0x0000000000017941 */ /* 0x000fea0003800000 */
.L_x_898:
        /* <DEDUP_REMOVED lines=12> */
.L_x_942:
[----:B------:R-:W-:Y:S05]  /*c410*/  EXIT ;  /* 0x000000000000794d */ /* 0x000fea0003800000 */
.L_x_944:
        /* <DEDUP_REMOVED lines=14> */
.L_x_1044:


//--------------------- .text._ZN5flash44flash_bwd_dq_dk_dv_loop_seqk_parallel_kernelI23Flash_bwd_kernel_traitsILi256ELi64ELi64ELi8ELi4ELi2ELi2ELb0ELb0EN7cutlass10bfloat16_tE19Flash_kernel_traitsILi256ELi64ELi64ELi8ES3_EELb0ELb1ELb0ELb1ELb0ELb0ELb1EEEvNS_16Flash_bwd_paramsE --------------------------
	.section	.text._ZN5flash44flash_bwd_dq_dk_dv_loop_seqk_parallel_kernelI23Flash_bwd_kernel_traitsILi256ELi64ELi64ELi8ELi4ELi2ELi2ELb0ELb0EN7cutlass10bfloat16_tE19Flash_kernel_traitsILi256ELi64ELi64ELi8ES3_EELb0ELb1ELb0ELb1ELb0ELb0ELb1EEEvNS_16Flash_bwd_paramsE,"ax",@progbits
	.sectioninfo	@"SHI_REGISTERS=255"
	.align	128
        .global         _ZN5flash44flash_bwd_dq_dk_dv_loop_seqk_parallel_kernelI23Flash_bwd_kernel_traitsILi256ELi64ELi64ELi8ELi4ELi2ELi2ELb0ELb0EN7cutlass10bfloat16_tE19Flash_kernel_traitsILi256ELi64ELi64ELi8ES3_EELb0ELb1ELb0ELb1ELb0ELb0ELb1EEEvNS_16Flash_bwd_paramsE
        .type           _ZN5flash44flash_bwd_dq_dk_dv_loop_seqk_parallel_kernelI23Flash_bwd_kernel_traitsILi256ELi64ELi64ELi8ELi4ELi2ELi2ELb0ELb0EN7cutlass10bfloat16_tE19Flash_kernel_traitsILi256ELi64ELi64ELi8ES3_EELb0ELb1ELb0ELb1ELb0ELb0ELb1EEEvNS_16Flash_bwd_paramsE,@function
        .size           _ZN5flash44flash_bwd_dq_dk_dv_loop_seqk_parallel_kernelI23Flash_bwd_kernel_traitsILi256ELi64ELi64ELi8ELi4ELi2ELi2ELb0ELb0EN7cutlass10bfloat16_tE19Flash_kernel_traitsILi256ELi64ELi64ELi8ES3_EELb0ELb1ELb0ELb1ELb0ELb0ELb1EEEvNS_16Flash_bwd_paramsE,(.L_x_1045 - _ZN5flash44flash_bwd_dq_dk_dv_loop_seqk_parallel_kernelI23Flash_bwd_kernel_traitsILi256ELi64ELi64ELi8ELi4ELi2ELi2ELb0ELb0EN7cutlass10bfloat16_tE19Flash_kernel_traitsILi256ELi64ELi64ELi8ES3_EELb0ELb1ELb0ELb1ELb0ELb0ELb1EEEvNS_16Flash_bwd_paramsE)
        .other          _ZN5flash44flash_bwd_dq_dk_dv_loop_seqk_parallel_kernelI23Flash_bwd_kernel_traitsILi256ELi64ELi64ELi8ELi4ELi2ELi2ELb0ELb0EN7cutlass10bfloat16_tE19Flash_kernel_traitsILi256ELi64ELi64ELi8ES3_EELb0ELb1ELb0ELb1ELb0ELb0ELb1EEEvNS_16Flash_bwd_paramsE,@"STO_CUDA_ENTRY STV_DEFAULT"
_ZN5flash44flash_bwd_dq_dk_dv_loop_seqk_parallel_kernelI23Flash_bwd_kernel_traitsILi256ELi64ELi64ELi8ELi4ELi2ELi2ELb0ELb0EN7cutlass10bfloat16_tE19Flash_kernel_traitsILi256ELi64ELi64ELi8ES3_EELb0ELb1ELb0ELb1ELb0ELb0ELb1EEEvNS_16Flash_bwd_paramsE:
.text._ZN5flash44flash_bwd_dq_dk_dv_loop_seqk_parallel_kernelI23Flash_bwd_kernel_traitsILi256ELi64ELi64ELi8ELi4ELi2ELi2ELb0ELb0EN7cutlass10bfloat16_tE19Flash_kernel_traitsILi256ELi64ELi64ELi8ES3_EELb0ELb1ELb0ELb1ELb0ELb0ELb1EEEvNS_16Flash_bwd_paramsE:
        /* <DEDUP_REMOVED lines=180> */
.L_x_991:
        /* <DEDUP_REMOVED lines=66> */
.L_x_945:
        /* <DEDUP_REMOVED lines=59> */
.L_x_947:
        /* <DEDUP_REMOVED lines=43> */
.L_x_948:
        /* <DEDUP_REMOVED lines=45> */
.L_x_949:
[----:B------:R-:W-:-:S04]  /*1890*/  UMOV UR11, UR51 ;  /* 0x00000033000b7c82 */ /* 0x000fc80008000000 */
.L_x_950:
        /* <DEDUP_REMOVED lines=98> */
.L_x_952:
        /* <DEDUP_REMOVED lines=18> */
.L_x_953:
        /* <DEDUP_REMOVED lines=35> */
.L_x_955:
[----:B------:R-:W-:Y:S05]  /*2210*/  BSYNC B0 ;  /* 0x0000000000007941 */ /* 0x000fea0003800000 */
.L_x_954:
        /* <DEDUP_REMOVED lines=21> */
.L_x_957:
[----:B------:R-:W-:Y:S05]  /*2370*/  BSYNC B0 ;  /* 0x0000000000007941 */ /* 0x000fea0003800000 */
.L_x_956:
        /* <DEDUP_REMOVED lines=31> */
.L_x_959:
[----:B------:R-:W-:Y:S05]  /*2570*/  BSYNC B0 ;  /* 0x0000000000007941 */ /* 0x000fea0003800000 */
.L_x_958:
        /* <DEDUP_REMOVED lines=20> */
.L_x_951:
        /* <DEDUP_REMOVED lines=56> */
.L_x_962:
[----:B------:R-:W-:Y:S05]  /*2a40*/  BSYNC B0 ;  /* 0x0000000000007941 */ /* 0x000fea0003800000 */
.L_x_961:
        /* <DEDUP_REMOVED lines=48> */
.L_x_964:
[----:B------:R-:W-:Y:S05]  /*2d50*/  BSYNC B0 ;  /* 0x0000000000007941 */ /* 0x000fea0003800000 */
.L_x_963:
        /* <DEDUP_REMOVED lines=23> */
.L_x_966:
        /* <DEDUP_REMOVED lines=50> */
.L_x_967:
[----:B------:R-:W-:Y:S05]  /*31f0*/  BSYNC B0 ;  /* 0x0000000000007941 */ /* 0x000fea0003800000 */
.L_x_965:
        /* <DEDUP_REMOVED lines=21> */
.L_x_969:
        /* <DEDUP_REMOVED lines=49> */
.L_x_970:
[----:B------:R-:W-:Y:S05]  /*3660*/  BSYNC B0 ;  /* 0x0000000000007941 */ /* 0x000fea0003800000 */
.L_x_968:
        /* <DEDUP_REMOVED lines=83> */
.L_x_972:
[----:B------:R-:W-:Y:S05]  /*3ba0*/  BSYNC B0 ;  /* 0x0000000000007941 */ /* 0x000fea0003800000 */
.L_x_971:
        /* <DEDUP_REMOVED lines=55> */
.L_x_974:
[----:B------:R-:W-:Y:S05]  /*3f20*/  BSYNC B0 ;  /* 0x0000000000007941 */ /* 0x000fea0003800000 */
.L_x_973:
        /* <DEDUP_REMOVED lines=62> */
.L_x_976:
[----:B------:R-:W-:Y:S05]  /*4310*/  BSYNC B0 ;  /* 0x0000000000007941 */ /* 0x000fea0003800000 */
.L_x_975:
        /* <DEDUP_REMOVED lines=54> */
.L_x_978:
[----:B------:R-:W-:Y:S05]  /*4680*/  BSYNC B0 ;  /* 0x0000000000007941 */ /* 0x000fea0003800000 */
.L_x_977:
        /* <DEDUP_REMOVED lines=196> */
.L_x_981:
[----:B---3--:R-:W2:Y:S01]  /*52d0*/  LDL R0, [R1+0x94] ;  /* 0x0000940001007983 */ /* 0x008ea20000100800 */
[----:B------:R-:W-:Y:S01]  /*52e0*/  USHF.L.U32 UR8, UR23, 0x6, URZ ;  /* 0x0000000617087899 */ /* 0x000fe2000800063f */
[----:B------:R-:W-:Y:S01]  /*52f0*/  MOV R129, c[0x0][0x22c] ;  /* 0x00008b0000817a02 */ /* 0x000fe20000000f00 */
[----:B------:R-:W-:Y:S02]  /*5300*/  USHF.L.U32 UR9, UR7, 0x6, URZ ;  /* 0x0000000607097899 */ /* 0x000fe4000800063f */
[----:B------:R-:W0:Y:S01]  /*5310*/  LDGDEPBAR ;  /* 0x00000000000079af */ /* 0x000e220000000000 */
[----:B------:R-:W-:Y:S01]  /*5320*/  UIADD3 UR10, UR17, 0x40, UR8 ;  /* 0x00000040110a7890 */ /* 0x000fe2000fffe008 */
[----:B------:R-:W-:Y:S01]  /*5330*/  IMAD R129, R129, c[0x0][0x1c0], RZ ;  /* 0x0000700081817a24 */ /* 0x000fe200078e02ff */
[----:B------:R-:W-:Y:S02]  /*5340*/  UIADD3 UR8, UR8, 0x40, URZ ;  /* 0x0000004008087890 */ /* 0x000fe4000fffe03f */
[----:B------:R-:W3:Y:S01]  /*5350*/  LDL R124, [R1+0x90] ;  /* 0x00009000017c7983 */ /* 0x000ee20000100800 */
[----:B------:R-:W-:Y:S01]  /*5360*/  UIADD3 UR10, UR10, -UR16, URZ ;  /* 0x800000100a0a7290 */ /* 0x000fe2000fffe03f */
[----:B------:R-:W-:Y:S03]  /*5370*/  LEA R129, -R129, RZ, 0x6 ;  /* 0x000000ff81817211 */ /* 0x000fe600078e31ff */
[----:B------:R-:W4:Y:S01]  /*5380*/  LDL R122, [R1+0x60] ;  /* 0x00006000017a7983 */ /* 0x000f220000100800 */
[----:B------:R-:W-:Y:S04]  /*5390*/  UISETP.GE.AND UP0, UPT, UR9, UR10, UPT ;  /* 0x0000000a0900728c */ /* 0x000fe8000bf06270 */
[----:B------:R-:W5:Y:S01]  /*53a0*/  LDL R218, [R1] ;  /* 0x0000000001da7983 */ /* 0x000f620000100800 */
[----:B------:R-:W-:Y:S04]  /*53b0*/  UISETP.LT.AND UP0, UPT, UR8, UR16, UP0 ;  /* 0x000000100800728c */ /* 0x000fe80008701270 */
[----:B------:R-:W3:Y:S05]  /*53c0*/  LDL R121, [R1+0x8] ;  /* 0x0000080001797983 */ /* 0x000eea0000100800 */
[----:B------:R-:W3:Y:S05]  /*53d0*/  LDL R120, [R1+0x64] ;  /* 0x0000640001787983 */ /* 0x000eea0000100800 */
[----:B------:R-:W3:Y:S05]  /*53e0*/  LDL R119, [R1+0xc] ;  /* 0x00000c0001777983 */ /* 0x000eea0000100800 */
[----:B------:R-:W3:Y:S05]  /*53f0*/  LDL R123, [R1+0x4] ;  /* 0x00000400017b7983 */ /* 0x000eea0000100800 */
        /* <DEDUP_REMOVED lines=15> */
[----:B------:R-:W-:Y:S01]  /*54f0*/  LDSM.16.M88.4 R84, [R224+0x18800] ;  /* 0x01880000e054783b */ /* 0x000fe20000000200 */
[----:B--2---:R-:W-:Y:S02]  /*5500*/  R2P PR, R0, 0x6 ;  /* 0x0000000600007804 */ /* 0x004fe40000000000 */
[----:B------:R-:W-:Y:S01]  /*5510*/  PLOP3.LUT P0, PT, PT, PT, UP0, 0x80, 0x0 ;  /* 0x000000000000781c */ /* 0x000fe20003f0f008 */
[----:B------:R-:W-:Y:S02]  /*5520*/  UISETP.GT.AND UP0, UPT, UR7, UR15, UPT ;  /* 0x0000000f0700728c */ /* 0x000fe4000bf04270 */
[----:B------:R-:W-:Y:S02]  /*5530*/  SEL R116, R233, 0xffffffe0, !P1 ;  /* 0xffffffe0e9747807 */ /* 0x000fe40004800000 */
[----:B------:R-:W-:Y:S03]  /*5540*/  SEL R217, R232, 0xffffffc0, !P2 ;  /* 0xffffffc0e8d97807 */ /* 0x000fe60005000000 */
[C---:B------:R-:W-:Y:S02]  /*5550*/  IADD3 R3, R225.reuse, R116, RZ ;  /* 0x00000074e1037210 */ /* 0x040fe40007ffe0ff */
[-C--:B------:R-:W-:Y:S02]  /*5560*/  IADD3 R2, R225, R217.reuse, RZ ;  /* 0x000000d9e1027210 */ /* 0x080fe40007ffe0ff */
[----:B------:R-:W-:Y:S01]  /*5570*/  IADD3 R0, R3, R217, RZ ;  /* 0x000000d903007210 */ /* 0x000fe20007ffe0ff */
[----:B------:R-:W1:Y:S05]  /*5580*/  LDSM.16.M88.4 R88, [R3] ;  /* 0x000000000358783b */ /* 0x000e6a0000000200 */
[----:B------:R-:W2:Y:S01]  /*5590*/  LDSM.16.M88.4 R100, [R2] ;  /* 0x000000000264783b */ /* 0x000ea20000000200 */
[C---:B-----5:R-:W-:Y:S04]  /*55a0*/  FSETP.NEU.FTZ.AND P1, PT, R218.reuse, -INF , PT ;  /* 0xff800000da00780b */ /* 0x060fe80003f3d000 */
[----:B------:R-:W5:Y:S01]  /*55b0*/  LDSM.16.M88.4 R108, [R0] ;  /* 0x00000000006c783b */ /* 0x000f620000000200 */
[C---:B-1----:R-:W-:Y:S08]  /*55c0*/  HMMA.16816.F32.BF16 R4, R88.reuse, R92, R4 ;  /* 0x0000005c5804723c */ /* 0x042ff00000041804 */
[C---:B------:R-:W-:Y:S01]  /*55d0*/  HMMA.16816.F32.BF16 R8, R88.reuse, R94, R8 ;  /* 0x0000005e5808723c */ /* 0x040fe20000041808 */
[----:B------:R-:W-:Y:S07]  /*55e0*/  LDSM.16.M88.4 R92, [R225+0x2000] ;  /* 0x00200000e15c783b */ /* 0x000fee0000000200 */
[C---:B------:R-:W-:Y:S08]  /*55f0*/  HMMA.16816.F32.BF16 R12, R88.reuse, R96, R12 ;  /* 0x00000060580c723c */ /* 0x040ff0000004180c */
[----:B------:R-:W-:Y:S01]  /*5600*/  HMMA.16816.F32.BF16 R16, R88, R98, R16 ;  /* 0x000000625810723c */ /* 0x000fe20000041810 */
[----:B------:R-:W1:Y:S05]  /*5610*/  LDSM.16.M88.4 R88, [R223+0x18800] ;  /* 0x01880000df58783b */ /* 0x000e6a0000000200 */
[----:B------:R-:W1:Y:S02]  /*5620*/  LDSM.16.M88.4 R96, [R221+0x1a000] ;  /* 0x01a00000dd60783b */ /* 0x000e640000000200 */
[C---:B--2---:R-:W-:Y:S08]  /*5630*/  HMMA.16816.F32.BF16 R4, R100.reuse, R104, R4 ;  /* 0x000000686404723c */ /* 0x044ff00000041804 */
[C---:B------:R-:W-:Y:S01]  /*5640*/  HMMA.16816.F32.BF16 R8, R100.reuse, R106, R8 ;  /* 0x0000006a6408723c */ /* 0x040fe20000041808 */
[----:B------:R-:W-:Y:S07]  /*5650*/  LDSM.16.M88.4 R104, [R222+0x1a000] ;  /* 0x01a00000de68783b */ /* 0x000fee0000000200 */
[C---:B------:R-:W-:Y:S08]  /*5660*/  HMMA.16816.F32.BF16 R12, R100.reuse, R84, R12 ;  /* 0x00000054640c723c */ /* 0x040ff0000004180c */
[----:B------:R-:W-:Y:S01]  /*5670*/  HMMA.16816.F32.BF16 R16, R100, R86, R16 ;  /* 0x000000566410723c */ /* 0x000fe20000041810 */
[----:B------:R-:W2:Y:S05]  /*5680*/  LDSM.16.M88.4 R84, [R221+0x1a800] ;  /* 0x01a80000dd54783b */ /* 0x000eaa0000000200 */
[----:B------:R-:W2:Y:S02]  /*5690*/  LDSM.16.M88.4 R100, [R3+0x2000] ;  /* 0x002000000364783b */ /* 0x000ea40000000200 */
[C---:B-----5:R-:W-:Y:S08]  /*56a0*/  HMMA.16816.F32.BF16 R4, R108.reuse, R112, R4 ;  /* 0x000000706c04723c */ /* 0x060ff00000041804 */
[C---:B------:R-:W-:Y:S01]  /*56b0*/  HMMA.16816.F32.BF16 R8, R108.reuse, R114, R8 ;  /* 0x000000726c08723c */ /* 0x040fe20000041808 */
[----:B------:R-:W-:Y:S07]  /*56c0*/  LDSM.16.M88.4 R112, [R224+0x1a000] ;  /* 0x01a00000e070783b */ /* 0x000fee0000000200 */
[C---:B-1----:R-:W-:Y:S08]  /*56d0*/  HMMA.16816.F32.BF16 R12, R108.reuse, R88, R12 ;  /* 0x000000586c0c723c */ /* 0x042ff0000004180c */
[----:B------:R-:W-:Y:S01]  /*56e0*/  HMMA.16816.F32.BF16 R16, R108, R90, R16 ;  /* 0x0000005a6c10723c */ /* 0x000fe20000041810 */
[----:B------:R-:W1:Y:S05]  /*56f0*/  LDSM.16.M88.4 R88, [R222+0x1a800] ;  /* 0x01a80000de58783b */ /* 0x000e6a0000000200 */
[----:B------:R-:W5:Y:S02]  /*5700*/  LDSM.16.M88.4 R108, [R2+0x2000] ;  /* 0x00200000026c783b */ /* 0x000f640000000200 */
[C---:B------:R-:W-:Y:S08]  /*5710*/  HMMA.16816.F32.BF16 R4, R92.reuse, R96, R4 ;  /* 0x000000605c04723c */ /* 0x040ff00000041804 */
[C---:B------:R-:W-:Y:S01]  /*5720*/  HMMA.16816.F32.BF16 R8, R92.reuse, R98, R8 ;  /* 0x000000625c08723c */ /* 0x040fe20000041808 */
[----:B------:R-:W-:Y:S07]  /*5730*/  LDSM.16.M88.4 R96, [R223+0x1a000] ;  /* 0x01a00000df60783b */ /* 0x000fee0000000200 */
[C---:B--2---:R-:W-:Y:S08]  /*5740*/  HMMA.16816.F32.BF16 R12, R92.reuse, R84, R12 ;  /* 0x000000545c0c723c */ /* 0x044ff0000004180c */
[----:B------:R-:W-:Y:S01]  /*5750*/  HMMA.16816.F32.BF16 R16, R92, R86, R16 ;  /* 0x000000565c10723c */ /* 0x000fe20000041810 */
[----:B------:R-:W2:Y:S05]  /*5760*/  LDSM.16.M88.4 R84, [R224+0x1a800] ;  /* 0x01a80000e054783b */ /* 0x000eaa0000000200 */
[----:B------:R-:W2:Y:S02]  /*5770*/  LDSM.16.M88.4 R92, [R0+0x2000] ;  /* 0x00200000005c783b */ /* 0x000ea40000000200 */
[C---:B------:R-:W-:Y:S08]  /*5780*/  HMMA.16816.F32.BF16 R4, R100.reuse, R104, R4 ;  /* 0x000000686404723c */ /* 0x040ff00000041804 */
[C---:B------:R-:W-:Y:S01]  /*5790*/  HMMA.16816.F32.BF16 R8, R100.reuse, R106, R8 ;  /* 0x0000006a6408723c */ /* 0x040fe20000041808 */
[----:B------:R-:W-:Y:S07]  /*57a0*/  LDSM.16.M88.4 R104, [R221+0x1c000] ;  /* 0x01c00000dd68783b */ /* 0x000fee0000000200 */
[C---:B-1----:R-:W-:Y:S08]  /*57b0*/  HMMA.16816.F32.BF16 R12, R100.reuse, R88, R12 ;  /* 0x00000058640c723c */ /* 0x042ff0000004180c */
[----:B------:R-:W-:Y:S01]  /*57c0*/  HMMA.16816.F32.BF16 R16, R100, R90, R16 ;  /* 0x0000005a6410723c */ /* 0x000fe20000041810 */
[----:B------:R-:W1:Y:S05]  /*57d0*/  LDSM.16.M88.4 R88, [R223+0x1a800] ;  /* 0x01a80000df58783b */ /* 0x000e6a0000000200 */
[----:B------:R-:W1:Y:S02]  /*57e0*/  LDSM.16.M88.4 R100, [R225+0x4000] ;  /* 0x00400000e164783b */ /* 0x000e640000000200 */
[C---:B-----5:R-:W-:Y:S08]  /*57f0*/  HMMA.16816.F32.BF16 R4, R108.reuse, R112, R4 ;  /* 0x000000706c04723c */ /* 0x060ff00000041804 */
[C---:B------:R-:W-:Y:S01]  /*5800*/  HMMA.16816.F32.BF16 R8, R108.reuse, R114, R8 ;  /* 0x000000726c08723c */ /* 0x040fe20000041808 */
[----:B------:R-:W-:Y:S07]  /*5810*/  LDSM.16.M88.4 R112, [R222+0x1c000] ;  /* 0x01c00000de70783b */ /* 0x000fee0000000200 */
[C---:B--2---:R-:W-:Y:S08]  /*5820*/  HMMA.16816.F32.BF16 R12, R108.reuse, R84, R12 ;  /* 0x000000546c0c723c */ /* 0x044ff0000004180c */
[----:B------:R-:W-:Y:S01]  /*5830*/  HMMA.16816.F32.BF16 R16, R108, R86, R16 ;  /* 0x000000566c10723c */ /* 0x000fe20000041810 */
[----:B------:R-:W2:Y:S05]  /*5840*/  LDSM.16.M88.4 R84, [R221+0x1c800] ;  /* 0x01c80000dd54783b */ /* 0x000eaa0000000200 */
[----:B------:R-:W5:Y:S02]  /*5850*/  LDSM.16.M88.4 R108, [R3+0x4000] ;  /* 0x00400000036c783b */ /* 0x000f640000000200 */
[C---:B------:R-:W-:Y:S08]  /*5860*/  HMMA.16816.F32.BF16 R4, R92.reuse, R96, R4 ;  /* 0x000000605c04723c */ /* 0x040ff00000041804 */
[C---:B------:R-:W-:Y:S01]  /*5870*/  HMMA.16816.F32.BF16 R8, R92.reuse, R98, R8 ;  /* 0x000000625c08723c */ /* 0x040fe20000041808 */
[----:B------:R-:W-:Y:S07]  /*5880*/  LDSM.16.M88.4 R96, [R224+0x1c000] ;  /* 0x01c00000e060783b */ /* 0x000fee0000000200 */
[C---:B-1----:R-:W-:Y:S08]  /*5890*/  HMMA.16816.F32.BF16 R12, R92.reuse, R88, R12 ;  /* 0x000000585c0c723c */ /* 0x042ff0000004180c */
[----:B------:R-:W-:Y:S01]  /*58a0*/  HMMA.16816.F32.BF16 R16, R92, R90, R16 ;  /* 0x0000005a5c10723c */ /* 0x000fe20000041810 */
[----:B------:R-:W1:Y:S05]  /*58b0*/  LDSM.16.M88.4 R88, [R222+0x1c800] ;  /* 0x01c80000de58783b */ /* 0x000e6a0000000200 */
[----:B------:R-:W1:Y:S02]  /*58c0*/  LDSM.16.M88.4 R92, [R2+0x4000] ;  /* 0x00400000025c783b */ /* 0x000e640000000200 */
[C---:B------:R-:W-:Y:S08]  /*58d0*/  HMMA.16816.F32.BF16 R4, R100.reuse, R104, R4 ;  /* 0x000000686404723c */ /* 0x040ff00000041804 */
[C---:B------:R-:W-:Y:S01]  /*58e0*/  HMMA.16816.F32.BF16 R8, R100.reuse, R106, R8 ;  /* 0x0000006a6408723c */ /* 0x040fe20000041808 */
[----:B------:R-:W-:Y:S07]  /*58f0*/  LDSM.16.M88.4 R104, [R223+0x1c000] ;  /* 0x01c00000df68783b */ /* 0x000fee0000000200 */
[C---:B--2---:R-:W-:Y:S08]  /*5900*/  HMMA.16816.F32.BF16 R12, R100.reuse, R84, R12 ;  /* 0x00000054640c723c */ /* 0x044ff0000004180c */
        /* <DEDUP_REMOVED lines=23> */
[----:B------:R3:W1:Y:S02]  /*5a80*/  LDSM.16.M88.4 R100, [R2+0x6000] ;  /* 0x006000000264783b */ /* 0x0006640000000200 */
[C---:B-----5:R-:W-:Y:S08]  /*5a90*/  HMMA.16816.F32.BF16 R4, R108.reuse, R112, R4 ;  /* 0x000000706c04723c */ /* 0x060ff00000041804 */
[C---:B------:R-:W-:Y:S01]  /*5aa0*/  HMMA.16816.F32.BF16 R8, R108.reuse, R114, R8 ;  /* 0x000000726c08723c */ /* 0x040fe20000041808 */
[----:B------:R-:W-:Y:S07]  /*5ab0*/  LDSM.16.M88.4 R112, [R223+0x1e000] ;  /* 0x01e00000df70783b */ /* 0x000fee0000000200 */
[C---:B--2---:R-:W-:Y:S04]  /*5ac0*/  HMMA.16816.F32.BF16 R12, R108.reuse, R84, R12 ;  /* 0x000000546c0c723c */ /* 0x044fe8000004180c */
[----:B---3--:R-:W-:Y:S04]  /*5ad0*/  FMUL.FTZ R2, R218, 1.4426950216293334961 ;  /* 0x3fb8aa3bda027820 */ /* 0x008fe80000410000 */
[----:B------:R-:W-:Y:S01]  /*5ae0*/  HMMA.16816.F32.BF16 R16, R108, R86, R16 ;  /* 0x000000566c10723c */ /* 0x000fe20000041810 */
[----:B------:R-:W2:Y:S03]  /*5af0*/  LDSM.16.M88.4 R84, [R224+0x1e800] ;  /* 0x01e80000e054783b */ /* 0x000ea60000000200 */
[----:B------:R-:W-:Y:S02]  /*5b00*/  FSEL R2, R2, RZ, P1 ;  /* 0x000000ff02027208 */ /* 0x000fe40000800000 */
[----:B------:R3:W5:Y:S02]  /*5b10*/  LDSM.16.M88.4 R108, [R0+0x6000] ;  /* 0x00600000006c783b */ /* 0x0007640000000200 */
[C---:B------:R-:W-:Y:S08]  /*5b20*/  HMMA.16816.F32.BF16 R4, R92.reuse, R96, R4 ;  /* 0x000000605c04723c */ /* 0x040ff00000041804 */
[C---:B------:R-:W-:Y:S08]  /*5b30*/  HMMA.16816.F32.BF16 R8, R92.reuse, R98, R8 ;  /* 0x000000625c08723c */ /* 0x040ff00000041808 */
[C---:B-1----:R-:W-:Y:S01]  /*5b40*/  HMMA.16816.F32.BF16 R12, R92.reuse, R88, R12 ;  /* 0x000000585c0c723c */ /* 0x042fe2000004180c */
[----:B---3--:R-:W-:Y:S07]  /*5b50*/  MOV R0, UR16 ;  /* 0x0000001000007c02 */ /* 0x008fee0008000f00 */
[----:B------:R-:W-:Y:S04]  /*5b60*/  HMMA.16816.F32.BF16 R16, R92, R90, R16 ;  /* 0x0000005a5c10723c */ /* 0x000fe80000041810 */
[----:B------:R-:W-:Y:S04]  /*5b70*/  IADD3 R0, R0, -UR17, R124 ;  /* 0x8000001100007c10 */ /* 0x000fe8000fffe07c */
[C---:B------:R-:W-:Y:S05]  /*5b80*/  HMMA.16816.F32.BF16 R4, R100.reuse, R104, R4 ;  /* 0x000000686404723c */ /* 0x040fea0000041804 */
[----:B------:R-:W-:Y:S03]  /*5b90*/  @!P0 IADD3 R3, R0, UR9, RZ ;  /* 0x0000000900038c10 */ /* 0x000fe6000fffe0ff */
[C---:B------:R-:W-:Y:S08]  /*5ba0*/  HMMA.16816.F32.BF16 R8, R100.reuse, R106, R8 ;  /* 0x0000006a6408723c */ /* 0x040ff00000041808 */
[C---:B--2---:R-:W-:Y:S08]  /*5bb0*/  HMMA.16816.F32.BF16 R12, R100.reuse, R84, R12 ;  /* 0x00000054640c723c */ /* 0x044ff0000004180c */
[----:B------:R-:W-:Y:S01]  /*5bc0*/  HMMA.16816.F32.BF16 R16, R100, R86, R16 ;  /* 0x000000566410723c */ /* 0x000fe20000041810 */
[----:B------:R-:W1:Y:S07]  /*5bd0*/  LDSM.16.M88.4 R84, [R223+0x1e800] ;  /* 0x01e80000df54783b */ /* 0x000e6e0000000200 */
[C---:B-----5:R-:W-:Y:S08]  /*5be0*/  HMMA.16816.F32.BF16 R4, R108.reuse, R112, R4 ;  /* 0x000000706c04723c */ /* 0x060ff00000041804 */
        /* <DEDUP_REMOVED lines=8> */
[----:B------:R-:W-:Y:S02]  /*5c70*/  FMUL.FTZ R8, R8, c[0x0][0x2ec] ;  /* 0x0000bb0008087a20 */ /* 0x000fe40000410000 */
[----:B------:R-:W-:Y:S01]  /*5c80*/  FMUL.FTZ R11, R11, c[0x0][0x2ec] ;  /* 0x0000bb000b0b7a20 */ /* 0x000fe20000410000 */
[----:B------:R1:W4:Y:S01]  /*5c90*/  MUFU.TANH R101, R4 ;  /* 0x0000000400657308 */ /* 0x0003220000002400 */
[----:B------:R-:W-:Y:S01]  /*5ca0*/  FMUL.FTZ R9, R9, c[0x0][0x2ec] ;  /* 0x0000bb0009097a20 */ /* 0x000fe20000410000 */
[----:B------:R-:W-:Y:S04]  /*5cb0*/  HMMA.16816.F32.BF16 R16, R108, R86, R16 ;  /* 0x000000566c10723c */ /* 0x000fe80000041810 */
[----:B------:R-:W-:Y:S04]  /*5cc0*/  FMUL.FTZ R10, R10, c[0x0][0x2ec] ;  /* 0x0000bb000a0a7a20 */ /* 0x000fe80000410000 */
[----:B------:R3:W-:Y:S01]  /*5cd0*/  MUFU.TANH R98, R8 ;  /* 0x0000000800627308 */ /* 0x0007e20000002400 */
[----:B--2---:R-:W2:Y:S07]  /*5ce0*/  LDL R7, [R1+0x10] ;  /* 0x0000100001077983 */ /* 0x004eae0000100800 */
[----:B------:R-:W-:Y:S02]  /*5cf0*/  FMUL.FTZ R15, R15, c[0x0][0x2ec] ;  /* 0x0000bb000f0f7a20 */ /* 0x000fe40000410000 */
[----:B------:R-:W5:Y:S01]  /*5d00*/  MUFU.TANH R99, R5 ;  /* 0x0000000500637308 */ /* 0x000f620000002400 */
[----:B------:R-:W-:Y:S02]  /*5d10*/  FMUL.FTZ R14, R14, c[0x0][0x2ec] ;  /* 0x0000bb000e0e7a20 */ /* 0x000fe40000410000 */
[----:B------:R-:W-:Y:S01]  /*5d20*/  FMUL.FTZ R13, R13, c[0x0][0x2ec] ;  /* 0x0000bb000d0d7a20 */ /* 0x000fe20000410000 */
[C---:B-1----:R-:W-:Y:S01]  /*5d30*/  @!P0 IMNMX R4, R3.reuse, UR16, PT ;  /* 0x0000001003048c17 */ /* 0x042fe2000b800200 */
[----:B----4-:R-:W-:Y:S01]  /*5d40*/  FFMA.FTZ R0, R122, UR6, R101 ;  /* 0x000000067a007c23 */ /* 0x010fe20008010065 */
[----:B------:R-:W-:Y:S01]  /*5d50*/  @!P0 IADD3 R3, R3, 0x8, RZ ;  /* 0x0000000803038810 */ /* 0x000fe20007ffe0ff */
[----:B------:R-:W-:Y:S01]  /*5d60*/  FMUL.FTZ R16, R16, c[0x0][0x2ec] ;  /* 0x0000bb0010107a20 */ /* 0x000fe20000410000 */
[-C--:B------:R-:W-:Y:S01]  /*5d70*/  @!P0 ISETP.GE.AND P2, PT, R121, R4.reuse, PT ;  /* 0x000000047900820c */ /* 0x080fe20003f46270 */
[----:B------:R-:W-:Y:S01]  /*5d80*/  FMUL.FTZ R12, R12, c[0x0][0x2ec] ;  /* 0x0000bb000c0c7a20 */ /* 0x000fe20000410000 */
[----:B------:R1:W-:Y:S01]  /*5d90*/  MUFU.TANH R112, R15 ;  /* 0x0000000f00707308 */ /* 0x0003e20000002400 */
[-C--:B------:R-:W-:Y:S01]  /*5da0*/  @!P0 ISETP.GE.AND P1, PT, R119, R4.reuse, PT ;  /* 0x000000047700820c */ /* 0x080fe20003f26270 */
[----:B------:R-:W-:Y:S01]  /*5db0*/  FMUL.FTZ R17, R17, c[0x0][0x2ec] ;  /* 0x0000bb0011117a20 */ /* 0x000fe20000410000 */
[----:B------:R-:W-:Y:S01]  /*5dc0*/  @!P0 FSEL R0, R0, -INF , !P2 ;  /* 0xff80000000008808 */ /* 0x000fe20005000000 */
[----:B---3--:R-:W3:Y:S01]  /*5dd0*/  LDL R8, [R1+0x68] ;  /* 0x0000680001087983 */ /* 0x008ee20000100800 */
[----:B------:R-:W-:Y:S01]  /*5de0*/  @!P0 IMNMX R3, R3, UR16, PT ;  /* 0x0000001003038c17 */ /* 0x000fe2000b800200 */
[----:B------:R-:W-:Y:S02]  /*5df0*/  FMUL.FTZ R18, R18, c[0x0][0x2ec] ;  /* 0x0000bb0012127a20 */ /* 0x000fe40000410000 */
[--C-:B------:R-:W-:Y:S01]  /*5e00*/  FFMA.FTZ R0, R0, c[0x0][0x23c], -R2.reuse ;  /* 0x00008f0000007a23 */ /* 0x100fe20000010802 */
[-C--:B------:R-:W-:Y:S01]  /*5e10*/  @!P0 ISETP.GE.AND P2, PT, R121, R3.reuse, PT ;  /* 0x000000037900820c */ /* 0x080fe20003f46270 */
[----:B------:R4:W-:Y:S01]  /*5e20*/  MUFU.TANH R95, R16 ;  /* 0x00000010005f7308 */ /* 0x0009e20000002400 */
[----:B------:R-:W-:Y:S02]  /*5e30*/  FMUL.FTZ R19, R19, c[0x0][0x2ec] ;  /* 0x0000bb0013137a20 */ /* 0x000fe40000410000 */
[----:B-----5:R-:W-:Y:S05]  /*5e40*/  FFMA.FTZ R5, R120, UR6, R99 ;  /* 0x0000000678057c23 */ /* 0x020fea0008010063 */
[----:B------:R-:W-:Y:S02]  /*5e50*/  @!P0 FSEL R5, R5, -INF , !P1 ;  /* 0xff80000005058808 */ /* 0x000fe40004800000 */
[----:B------:R5:W-:Y:S01]  /*5e60*/  MUFU.EX2 R107, R0 ;  /* 0x00000000006b7308 */ /* 0x000be20000000800 */
[----:B------:R-:W-:Y:S01]  /*5e70*/  FSETP.NEU.FTZ.AND P1, PT, R123, -INF , PT ;  /* 0xff8000007b00780b */ /* 0x000fe20003f3d000 */
[----:B-1----:R-:W3:Y:S01]  /*5e80*/  LDL R15, [R1+0x14] ;  /* 0x00001400010f7983 */ /* 0x002ee20000100800 */
[----:B------:R-:W-:Y:S07]  /*5e90*/  FFMA.FTZ R5, R5, c[0x0][0x23c], -R2 ;  /* 0x00008f0005057a23 */ /* 0x000fee0000010802 */
[----:B------:R-:W1:Y:S01]  /*5ea0*/  MUFU.TANH R118, R6 ;  /* 0x0000000600767308 */ /* 0x000e620000002400 */
[----:B----4-:R-:W4:Y:S09]  /*5eb0*/  LDL R16, [R1+0x6c] ;  /* 0x00006c0001107983 */ /* 0x010f320000100800 */
[----:B------:R1:W-:Y:S01]  /*5ec0*/  MUFU.TANH R113, R14 ;  /* 0x0000000e00717308 */ /* 0x0003e20000002400 */
[----:B-----5:R-:W-:Y:S05]  /*5ed0*/  FMUL.FTZ R0, R123, 1.4426950216293334961 ;  /* 0x3fb8aa3b7b007820 */ /* 0x020fea0000410000 */
[----:B------:R-:W-:Y:S04]  /*5ee0*/  FSEL R0, R0, RZ, P1 ;  /* 0x000000ff00007208 */ /* 0x000fe80000800000 */
[----:B------:R5:W-:Y:S01]  /*5ef0*/  MUFU.TANH R96, R13 ;  /* 0x0000000d00607308 */ /* 0x000be20000002400 */
[-C--:B------:R-:W-:Y:S01]  /*5f00*/  @!P0 ISETP.GE.AND P1, PT, R119, R3.reuse, PT ;  /* 0x000000037700820c */ /* 0x080fe20003f26270 */
[----:B-1----:R-:W-:Y:S05]  /*5f10*/  FFMA.FTZ R6, R122, UR6, R118 ;  /* 0x000000067a067c23 */ /* 0x002fea0008010076 */
[----:B------:R-:W-:Y:S03]  /*5f20*/  @!P0 FSEL R6, R6, -INF , !P2 ;  /* 0xff80000006068808 */ /* 0x000fe60005000000 */
[----:B------:R1:W-:Y:S01]  /*5f30*/  MUFU.EX2 R104, R5 ;  /* 0x0000000500687308 */ /* 0x0003e20000000800 */
[----:B------:R-:W4:Y:S01]  /*5f40*/  LDL R14, [R1+0x70] ;  /* 0x00007000010e7983 */ /* 0x000f220000100800 */
[--C-:B------:R-:W-:Y:S08]  /*5f50*/  FFMA.FTZ R6, R6, c[0x0][0x23c], -R0.reuse ;  /* 0x00008f0006067a23 */ /* 0x100ff00000010800 */
[----:B------:R1:W-:Y:S01]  /*5f60*/  MUFU.TANH R100, R12 ;  /* 0x0000000c00647308 */ /* 0x0003e20000002400 */
[----:B-----5:R-:W5:Y:S09]  /*5f70*/  LDL R13, [R1+0x18] ;  /* 0x00001800010d7983 */ /* 0x020f720000100800 */
[----:B------:R1:W-:Y:S02]  /*5f80*/  MUFU.TANH R114, R11 ;  /* 0x0000000b00727308 */ /* 0x0003e40000002400 */
[----:B-1----:R-:W-:Y:S05]  /*5f90*/  FFMA.FTZ R5, R120, UR6, R117 ;  /* 0x0000000678057c23 */ /* 0x002fea0008010075 */
[----:B------:R-:W-:Y:S03]  /*5fa0*/  @!P0 FSEL R5, R5, -INF , !P1 ;  /* 0xff80000005058808 */ /* 0x000fe60004800000 */
[----:B------:R-:W-:Y:S01]  /*5fb0*/  MUFU.EX2 R124, R6 ;  /* 0x00000006007c7308 */ /* 0x000fe20000000800 */
[----:B------:R-:W5:Y:S01]  /*5fc0*/  LDL R12, [R1+0x74] ;  /* 0x00007400010c7983 */ /* 0x000f620000100800 */
[----:B------:R-:W-:Y:S08]  /*5fd0*/  FFMA.FTZ R5, R5, c[0x0][0x23c], -R0 ;  /* 0x00008f0005057a23 */ /* 0x000ff00000010800 */
[----:B------:R1:W4:Y:S01]  /*5fe0*/  MUFU.TANH R97, R9 ;  /* 0x0000000900617308 */ /* 0x0003220000002400 */
[----:B------:R-:W5:Y:S09]  /*5ff0*/  LDL R11, [R1+0x1c] ;  /* 0x00001c00010b7983 */ /* 0x000f720000100800 */
[----:B------:R-:W-:Y:S10]  /*6000*/  MUFU.EX2 R122, R5 ;  /* 0x00000005007a7308 */ /* 0x000ff40000000800 */
[----:B------:R1:W1:Y:S02]  /*6010*/  MUFU.TANH R115, R10 ;  /* 0x0000000a00737308 */ /* 0x0002640000002400 */
[----:B-1----:R-:W5:Y:S08]  /*6020*/  LDL R9, [R1+0x20] ;  /* 0x0000200001097983 */ /* 0x002f700000100800 */
[----:B------:R-:W-:Y:S10]  /*6030*/  MUFU.TANH R94, R17 ;  /* 0x00000011005e7308 */ /* 0x000ff40000002400 */
[----:B------:R-:W-:Y:S01]  /*6040*/  MUFU.TANH R111, R18 ;  /* 0x00000012006f7308 */ /* 0x000fe20000002400 */
[----:B------:R-:W5:Y:S09]  /*6050*/  LDL R10, [R1+0x78] ;  /* 0x00007800010a7983 */ /* 0x000f720000100800 */
[----:B------:R-:W-:Y:S01]  /*6060*/  MUFU.TANH R108, R19 ;  /* 0x00000013006c7308 */ /* 0x000fe20000002400 */
[-C--:B--2---:R-:W-:Y:S01]  /*6070*/  @!P0 ISETP.GE.AND P1, PT, R7, R4.reuse, PT ;  /* 0x000000040700820c */ /* 0x084fe20003f26270 */
[----:B---3--:R-:W-:Y:S05]  /*6080*/  FFMA.FTZ R6, R8, UR6, R98 ;  /* 0x0000000608067c23 */ /* 0x008fea0008010062 */
[----:B------:R-:W-:Y:S05]  /*6090*/  @!P0 FSEL R6, R6, -INF , !P1 ;  /* 0xff80000006068808 */ /* 0x000fea0004800000 */
[--C-:B------:R-:W-:Y:S04]  /*60a0*/  FFMA.FTZ R6, R6, c[0x0][0x23c], -R2.reuse ;  /* 0x00008f0006067a23 */ /* 0x100fe80000010802 */
[----:B------:R1:W-:Y:S01]  /*60b0*/  MUFU.EX2 R105, R6 ;  /* 0x0000000600697308 */ /* 0x0003e20000000800 */
[-C--:B------:R-:W-:Y:S01]  /*60c0*/  @!P0 ISETP.GE.AND P1, PT, R15, R4.reuse, PT ;  /* 0x000000040f00820c */ /* 0x080fe20003f26270 */
[----:B----4-:R-:W-:Y:S05]  /*60d0*/  FFMA.FTZ R5, R16, UR6, R97 ;  /* 0x0000000610057c23 */ /* 0x010fea0008010061 */
[----:B------:R-:W-:Y:S02]  /*60e0*/  @!P0 FSEL R5, R5, -INF , !P1 ;  /* 0xff80000005058808 */ /* 0x000fe40004800000 */
[-C--:B------:R-:W-:Y:S01]  /*60f0*/  @!P0 ISETP.GE.AND P1, PT, R7, R3.reuse, PT ;  /* 0x000000030700820c */ /* 0x080fe20003f26270 */
[----:B-1----:R-:W-:Y:S01]  /*6100*/  FFMA.FTZ R6, R8, UR6, R115 ;  /* 0x0000000608067c23 */ /* 0x002fe20008010073 */
[----:B------:R-:W2:Y:S01]  /*6110*/  LDL R7, [R1+0x40] ;  /* 0x0000400001077983 */ /* 0x000ea20000100800 */
[----:B------:R-:W-:Y:S03]  /*6120*/  FFMA.FTZ R5, R5, c[0x0][0x23c], -R2 ;  /* 0x00008f0005057a23 */ /* 0x000fe60000010802 */
[----:B------:R-:W-:Y:S01]  /*6130*/  @!P0 FSEL R6, R6, -INF , !P1 ;  /* 0xff80000006068808 */ /* 0x000fe20004800000 */
[----:B------:R-:W3:Y:S01]  /*6140*/  LDL R8, [R1+0x7c] ;  /* 0x00007c0001087983 */ /* 0x000ee20000100800 */
[----:B------:R1:W-:Y:S01]  /*6150*/  MUFU.EX2 R103, R5 ;  /* 0x0000000500677308 */ /* 0x0003e20000000800 */
[-C--:B------:R-:W-:Y:S02]  /*6160*/  @!P0 ISETP.GE.AND P1, PT, R15, R3.reuse, PT ;  /* 0x000000030f00820c */ /* 0x080fe40003f26270 */
[----:B------:R-:W-:Y:S07]  /*6170*/  FFMA.FTZ R6, R6, c[0x0][0x23c], -R0 ;  /* 0x00008f0006067a23 */ /* 0x000fee0000010800 */
[----:B------:R4:W-:Y:S01]  /*6180*/  MUFU.EX2 R123, R6 ;  /* 0x00000006007b7308 */ /* 0x0009e20000000800 */
[----:B-1----:R-:W-:Y:S05]  /*6190*/  FFMA.FTZ R5, R16, UR6, R114 ;  /* 0x0000000610057c23 */ /* 0x002fea0008010072 */
[----:B------:R-:W-:Y:S02]  /*61a0*/  @!P0 FSEL R5, R5, -INF , !P1 ;  /* 0xff80000005058808 */ /* 0x000fe40004800000 */
[-C--:B-----5:R-:W-:Y:S01]  /*61b0*/  @!P0 ISETP.GE.AND P1, PT, R13, R4.reuse, PT ;  /* 0x000000040d00820c */ /* 0x0a0fe20003f26270 */
[----:B----4-:R-:W-:Y:S02]  /*61c0*/  FFMA.FTZ R6, R14, UR6, R100 ;  /* 0x000000060e067c23 */ /* 0x010fe40008010064 */
[----:B------:R-:W-:Y:S03]  /*61d0*/  FFMA.FTZ R5, R5, c[0x0][0x23c], -R0 ;  /* 0x00008f0005057a23 */ /* 0x000fe60000010800 */
[----:B------:R-:W-:Y:S01]  /*61e0*/  @!P0 FSEL R6, R6, -INF , !P1 ;  /* 0xff80000006068808 */ /* 0x000fe20004800000 */
[----:B------:R1:W4:Y:S04]  /*61f0*/  MUFU.EX2 R121, R5 ;  /* 0x0000000500797308 */ /* 0x0003280000000800 */
[----:B------:R-:W-:Y:S06]  /*6200*/  FFMA.FTZ R6, R6, c[0x0][0x23c], -R2 ;  /* 0x00008f0006067a23 */ /* 0x000fec0000010802 */
[----:B------:R5:W-:Y:S01]  /*6210*/  MUFU.EX2 R110, R6 ;  /* 0x00000006006e7308 */ /* 0x000be20000000800 */
[-C--:B------:R-:W-:Y:S01]  /*6220*/  @!P0 ISETP.GE.AND P1, PT, R11, R4.reuse, PT ;  /* 0x000000040b00820c */ /* 0x080fe20003f26270 */
[----:B-1----:R-:W-:Y:S05]  /*6230*/  FFMA.FTZ R5, R12, UR6, R96 ;  /* 0x000000060c057c23 */ /* 0x002fea0008010060 */
[----:B------:R-:W-:Y:S02]  /*6240*/  @!P0 FSEL R5, R5, -INF , !P1 ;  /* 0xff80000005058808 */ /* 0x000fe40004800000 */
[-C--:B------:R-:W-:Y:S01]  /*6250*/  @!P0 ISETP.GE.AND P1, PT, R13, R3.reuse, PT ;  /* 0x000000030d00820c */ /* 0x080fe20003f26270 */
[----:B-----5:R-:W-:Y:S01]  /*6260*/  FFMA.FTZ R6, R14, UR6, R113 ;  /* 0x000000060e067c23 */ /* 0x020fe20008010071 */
[-C--:B------:R-:W-:Y:S01]  /*6270*/  @!P0 ISETP.GE.AND P2, PT, R9, R4.reuse, PT ;  /* 0x000000040900820c */ /* 0x080fe20003f46270 */
[----:B------:R-:W-:Y:S03]  /*6280*/  FFMA.FTZ R5, R5, c[0x0][0x23c], -R2 ;  /* 0x00008f0005057a23 */ /* 0x000fe60000010802 */
[----:B------:R-:W-:Y:S01]  /*6290*/  @!P0 FSEL R6, R6, -INF , !P1 ;  /* 0xff80000006068808 */ /* 0x000fe20004800000 */
[----:B------:R1:W-:Y:S01]  /*62a0*/  MUFU.EX2 R109, R5 ;  /* 0x00000005006d7308 */ /* 0x0003e20000000800 */
[----:B------:R-:W-:Y:S03]  /*62b0*/  @!P0 ISETP.GE.AND P1, PT, R11, R3, PT ;  /* 0x000000030b00820c */ /* 0x000fe60003f26270 */
[----:B------:R-:W-:Y:S06]  /*62c0*/  FFMA.FTZ R6, R6, c[0x0][0x23c], -R0 ;  /* 0x00008f0006067a23 */ /* 0x000fec0000010800 */
[----:B------:R5:W-:Y:S01]  /*62d0*/  MUFU.EX2 R126, R6 ;  /* 0x00000006007e7308 */ /* 0x000be20000000800 */
[----:B-1----:R-:W-:Y:S05]  /*62e0*/  FFMA.FTZ R5, R12, UR6, R112 ;  /* 0x000000060c057c23 */ /* 0x002fea0008010070 */
[----:B------:R-:W-:Y:S01]  /*62f0*/  @!P0 FSEL R5, R5, -INF , !P1 ;  /* 0xff80000005058808 */ /* 0x000fe20004800000 */
[----:B-----5:R-:W-:Y:S04]  /*6300*/  FFMA.FTZ R6, R10, UR6, R95 ;  /* 0x000000060a067c23 */ /* 0x020fe8000801005f */
[----:B------:R-:W-:Y:S01]  /*6310*/  FFMA.FTZ R5, R5, c[0x0][0x23c], -R0 ;  /* 0x00008f0005057a23 */ /* 0x000fe20000010800 */
[----:B------:R-:W-:Y:S03]  /*6320*/  @!P0 FSEL R6, R6, -INF , !P2 ;  /* 0xff80000006068808 */ /* 0x000fe60005000000 */
[----:B------:R4:W1:Y:S02]  /*6330*/  MUFU.EX2 R125, R5 ;  /* 0x00000005007d7308 */ /* 0x0008640000000800 */
[----:B------:R-:W-:Y:S08]  /*6340*/  FFMA.FTZ R6, R6, c[0x0][0x23c], -R2 ;  /* 0x00008f0006067a23 */ /* 0x000ff00000010802 */
[----:B------:R-:W-:Y:S01]  /*6350*/  MUFU.EX2 R106, R6 ;  /* 0x00000006006a7308 */ /* 0x000fe20000000800 */
[----:B----4-:R-:W-:Y:S02]  /*6360*/  F2FP.BF16.PACK_AB R5, R121, R123 ;  /* 0x0000007b7905723e */ /* 0x010fe400000010ff */
[----:B--2---:R-:W-:Y:S01]  /*6370*/  @!P0 ISETP.GE.AND P1, PT, R7, R4, PT ;  /* 0x000000040700820c */ /* 0x004fe20003f26270 */
[----:B---3--:R-:W-:Y:S05]  /*6380*/  FFMA.FTZ R4, R8, UR6, R94 ;  /* 0x0000000608047c23 */ /* 0x008fea000801005e */
[----:B------:R-:W-:Y:S02]  /*6390*/  @!P0 FSEL R4, R4, -INF , !P1 ;  /* 0xff80000004048808 */ /* 0x000fe40004800000 */
[-C--:B------:R-:W-:Y:S03]  /*63a0*/  @!P0 ISETP.GE.AND P1, PT, R9, R3.reuse, PT ;  /* 0x000000030900820c */ /* 0x080fe60003f26270 */
[----:B------:R-:W-:Y:S02]  /*63b0*/  FFMA.FTZ R2, R4, c[0x0][0x23c], -R2 ;  /* 0x00008f0004027a23 */ /* 0x000fe40000010802 */
[----:B------:R-:W-:Y:S02]  /*63c0*/  FFMA.FTZ R4, R10, UR6, R111 ;  /* 0x000000060a047c23 */ /* 0x000fe4000801006f */
[----:B------:R2:W3:Y:S03]  /*63d0*/  MUFU.EX2 R102, R2 ;  /* 0x0000000200667308 */ /* 0x0004e60000000800 */
[----:B------:R-:W-:Y:S02]  /*63e0*/  @!P0 FSEL R4, R4, -INF , !P1 ;  /* 0xff80000004048808 */ /* 0x000fe40004800000 */
[----:B------:R-:W-:Y:S02]  /*63f0*/  @!P0 ISETP.GE.AND P1, PT, R7, R3, PT ;  /* 0x000000030700820c */ /* 0x000fe40003f26270 */
[----:B------:R-:W-:Y:S01]  /*6400*/  F2FP.BF16.PACK_AB R3, R104, R107 ;  /* 0x0000006b6803723e */ /* 0x000fe200000010ff */
[----:B------:R-:W-:Y:S04]  /*6410*/  FFMA.FTZ R4, R4, c[0x0][0x23c], -R0 ;  /* 0x00008f0004047a23 */ /* 0x000fe80000010800 */
[----:B------:R1:W-:Y:S01]  /*6420*/  STS [R246+0x2a000], R3 ;  /* 0x02a00003f6007388 */ /* 0x0003e20000000800 */
[----:B------:R4:W-:Y:S01]  /*6430*/  MUFU.EX2 R120, R4 ;  /* 0x0000000400787308 */ /* 0x0009e20000000800 */
[----:B--2---:R-:W-:Y:S05]  /*6440*/  FFMA.FTZ R2, R8, UR6, R108 ;  /* 0x0000000608027c23 */ /* 0x004fea000801006c */
[----:B------:R-:W-:Y:S02]  /*6450*/  @!P0 FSEL R2, R2, -INF , !P1 ;  /* 0xff80000002028808 */ /* 0x000fe40004800000 */
[----:B------:R-:W-:Y:S03]  /*6460*/  IADD3 R92, P0, R127, UR14, RZ ;  /* 0x0000000e7f5c7c10 */ /* 0x000fe6000ff1e0ff */
[----:B------:R-:W-:Y:S01]  /*6470*/  FFMA.FTZ R0, R2, c[0x0][0x23c], -R0 ;  /* 0x00008f0002007a23 */ /* 0x000fe20000010800 */
[----:B------:R-:W-:Y:S02]  /*6480*/  F2FP.BF16.PACK_AB R2, R122, R124 ;  /* 0x0000007c7a02723e */ /* 0x000fe400000010ff */
[----:B-1----:R-:W-:Y:S01]  /*6490*/  F2FP.BF16.PACK_AB R3, R125, R126 ;  /* 0x0000007e7d03723e */ /* 0x002fe200000010ff */
[----:B------:R1:W2:Y:S01]  /*64a0*/  MUFU.EX2 R119, R0 ;  /* 0x0000000000777308 */ /* 0x0002a20000000800 */
[----:B----4-:R-:W-:Y:S01]  /*64b0*/  F2FP.BF16.PACK_AB R4, R109, R110 ;  /* 0x0000006e6d04723e */ /* 0x010fe200000010ff */
[----:B------:R3:W-:Y:S01]  /*64c0*/  STS [R246+0x2a400], R2 ;  /* 0x02a40002f6007388 */ /* 0x0007e20000000800 */
[----:B------:R-:W-:Y:S02]  /*64d0*/  IADD3.X R93, R128, UR13, RZ, P0, !PT ;  /* 0x0000000d805d7c10 */ /* 0x000fe400087fe4ff */
[C---:B------:R-:W-:Y:S02]  /*64e0*/  LEA R234, P0, R129.reuse, R234, 0x2 ;  /* 0x000000ea81ea7211 */ /* 0x040fe400078010ff */
[----:B------:R-:W-:Y:S02]  /*64f0*/  STS [R249+0x2a400], R5 ;  /* 0x02a40005f9007388 */ /* 0x000fe40000000800 */
[----:B------:R-:W-:Y:S02]  /*6500*/  LEA.HI.X.SX32 R235, R129, R235, 0x2, P0 ;  /* 0x000000eb81eb7211 */ /* 0x000fe400000f16ff */
[----:B------:R-:W-:Y:S02]  /*6510*/  PLOP3.LUT P0, PT, PT, PT, UP0, 0x80, 0x0 ;  /* 0x000000000000781c */ /* 0x000fe40003f0f008 */
[----:B-1----:R-:W-:Y:S02]  /*6520*/  F2FP.BF16.PACK_AB R0, R103, R105 ;  /* 0x000000696700723e */ /* 0x002fe400000010ff */
[----:B---3--:R-:W-:Y:S03]  /*6530*/  F2FP.BF16.PACK_AB R2, R102, R106 ;  /* 0x0000006a6602723e */ /* 0x008fe600000010ff */
[----:B------:R2:W-:Y:S05]  /*6540*/  STS [R249+0x2a000], R0 ;  /* 0x02a00000f9007388 */ /* 0x0005ea0000000800 */
[----:B------:R-:W-:Y:S05]  /*6550*/  STS [R247+0x2a000], R4 ;  /* 0x02a00004f7007388 */ /* 0x000fea0000000800 */
[----:B------:R1:W-:Y:S05]  /*6560*/  STS [R247+0x2a400], R3 ;  /* 0x02a40003f7007388 */ /* 0x0003ea0000000800 */
[----:B------:R-:W-:Y:S01]  /*6570*/  STS [R248+0x2a000], R2 ;  /* 0x02a00002f8007388 */ /* 0x000fe20000000800 */
[----:B--2---:R-:W-:Y:S05]  /*6580*/  F2FP.BF16.PACK_AB R0, R119, R120 ;  /* 0x000000787700723e */ /* 0x004fea00000010ff */
[----:B------:R2:W-:Y:S05]  /*6590*/  STS [R248+0x2a400], R0 ;  /* 0x02a40000f8007388 */ /* 0x0005ea0000000800 */
[----:B------:R-:W-:Y:S01]  /*65a0*/  LDSM.16.M88.4 R16, [R228+0x10000] ;  /* 0x01000000e410783b */ /* 0x000fe20000000200 */
[CC--:B-1----:R-:W-:Y:S04]  /*65b0*/  IADD3 R3, R217.reuse, R228.reuse, RZ ;  /* 0x000000e4d9037210 */ /* 0x0c2fe80007ffe0ff */
[----:B------:R-:W1:Y:S05]  /*65c0*/  LDSM.16.M88.4 R8, [R221+0x20000] ;  /* 0x02000000dd08783b */ /* 0x000e6a0000000200 */
[----:B------:R-:W3:Y:S01]  /*65d0*/  LDSM.16.M88.4 R84, [R221+0x20800] ;  /* 0x02080000dd54783b */ /* 0x000ee20000000200 */
[----:B--2---:R-:W-:Y:S04]  /*65e0*/  IADD3 R0, R116, R228, RZ ;  /* 0x000000e474007210 */ /* 0x004fe80007ffe0ff */
[----:B------:R-:W-:Y:S01]  /*65f0*/  IADD3 R2, R217, R0, RZ ;  /* 0x00000000d9027210 */ /* 0x000fe20007ffe0ff */
[----:B------:R-:W-:Y:S01]  /*6600*/  LDSM.16.M88.4 R88, [R0+0x10000] ;  /* 0x010000000058783b */ /* 0x000fe20000000200 */
[C---:B-1----:R-:W-:Y:S08]  /*6610*/  HMMA.16816.F32.BF16 R4, R16.reuse, R8, RZ ;  /* 0x000000081004723c */ /* 0x042ff000000418ff */
        /* <DEDUP_REMOVED lines=87> */
[----:B------:R-:W2:Y:S05]  /*6b90*/  LDSM.16.M88.4 R88, [R222+0x26000] ;  /* 0x02600000de58783b */ /* 0x000eaa0000000200 */
[----:B-1----:R-:W3:Y:S01]  /*6ba0*/  LDG.E R0, [R92.64+0x20] ;  /* 0x000020045c007981 */ /* 0x002ee2000c1e1900 */
[C---:B--2---:R-:W-:Y:S08]  /*6bb0*/  HMMA.16816.F32.BF16 R4, R84.reuse, R88, R4 ;  /* 0x000000585404723c */ /* 0x044ff00000041804 */
[C---:B------:R-:W-:Y:S01]  /*6bc0*/  HMMA.16816.F32.BF16 R8, R84.reuse, R90, R8 ;  /* 0x0000005a5408723c */ /* 0x040fe20000041808 */
[----:B------:R-:W1:Y:S07]  /*6bd0*/  LDSM.16.M88.4 R88, [R222+0x26800] ;  /* 0x02680000de58783b */ /* 0x000e6e0000000200 */
[C---:B-1----:R-:W-:Y:S08]  /*6be0*/  HMMA.16816.F32.BF16 R12, R84.reuse, R88, R12 ;  /* 0x00000058540c723c */ /* 0x042ff0000004180c */
[----:B------:R-:W-:Y:S01]  /*6bf0*/  HMMA.16816.F32.BF16 R16, R84, R90, R16 ;  /* 0x0000005a5410723c */ /* 0x000fe20000041810 */
[----:B------:R1:W-:Y:S05]  /*6c00*/  LDSM.16.M88.4 R84, [R3+0x16000] ;  /* 0x016000000354783b */ /* 0x0003ea0000000200 */
[----:B------:R-:W2:Y:S05]  /*6c10*/  LDSM.16.M88.4 R88, [R224+0x26000] ;  /* 0x02600000e058783b */ /* 0x000eaa0000000200 */
[----:B-1----:R-:W4:Y:S01]  /*6c20*/  LDG.E R3, [R92.64] ;  /* 0x000000045c037981 */ /* 0x002f22000c1e1900 */
[C---:B--2---:R-:W-:Y:S08]  /*6c30*/  HMMA.16816.F32.BF16 R4, R84.reuse, R88, R4 ;  /* 0x000000585404723c */ /* 0x044ff00000041804 */
        /* <DEDUP_REMOVED lines=9> */
[C---:B-1----:R-:W-:Y:S07]  /*6cd0*/  HMMA.16816.F32.BF16 R12, R84.reuse, R88, R12 ;  /* 0x00000058540c723c */ /* 0x042fee000004180c */
[----:B------:R-:W-:Y:S01]  /*6ce0*/  FFMA.FTZ R89, -R99, R99, 1 ;  /* 0x3f80000063597423 */ /* 0x000fe20000010163 */
[----:B------:R-:W-:Y:S04]  /*6cf0*/  HMMA.16816.F32.BF16 R16, R84, R90, R16 ;  /* 0x0000005a5410723c */ /* 0x000fe80000041810 */
[----:B------:R-:W-:Y:S02]  /*6d00*/  FMUL.FTZ R89, R89, c[0x0][0x2ec] ;  /* 0x0000bb0059597a20 */ /* 0x000fe40000410000 */
[----:B------:R-:W-:Y:S02]  /*6d10*/  FFMA.FTZ R88, -R100, R100, 1 ;  /* 0x3f80000064587423 */ /* 0x000fe40000010164 */
[----:B------:R-:W-:Y:S04]  /*6d20*/  FFMA.FTZ R90, -R101, R101, 1 ;  /* 0x3f800000655a7423 */ /* 0x000fe80000010165 */
[----:B------:R-:W-:Y:S02]  /*6d30*/  FMUL.FTZ R90, R90, c[0x0][0x2ec] ;  /* 0x0000bb005a5a7a20 */ /* 0x000fe40000410000 */
[----:B------:R-:W-:Y:S02]  /*6d40*/  FFMA.FTZ R84, -R98, R98, 1 ;  /* 0x3f80000062547423 */ /* 0x000fe40000010162 */
[----:B------:R-:W-:Y:S02]  /*6d50*/  FFMA.FTZ R87, -R96, R96, 1 ;  /* 0x3f80000060577423 */ /* 0x000fe40000010160 */
[----:B------:R-:W-:Y:S02]  /*6d60*/  FMUL.FTZ R84, R84, c[0x0][0x2ec] ;  /* 0x0000bb0054547a20 */ /* 0x000fe40000410000 */
[----:B------:R-:W-:Y:S02]  /*6d70*/  FFMA.FTZ R85, -R94, R94, 1 ;  /* 0x3f8000005e557423 */ /* 0x000fe4000001015e */
[----:B------:R-:W-:Y:S02]  /*6d80*/  FMUL.FTZ R88, R88, c[0x0][0x2ec] ;  /* 0x0000bb0058587a20 */ /* 0x000fe40000410000 */
[----:B------:R-:W-:Y:S02]  /*6d90*/  FMUL.FTZ R87, R87, c[0x0][0x2ec] ;  /* 0x0000bb0057577a20 */ /* 0x000fe40000410000 */
[----:B------:R-:W-:Y:S02]  /*6da0*/  FMUL.FTZ R85, R85, c[0x0][0x2ec] ;  /* 0x0000bb0055557a20 */ /* 0x000fe40000410000 */
[----:B------:R-:W-:Y:S02]  /*6db0*/  FFMA.FTZ R86, -R95, R95, 1 ;  /* 0x3f8000005f567423 */ /* 0x000fe4000001015f */
[----:B---3--:R-:W-:Y:S02]  /*6dc0*/  FADD.FTZ R18, -R0, R18 ;  /* 0x0000001200127221 */ /* 0x008fe40000010100 */
[----:B------:R-:W-:Y:S02]  /*6dd0*/  FMUL.FTZ R86, R86, c[0x0][0x2ec] ;  /* 0x0000bb0056567a20 */ /* 0x000fe40000410000 */
[C---:B----4-:R-:W-:Y:S02]  /*6de0*/  FADD.FTZ R2, -R3.reuse, R4 ;  /* 0x0000000403027221 */ /* 0x050fe40000010100 */
[----:B------:R-:W-:Y:S02]  /*6df0*/  FADD.FTZ R4, -R3, R5 ;  /* 0x0000000503047221 */ /* 0x000fe40000010100 */
[----:B------:R-:W-:Y:S02]  /*6e00*/  FMUL.FTZ R2, R107, R2 ;  /* 0x000000026b027220 */ /* 0x000fe40000410000 */
[C---:B------:R-:W-:Y:S02]  /*6e10*/  FADD.FTZ R5, -R3.reuse, R8 ;  /* 0x0000000803057221 */ /* 0x040fe40000010100 */
[----:B------:R-:W-:Y:S02]  /*6e20*/  FMUL.FTZ R4, R104, R4 ;  /* 0x0000000468047220 */ /* 0x000fe40000410000 */
[----:B------:R-:W-:Y:S02]  /*6e30*/  FADD.FTZ R8, -R3, R9 ;  /* 0x0000000903087221 */ /* 0x000fe40000010100 */
[----:B------:R-:W-:Y:S02]  /*6e40*/  FMUL.FTZ R5, R105, R5 ;  /* 0x0000000569057220 */ /* 0x000fe40000410000 */
[----:B------:R-:W-:Y:S02]  /*6e50*/  FMUL.FTZ R90, R90, R2 ;  /* 0x000000025a5a7220 */ /* 0x000fe40000410000 */
[----:B------:R-:W-:Y:S02]  /*6e60*/  FFMA.FTZ R2, -R97, R97, 1 ;  /* 0x3f80000061027423 */ /* 0x000fe40000010161 */
[C---:B------:R-:W-:Y:S02]  /*6e70*/  FADD.FTZ R12, -R3.reuse, R12 ;  /* 0x0000000c030c7221 */ /* 0x040fe40000010100 */
[C---:B------:R-:W-:Y:S02]  /*6e80*/  FADD.FTZ R13, -R3.reuse, R13 ;  /* 0x0000000d030d7221 */ /* 0x040fe40000010100 */
[----:B------:R-:W-:Y:S02]  /*6e90*/  FADD.FTZ R9, -R3, R17 ;  /* 0x0000001103097221 */ /* 0x000fe40000010100 */
[----:B------:R-:W-:Y:S02]  /*6ea0*/  FMUL.FTZ R89, R89, R4 ;  /* 0x0000000459597220 */ /* 0x000fe40000410000 */
[----:B------:R-:W-:Y:S02]  /*6eb0*/  FADD.FTZ R4, -R3, R16 ;  /* 0x0000001003047221 */ /* 0x000fe40000010100 */
[----:B------:R-:W-:Y:S02]  /*6ec0*/  FMUL.FTZ R17, R2, c[0x0][0x2ec] ;  /* 0x0000bb0002117a20 */ /* 0x000fe40000410000 */
[----:B------:R-:W-:Y:S02]  /*6ed0*/  FMUL.FTZ R2, R110, R12 ;  /* 0x0000000c6e027220 */ /* 0x000fe40000410000 */
[----:B------:R-:W-:Y:S02]  /*6ee0*/  FMUL.FTZ R3, R109, R13 ;  /* 0x0000000d6d037220 */ /* 0x000fe40000410000 */
[----:B------:R-:W-:Y:S02]  /*6ef0*/  FMUL.FTZ R84, R84, R5 ;  /* 0x0000000554547220 */ /* 0x000fe40000410000 */
[----:B------:R-:W-:Y:S02]  /*6f00*/  FMUL.FTZ R5, R102, R9 ;  /* 0x0000000966057220 */ /* 0x000fe40000410000 */
[----:B------:R-:W-:Y:S02]  /*6f10*/  FMUL.FTZ R88, R88, R2 ;  /* 0x0000000258587220 */ /* 0x000fe40000410000 */
[----:B------:R-:W-:Y:S02]  /*6f20*/  FMUL.FTZ R87, R87, R3 ;  /* 0x0000000357577220 */ /* 0x000fe40000410000 */
[C---:B------:R-:W-:Y:S02]  /*6f30*/  FADD.FTZ R2, -R0.reuse, R6 ;  /* 0x0000000600027221 */ /* 0x040fe40000010100 */
[----:B------:R-:W-:Y:S02]  /*6f40*/  FADD.FTZ R3, -R0, R7 ;  /* 0x0000000700037221 */ /* 0x000fe40000010100 */
        /* <DEDUP_REMOVED lines=18> */
[----:B------:R-:W-:Y:S02]  /*7070*/  FFMA.FTZ R13, -R113, R113, 1 ;  /* 0x3f800000710d7423 */ /* 0x000fe40000010171 */
[----:B------:R-:W-:Y:S02]  /*7080*/  FFMA.FTZ R12, -R112, R112, 1 ;  /* 0x3f800000700c7423 */ /* 0x000fe40000010170 */
        /* <DEDUP_REMOVED lines=118> */
.L_x_979:
        /* <DEDUP_REMOVED lines=173> */
.L_x_980:
[----:B-1----:R-:W-:Y:S01]  /*82c0*/  IMAD.MOV.U32 R2, RZ, RZ, R128 ;  /* 0x000000ffff027224 */ /* 0x002fe200078e0080 */
[----:B------:R-:W-:Y:S01]  /*82d0*/  LDSM.16.MT88.4 R16, [R216+0x18000] ;  /* 0x01800000d810783b */ /* 0x000fe20000004200 */
[----:B------:R-:W-:Y:S01]  /*82e0*/  IMAD.MOV.U32 R3, RZ, RZ, R127 ;  /* 0x000000ffff037224 */ /* 0x000fe200078e007f */
[----:B------:R-:W-:Y:S01]  /*82f0*/  ULOP3.LUT UR8, UR7, 0x1, URZ, 0xc0, !UPT ;  /* 0x0000000107087892 */ /* 0x000fe2000f8ec03f */
[----:B------:R-:W-:Y:S01]  /*8300*/  IMAD.IADD R0, R229, 0x1, R116 ;  /* 0x00000001e5007824 */ /* 0x000fe200078e0274 */
[----:B------:R-:W1:Y:S01]  /*8310*/  LDSM.16.M88.4 R128, [R229] ;  /* 0x00000000e580783b */ /* 0x000e620000000200 */
[----:B------:R-:W-:Y:S02]  /*8320*/  UISETP.GT.AND UP3, UPT, UR7, UR15, UPT ;  /* 0x0000000f0700728c */ /* 0x000fe4000bf64270 */
[----:B------:R-:W-:Y:S01]  /*8330*/  UISETP.NE.U32.AND UP1, UPT, UR8, 0x1, UPT ;  /* 0x000000010800788c */ /* 0x000fe2000bf25070 */
[----:B------:R-:W2:Y:S01]  /*8340*/  LDSM.16.M88.4 R124, [R229+0x1000] ;  /* 0x00100000e57c783b */ /* 0x000ea20000000200 */
[----:B------:R-:W-:Y:S02]  /*8350*/  @UP0 UIADD3 UR9, UP2, UR12, -0x100, URZ ;  /* 0xffffff000c090890 */ /* 0x000fe4000ff5e03f */
[----:B------:R-:W-:Y:S01]  /*8360*/  UIADD3 UR7, UR7, -0x1, URZ ;  /* 0xffffffff07077890 */ /* 0x000fe2000fffe03f */
[----:B------:R-:W3:Y:S01]  /*8370*/  LDSM.16.MT88.4 R96, [R216+0x1a000] ;  /* 0x01a00000d860783b */ /* 0x000ee20000004200 */
[----:B------:R-:W-:Y:S03]  /*8380*/  @UP0 UIADD3.X UR8, UR11, -0x1, URZ, UP2, !UPT ;  /* 0xffffffff0b080890 */ /* 0x000fe600097fe43f */
        /* <DEDUP_REMOVED lines=710> */
.L_x_982:
        /* <DEDUP_REMOVED lines=18> */
.L_x_983:
        /* <DEDUP_REMOVED lines=65> */
.L_x_985:
[----:B--23--:R-:W-:Y:S05]  /*b520*/  BSYNC B0 ;  /* 0x0000000000007941 */ /* 0x00cfea0003800000 */
.L_x_984:
        /* <DEDUP_REMOVED lines=21> */
.L_x_987:
[----:B------:R-:W-:Y:S05]  /*b680*/  BSYNC B0 ;  /* 0x0000000000007941 */ /* 0x000fea0003800000 */
.L_x_986:
        /* <DEDUP_REMOVED lines=31> */
.L_x_989:
[----:B------:R-:W-:Y:S05]  /*b880*/  BSYNC B0 ;  /* 0x0000000000007941 */ /* 0x000fea0003800000 */
.L_x_988:
        /* <DEDUP_REMOVED lines=19> */
.L_x_960:
[----:B------:R-:W-:Y:S05]  /*b9c0*/  BSYNC B1 ;  /* 0x0000000000017941 */ /* 0x000fea0003800000 */
.L_x_946:
        /* <DEDUP_REMOVED lines=12> */
.L_x_990:
[----:B------:R-:W-:Y:S05]  /*ba90*/  EXIT ;  /* 0x000000000000794d */ /* 0x000fea0003800000 */
.L_x_992:
        /* <DEDUP_REMOVED lines=14> */
.L_x_1045:


//--------------------- .text._ZN5flash25flash_bwd_dot_do_o_kernelILb0E23Flash_bwd_kernel_traitsILi256ELi64ELi64ELi8ELi4ELi2ELi2ELb0ELb0EN7cutlass10bfloat16_tE19Flash_kernel_traitsILi256ELi64ELi64ELi8ES3_EEEEvNS_16Flash_bwd_paramsE --------------------------
	.section	.text._ZN5flash25flash_bwd_dot_do_o_kernelILb0E23Flash_bwd_kernel_traitsILi256ELi64ELi64ELi8ELi4ELi2ELi2ELb0ELb0EN7cutlass10bfloat16_tE19Flash_kernel_traitsILi256ELi64ELi64ELi8ES3_EEEEvNS_16Flash_bwd_paramsE,"ax",@progbits
	.sectioninfo	@"SHI_REGISTERS=79"
	.align	128
        .global         _ZN5flash25flash_bwd_dot_do_o_kernelILb0E23Flash_bwd_kernel_traitsILi256ELi64ELi64ELi8ELi4ELi2ELi2ELb0ELb0EN7cutlass10bfloat16_tE19Flash_kernel_traitsILi256ELi64ELi64ELi8ES3_EEEEvNS_16Flash_bwd_paramsE
        .type           _ZN5flash25flash_bwd_dot_do_o_kernelILb0E23Flash_bwd_kernel_traitsILi256ELi64ELi64ELi8ELi4ELi2ELi2ELb0ELb0EN7cutlass10bfloat16_tE19Flash_kernel_traitsILi256ELi64ELi64ELi8ES3_EEEEvNS_16Flash_bwd_paramsE,@function
        .size           _ZN5flash25flash_bwd_dot_do_o_kernelILb0E23Flash_bwd_kernel_traitsILi256ELi64ELi64ELi8ELi4ELi2ELi2ELb0ELb0EN7cutlass10bfloat16_tE19Flash_kernel_traitsILi256ELi64ELi64ELi8ES3_EEEEvNS_16Flash_bwd_paramsE,(.L_x_1046 - _ZN5flash25flash_bwd_dot_do_o_kernelILb0E23Flash_bwd_kernel_traitsILi256ELi64ELi64ELi8ELi4ELi2ELi2ELb0ELb0EN7cutlass10bfloat16_tE19Flash_kernel_traitsILi256ELi64ELi64ELi8ES3_EEEEvNS_16Flash_bwd_paramsE)
        .other          _ZN5flash25flash_bwd_dot_do_o_kernelILb0E23Flash_bwd_kernel_traitsILi256ELi64ELi64ELi8ELi4ELi2ELi2ELb0ELb0EN7cutlass10bfloat16_tE19Flash_kernel_traitsILi256ELi64ELi64ELi8ES3_EEEEvNS_16Flash_bwd_paramsE,@"STO_CUDA_ENTRY STV_DEFAULT"
_ZN5flash25flash_bwd_dot_do_o_kernelILb0E23Flash_bwd_kernel_traitsILi256ELi64ELi64ELi8ELi4ELi2ELi2ELb0ELb0EN7cutlass10bfloat16_tE19Flash_kernel_traitsILi256ELi64ELi64ELi8ES3_EEEEvNS_16Flash_bwd_paramsE:
.text._ZN5flash25flash_bwd_dot_do_o_kernelILb0E23Flash_bwd_kernel_traitsILi256ELi64ELi64ELi8ELi4ELi2ELi2ELb0ELb0EN7cutlass10bfloat16_tE19Flash_kernel_traitsILi256ELi64ELi64ELi8ES3_EEEEvNS_16Flash_bwd_paramsE:
        /* <DEDUP_REMOVED lines=50> */
.L_x_993:
[----:B01----:R-:W-:-:S04]  /*0320*/  IMAD R0, R0, c[0x0][0x1c0], R11 ;  /* 0x0000700000007a24 */ /* 0x003fc800078e020b */
[----:B------:R-:W-:Y:S02]  /*0330*/  IMAD R0, R0, c[0x0][0x224], RZ ;  /* 0x0000890000007a24 */ /* 0x000fe400078e02ff */
.L_x_994:
        /* <DEDUP_REMOVED lines=68> */
.L_x_996:
[----:B------:R-:W-:Y:S05]  /*0780*/  BSYNC B0 ;  /* 0x0000000000007941 */ /* 0x000fea0003800000 */
.L_x_995:
        /* <DEDUP_REMOVED lines=21> */
.L_x_998:
[----:B------:R-:W-:Y:S05]  /*08e0*/  BSYNC B0 ;  /* 0x0000000000007941 */ /* 0x000fea0003800000 */
.L_x_997:
        /* <DEDUP_REMOVED lines=28> */
.L_x_1000:
[----:B------:R-:W-:Y:S05]  /*0ab0*/  BSYNC B0 ;  /* 0x0000000000007941 */ /* 0x000fea0003800000 */
.L_x_999:
        /* <DEDUP_REMOVED lines=29> */
.L_x_1002:
[----:B------:R-:W-:Y:S05]  /*0c90*/  BSYNC B0 ;  /* 0x0000000000007941 */ /* 0x000fea0003800000 */
.L_x_1001:
        /* <DEDUP_REMOVED lines=216> */
.L_x_1003:
        /* <DEDUP_REMOVED lines=14> */
.L_x_1046:


//--------------------- .text._ZN5flash25flash_bwd_dot_do_o_kernelILb1E23Flash_bwd_kernel_traitsILi256ELi64ELi64ELi8ELi4ELi2ELi2ELb0ELb0EN7cutlass10bfloat16_tE19Flash_kernel_traitsILi256ELi64ELi64ELi8ES3_EEEEvNS_16Flash_bwd_paramsE --------------------------
	.section	.text._ZN5flash25flash_bwd_dot_do_o_kernelILb1E23Flash_bwd_kernel_traitsILi256ELi64ELi64ELi8ELi4ELi2ELi2ELb0ELb0EN7cutlass10bfloat16_tE19Flash_kernel_traitsILi256ELi64ELi64ELi8ES3_EEEEvNS_16Flash_bwd_paramsE,"ax",@progbits
	.sectioninfo	@"SHI_REGISTERS=81"
	.align	128
        .global         _ZN5flash25flash_bwd_dot_do_o_kernelILb1E23Flash_bwd_kernel_traitsILi256ELi64ELi64ELi8ELi4ELi2ELi2ELb0ELb0EN7cutlass10bfloat16_tE19Flash_kernel_traitsILi256ELi64ELi64ELi8ES3_EEEEvNS_16Flash_bwd_paramsE
        .type           _ZN5flash25flash_bwd_dot_do_o_kernelILb1E23Flash_bwd_kernel_traitsILi256ELi64ELi64ELi8ELi4ELi2ELi2ELb0ELb0EN7cutlass10bfloat16_tE19Flash_kernel_traitsILi256ELi64ELi64ELi8ES3_EEEEvNS_16Flash_bwd_paramsE,@function
        .size           _ZN5flash25flash_bwd_dot_do_o_kernelILb1E23Flash_bwd_kernel_traitsILi256ELi64ELi64ELi8ELi4ELi2ELi2ELb0ELb0EN7cutlass10bfloat16_tE19Flash_kernel_traitsILi256ELi64ELi64ELi8ES3_EEEEvNS_16Flash_bwd_paramsE,(.L_x_1047 - _ZN5flash25flash_bwd_dot_do_o_kernelILb1E23Flash_bwd_kernel_traitsILi256ELi64ELi64ELi8ELi4ELi2ELi2ELb0ELb0EN7cutlass10bfloat16_tE19Flash_kernel_traitsILi256ELi64ELi64ELi8ES3_EEEEvNS_16Flash_bwd_paramsE)
        .other          _ZN5flash25flash_bwd_dot_do_o_kernelILb1E23Flash_bwd_kernel_traitsILi256ELi64ELi64ELi8ELi4ELi2ELi2ELb0ELb0EN7cutlass10bfloat16_tE19Flash_kernel_traitsILi256ELi64ELi64ELi8ES3_EEEEvNS_16Flash_bwd_paramsE,@"STO_CUDA_ENTRY STV_DEFAULT"
_ZN5flash25flash_bwd_dot_do_o_kernelILb1E23Flash_bwd_kernel_traitsILi256ELi64ELi64ELi8ELi4ELi2ELi2ELb0ELb0EN7cutlass10bfloat16_tE19Flash_kernel_traitsILi256ELi64ELi64ELi8ES3_EEEEvNS_16Flash_bwd_paramsE:
.text._ZN5flash25flash_bwd_dot_do_o_kernelILb1E23Flash_bwd_kernel_traitsILi256ELi64ELi64ELi8ELi4ELi2ELi2ELb0ELb0EN7cutlass10bfloat16_tE19Flash_kernel_traitsILi256ELi64ELi64ELi8ES3_EEEEvNS_16Flash_bwd_paramsE:
        /* <DEDUP_REMOVED lines=85> */
.L_x_1004:
[----:B-1----:R-:W-:-:S04]  /*0550*/  IMAD R0, R17, c[0x0][0x1c0], R74 ;  /* 0x0000700011007a24 */ /* 0x002fc800078e024a */
[----:B------:R-:W-:Y:S02]  /*0560*/  IMAD R0, R0, c[0x0][0x224], RZ ;  /* 0x0000890000007a24 */ /* 0x000fe400078e02ff */
.L_x_1005:
        /* <DEDUP_REMOVED lines=79> */
.L_x_1007:
[----:B------:R-:W-:Y:S05]  /*0a60*/  BSYNC B0 ;  /* 0x0000000000007941 */ /* 0x000fea0003800000 */
.L_x_1006:
        /* <DEDUP_REMOVED lines=22> */
.L_x_1009:
[----:B------:R-:W-:Y:S05]  /*0bd0*/  BSYNC B0 ;  /* 0x0000000000007941 */ /* 0x000fea0003800000 */
.L_x_1008:
        /* <DEDUP_REMOVED lines=28> */
.L_x_1011:
[----:B------:R-:W-:Y:S05]  /*0da0*/  BSYNC B0 ;  /* 0x0000000000007941 */ /* 0x000fea0003800000 */
.L_x_1010:
        /* <DEDUP_REMOVED lines=30> */
.L_x_1013:
[----:B------:R-:W-:Y:S05]  /*0f90*/  BSYNC B0 ;  /* 0x0000000000007941 */ /* 0x000fea0003800000 */
.L_x_1012:
        /* <DEDUP_REMOVED lines=238> */
.L_x_1014:
        /* <DEDUP_REMOVED lines=16> */
.L_x_1047:


//--------------------- .nv.shared._ZN5flash27flash_bwd_convert_dq_kernelI23Flash_bwd_kernel_traitsILi256ELi64ELi32ELi8ELi4ELi1ELi2ELb1ELb1EN7cutlass10bfloat16_tE19Flash_kernel_traitsILi256ELi64ELi32ELi8ES3_EEEEvNS_16Flash_bwd_paramsEi --------------------------
	.section	.nv.shared._ZN5flash27flash_bwd_convert_dq_kernelI23Flash_bwd_kernel_traitsILi256ELi64ELi32ELi8ELi4ELi1ELi2ELb1ELb1EN7cutlass10bfloat16_tE19Flash_kernel_traitsILi256ELi64ELi32ELi8ES3_EEEEvNS_16Flash_bwd_paramsEi,"aw",@nobits
	.sectionflags	@""
	.align	16


//--------------------- .nv.global                --------------------------
	.section	.nv.global,"aw",@nobits
.nv.global:
	.type		_ZN73_INTERNAL_7983b5e8_37_flash_bwd_hdim256_bf16_causal_sm80_cu_93b96ec2_32994cute1_E,@object
	.size		_ZN73_INTERNAL_7983b5e8_37_flash_bwd_hdim256_bf16_causal_sm80_cu_93b96ec2_32994cute1_E,(_ZN73_INTERNAL_7983b5e8_37_flash_bwd_hdim256_bf16_causal_sm80_cu_93b96ec2_32994cuda3std3__45__cpo6cbeginE - _ZN73_INTERNAL_7983b5e8_37_flash_bwd_hdim256_bf16_causal_sm80_cu_93b96ec2_32994cute1_E)
_ZN73_INTERNAL_7983b5e8_37_flash_bwd_hdim256_bf16_causal_sm80_cu_93b96ec2_32994cute1_E:
	.zero		1
	.type		_ZN73_INTERNAL_7983b5e8_37_flash_bwd_hdim256_bf16_causal_sm80_cu_93b96ec2_32994cuda3std3__45__cpo6cbeginE,@object
	.size		_ZN73_INTERNAL_7983b5e8_37_flash_bwd_hdim256_bf16_causal_sm80_cu_93b96ec2_32994cuda3std3__45__cpo6cbeginE,(_ZN73_INTERNAL_7983b5e8_37_flash_bwd_hdim256_bf16_causal_sm80_cu_93b96ec2_32994cuda3std3__48in_placeE - _ZN73_INTERNAL_7983b5e8_37_flash_bwd_hdim256_bf16_causal_sm80_cu_93b96ec2_32994cuda3std3__45__cpo6cbeginE)
_ZN73_INTERNAL_7983b5e8_37_flash_bwd_hdim256_bf16_causal_sm80_cu_93b96ec2_32994cuda3std3__45__cpo6cbeginE:
	.zero		1
	.type		_ZN73_INTERNAL_7983b5e8_37_flash_bwd_hdim256_bf16_causal_sm80_cu_93b96ec2_32994cuda3std3__48in_placeE,@object
	.size		_ZN73_INTERNAL_7983b5e8_37_flash_bwd_hdim256_bf16_causal_sm80_cu_93b96ec2_32994cuda3std3__48in_placeE,(_ZN73_INTERNAL_7983b5e8_37_flash_bwd_hdim256_bf16_causal_sm80_cu_93b96ec2_32994cuda3std6ranges3__45__cpo9iter_moveE - _ZN73_INTERNAL_7983b5e8_37_flash_bwd_hdim256_bf16_causal_sm80_cu_93b96ec2_32994cuda3std3__48in_placeE)
_ZN73_INTERNAL_7983b5e8_37_flash_bwd_hdim256_bf16_causal_sm80_cu_93b96ec2_32994cuda3std3__48in_placeE:
	.zero		1
	.type		_ZN73_INTERNAL_7983b5e8_37_flash_bwd_hdim256_bf16_causal_sm80_cu_93b96ec2_32994cuda3std6ranges3__45__cpo9iter_moveE,@object
	.size		_ZN73_INTERNAL_7983b5e8_37_flash_bwd_hdim256_bf16_causal_sm80_cu_93b96ec2_32994cuda3std6ranges3__45__cpo9iter_moveE,(_ZN73_INTERNAL_7983b5e8_37_flash_bwd_hdim256_bf16_causal_sm80_cu_93b96ec2_32994cuda3std3__45__cpo5beginE - _ZN73_INTERNAL_7983b5e8_37_flash_bwd_hdim256_bf16_causal_sm80_cu_93b96ec2_32994cuda3std6ranges3__45__cpo9iter_moveE)
_ZN73_INTERNAL_7983b5e8_37_flash_bwd_hdim256_bf16_causal_sm80_cu_93b96ec2_32994cuda3std6ranges3__45__cpo9iter_moveE:
	.zero		1
	.type		_ZN73_INTERNAL_7983b5e8_37_flash_bwd_hdim256_bf16_causal_sm80_cu_93b96ec2_32994cuda3std3__45__cpo5beginE,@object
	.size		_ZN73_INTERNAL_7983b5e8_37_flash_bwd_hdim256_bf16_causal_sm80_cu_93b96ec2_32994cuda3std3__45__cpo5beginE,(_ZN73_INTERNAL_7983b5e8_37_flash_bwd_hdim256_bf16_causal_sm80_cu_93b96ec2_32994cuda3std3__475_GLOBAL__N__7983b5e8_37_flash_bwd_hdim256_bf16_causal_sm80_cu_93b96ec2_32996ignoreE - _ZN73_INTERNAL_7983b5e8_37_flash_bwd_hdim256_bf16_causal_sm80_cu_93b96ec2_32994cuda3std3__45__cpo5beginE)
_ZN73_INTERNAL_7983b5e8_37_flash_bwd_hdim256_bf16_causal_sm80_cu_93b96ec2_32994cuda3std3__45__cpo5beginE:
	.zero		1
	.type		_ZN73_INTERNAL_7983b5e8_37_flash_bwd_hdim256_bf16_causal_sm80_cu_93b96ec2_32994cuda3std3__475_GLOBAL__N__7983b5e8_37_flash_bwd_hdim256_bf16_causal_sm80_cu_93b96ec2_32996ignoreE,@object
	.size		_ZN73_INTERNAL_7983b5e8_37_flash_bwd_hdim256_bf16_causal_sm80_cu_93b96ec2_32994cuda3std3__475_GLOBAL__N__7983b5e8_37_flash_bwd_hdim256_bf16_causal_sm80_cu_93b96ec2_32996ignoreE,(_ZN73_INTERNAL_7983b5e8_37_flash_bwd_hdim256_bf16_causal_sm80_cu_93b96ec2_32994cute7productE - _ZN73_INTERNAL_7983b5e8_37_flash_bwd_hdim256_bf16_causal_sm80_cu_93b96ec2_32994cuda3std3__475_GLOBAL__N__7983b5e8_37_flash_bwd_hdim256_bf16_causal_sm80_cu_93b96ec2_32996ignoreE)
_ZN73_INTERNAL_7983b5e8_37_flash_bwd_hdim256_bf16_causal_sm80_cu_93b96ec2_32994cuda3std3__475_GLOBAL__N__7983b5e8_37_flash_bwd_hdim256_bf16_causal_sm80_cu_93b96ec2_32996ignoreE:
	.zero		1
	.type		_ZN73_INTERNAL_7983b5e8_37_flash_bwd_hdim256_bf16_causal_sm80_cu_93b96ec2_32994cute7productE,@object
	.size		_ZN73_INTERNAL_7983b5e8_37_flash_bwd_hdim256_bf16_causal_sm80_cu_93b96ec2_32994cute7productE,(_ZN73_INTERNAL_7983b5e8_37_flash_bwd_hdim256_bf16_causal_sm80_cu_93b96ec2_32994cuda3std3__45__cpo3endE - _ZN73_INTERNAL_7983b5e8_37_flash_bwd_hdim256_bf16_causal_sm80_cu_93b96ec2_32994cute7productE)
_ZN73_INTERNAL_7983b5e8_37_flash_bwd_hdim256_bf16_causal_sm80_cu_93b96ec2_32994cute7productE:
	.zero		1
	.type		_ZN73_INTERNAL_7983b5e8_37_flash_bwd_hdim256_bf16_causal_sm80_cu_93b96ec2_32994cuda3std3__45__cpo3endE,@object
	.size		_ZN73_INTERNAL_7983b5e8_37_flash_bwd_hdim256_bf16_causal_sm80_cu_93b96ec2_32994cuda3std3__45__cpo3endE,(_ZN73_INTERNAL_7983b5e8_37_flash_bwd_hdim256_bf16_causal_sm80_cu_93b96ec2_32994cuda3std3__419piecewise_constructE - _ZN73_INTERNAL_7983b5e8_37_flash_bwd_hdim256_bf16_causal_sm80_cu_93b96ec2_32994cuda3std3__45__cpo3endE)
_ZN73_INTERNAL_7983b5e8_37_flash_bwd_hdim256_bf16_causal_sm80_cu_93b96ec2_32994cuda3std3__45__cpo3endE:
	.zero		1
	.type		_ZN73_INTERNAL_7983b5e8_37_flash_bwd_hdim256_bf16_causal_sm80_cu_93b96ec2_32994cuda3std3__419piecewise_constructE,@object
	.size		_ZN73_INTERNAL_7983b5e8_37_flash_bwd_hdim256_bf16_causal_sm80_cu_93b96ec2_32994cuda3std3__419piecewise_constructE,(_ZN73_INTERNAL_7983b5e8_37_flash_bwd_hdim256_bf16_causal_sm80_cu_93b96ec2_32994cuda3std3__45__cpo4cendE - _ZN73_INTERNAL_7983b5e8_37_flash_bwd_hdim256_bf16_causal_sm80_cu_93b96ec2_32994cuda3std3__419piecewise_constructE)
_ZN73_INTERNAL_7983b5e8_37_flash_bwd_hdim256_bf16_causal_sm80_cu_93b96ec2_32994cuda3std3__419piecewise_constructE:
	.zero		1
	.type		_ZN73_INTERNAL_7983b5e8_37_flash_bwd_hdim256_bf16_causal_sm80_cu_93b96ec2_32994cuda3std3__45__cpo4cendE,@object
	.size		_ZN73_INTERNAL_7983b5e8_37_flash_bwd_hdim256_bf16_causal_sm80_cu_93b96ec2_32994cuda3std3__45__cpo4cendE,(_ZN73_INTERNAL_7983b5e8_37_flash_bwd_hdim256_bf16_causal_sm80_cu_93b96ec2_32994cuda3std6ranges3__45__cpo4swapE - _ZN73_INTERNAL_7983b5e8_37_flash_bwd_hdim256_bf16_causal_sm80_cu_93b96ec2_32994cuda3std3__45__cpo4cendE)
_ZN73_INTERNAL_7983b5e8_37_flash_bwd_hdim256_bf16_causal_sm80_cu_93b96ec2_32994cuda3std3__45__cpo4cendE:
	.zero		1
	.type		_ZN73_INTERNAL_7983b5e8_37_flash_bwd_hdim256_bf16_causal_sm80_cu_93b96ec2_32994cuda3std6ranges3__45__cpo4swapE,@object
	.size		_ZN73_INTERNAL_7983b5e8_37_flash_bwd_hdim256_bf16_causal_sm80_cu_93b96ec2_32994cuda3std6ranges3__45__cpo4swapE,(.L_7 - _ZN73_INTERNAL_7983b5e8_37_flash_bwd_hdim256_bf16_causal_sm80_cu_93b96ec2_32994cuda3std6ranges3__45__cpo4swapE)
_ZN73_INTERNAL_7983b5e8_37_flash_bwd_hdim256_bf16_causal_sm80_cu_93b96ec2_32994cuda3std6ranges3__45__cpo4swapE:
	.zero		1
.L_7:


//--------------------- .nv.shared._ZN5flash44flash_bwd_dq_dk_dv_loop_seqk_parallel_kernelI23Flash_bwd_kernel_traitsILi256ELi64ELi32ELi8ELi4ELi1ELi2ELb1ELb1EN7cutlass10bfloat16_tE19Flash_kernel_traitsILi256ELi64ELi32ELi8ES3_EELb0ELb1ELb0ELb0ELb0ELb0ELb0EEEvNS_16Flash_bwd_paramsE --------------------------
	.section	.nv.shared._ZN5flash44flash_bwd_dq_dk_dv_loop_seqk_parallel_kernelI23Flash_bwd_kernel_traitsILi256ELi64ELi32ELi8ELi4ELi1ELi2ELb1ELb1EN7cutlass10bfloat16_tE19Flash_kernel_traitsILi256ELi64ELi32ELi8ES3_EELb0ELb1ELb0ELb0ELb0ELb0ELb0EEEvNS_16Flash_bwd_paramsE,"aw",@nobits
	.sectionflags	@""
	.align	16


//--------------------- .nv.shared._ZN5flash44flash_bwd_dq_dk_dv_loop_seqk_parallel_kernelI23Flash_bwd_kernel_traitsILi256ELi64ELi32ELi8ELi4ELi1ELi2ELb1ELb1EN7cutlass10bfloat16_tE19Flash_kernel_traitsILi256ELi64ELi32ELi8ES3_EELb0ELb1ELb0ELb0ELb0ELb0ELb1EEEvNS_16Flash_bwd_paramsE --------------------------
	.section	.nv.shared._ZN5flash44flash_bwd_dq_dk_dv_loop_seqk_parallel_kernelI23Flash_bwd_kernel_traitsILi256ELi64ELi32ELi8ELi4ELi1ELi2ELb1ELb1EN7cutlass10bfloat16_tE19Flash_kernel_traitsILi256ELi64ELi32ELi8ES3_EELb0ELb1ELb0ELb0ELb0ELb0ELb1EEEvNS_16Flash_bwd_paramsE,"aw",@nobits
	.sectionflags	@""
	.align	16


//--------------------- .nv.shared._ZN5flash44flash_bwd_dq_dk_dv_loop_seqk_parallel_kernelI23Flash_bwd_kernel_traitsILi256ELi64ELi32ELi8ELi4ELi1ELi2ELb1ELb1EN7cutlass10bfloat16_tE19Flash_kernel_traitsILi256ELi64ELi32ELi8ES3_EELb0ELb1ELb0ELb0ELb0ELb1ELb0EEEvNS_16Flash_bwd_paramsE --------------------------
	.section	.nv.shared._ZN5flash44flash_bwd_dq_dk_dv_loop_seqk_parallel_kernelI23Flash_bwd_kernel_traitsILi256ELi64ELi32ELi8ELi4ELi1ELi2ELb1ELb1EN7cutlass10bfloat16_tE19Flash_kernel_traitsILi256ELi64ELi32ELi8ES3_EELb0ELb1ELb0ELb0ELb0ELb1ELb0EEEvNS_16Flash_bwd_paramsE,"aw",@nobits
	.sectionflags	@""
	.align	16


//--------------------- .nv.shared._ZN5flash44flash_bwd_dq_dk_dv_loop_seqk_parallel_kernelI23Flash_bwd_kernel_traitsILi256ELi64ELi32ELi8ELi4ELi1ELi2ELb1ELb1EN7cutlass10bfloat16_tE19Flash_kernel_traitsILi256ELi64ELi32ELi8ES3_EELb0ELb1ELb0ELb0ELb0ELb1ELb1EEEvNS_16Flash_bwd_paramsE --------------------------
	.section	.nv.shared._ZN5flash44flash_bwd_dq_dk_dv_loop_seqk_parallel_kernelI23Flash_bwd_kernel_traitsILi256ELi64ELi32ELi8ELi4ELi1ELi2ELb1ELb1EN7cutlass10bfloat16_tE19Flash_kernel_traitsILi256ELi64ELi32ELi8ES3_EELb0ELb1ELb0ELb0ELb0ELb1ELb1EEEvNS_16Flash_bwd_paramsE,"aw",@nobits
	.sectionflags	@""
	.align	16


//--------------------- .nv.shared._ZN5flash44flash_bwd_dq_dk_dv_loop_seqk_parallel_kernelI23Flash_bwd_kernel_traitsILi256ELi64ELi32ELi8ELi4ELi1ELi2ELb1ELb1EN7cutlass10bfloat16_tE19Flash_kernel_traitsILi256ELi64ELi32ELi8ES3_EELb0ELb1ELb0ELb1ELb0ELb0ELb0EEEvNS_16Flash_bwd_paramsE --------------------------
	.section	.nv.shared._ZN5flash44flash_bwd_dq_dk_dv_loop_seqk_parallel_kernelI23Flash_bwd_kernel_traitsILi256ELi64ELi32ELi8ELi4ELi1ELi2ELb1ELb1EN7cutlass10bfloat16_tE19Flash_kernel_traitsILi256ELi64ELi32ELi8ES3_EELb0ELb1ELb0ELb1ELb0ELb0ELb0EEEvNS_16Flash_bwd_paramsE,"aw",@nobits
	.sectionflags	@""
	.align	16


//--------------------- .nv.shared._ZN5flash44flash_bwd_dq_dk_dv_loop_seqk_parallel_kernelI23Flash_bwd_kernel_traitsILi256ELi64ELi32ELi8ELi4ELi1ELi2ELb1ELb1EN7cutlass10bfloat16_tE19Flash_kernel_traitsILi256ELi64ELi32ELi8ES3_EELb0ELb1ELb0ELb1ELb0ELb0ELb1EEEvNS_16Flash_bwd_paramsE --------------------------
	.section	.nv.shared._ZN5flash44flash_bwd_dq_dk_dv_loop_seqk_parallel_kernelI23Flash_bwd_kernel_traitsILi256ELi64ELi32ELi8ELi4ELi1ELi2ELb1ELb1EN7cutlass10bfloat16_tE19Flash_kernel_traitsILi256ELi64ELi32ELi8ES3_EELb0ELb1ELb0ELb1ELb0ELb0ELb1EEEvNS_16Flash_bwd_paramsE,"aw",@nobits
	.sectionflags	@""
	.align	16


//--------------------- .nv.shared._ZN5flash25flash_bwd_dot_do_o_kernelILb0E23Flash_bwd_kernel_traitsILi256ELi64ELi32ELi8ELi4ELi1ELi2ELb1ELb1EN7cutlass10bfloat16_tE19Flash_kernel_traitsILi256ELi64ELi32ELi8ES3_EEEEvNS_16Flash_bwd_paramsE --------------------------
	.section	.nv.shared._ZN5flash25flash_bwd_dot_do_o_kernelILb0E23Flash_bwd_kernel_traitsILi256ELi64ELi32ELi8ELi4ELi1ELi2ELb1ELb1EN7cutlass10bfloat16_tE19Flash_kernel_traitsILi256ELi64ELi32ELi8ES3_EEEEvNS_16Flash_bwd_paramsE,"aw",@nobits
	.sectionflags	@""
	.align	16


//--------------------- .nv.shared._ZN5flash25flash_bwd_dot_do_o_kernelILb1E23Flash_bwd_kernel_traitsILi256ELi64ELi32ELi8ELi4ELi1ELi2ELb1ELb1EN7cutlass10bfloat16_tE19Flash_kernel_traitsILi256ELi64ELi32ELi8ES3_EEEEvNS_16Flash_bwd_paramsE --------------------------
	.section	.nv.shared._ZN5flash25flash_bwd_dot_do_o_kernelILb1E23Flash_bwd_kernel_traitsILi256ELi64ELi32ELi8ELi4ELi1ELi2ELb1ELb1EN7cutlass10bfloat16_tE19Flash_kernel_traitsILi256ELi64ELi32ELi8ES3_EEEEvNS_16Flash_bwd_paramsE,"aw",@nobits
	.sectionflags	@""
	.align	16


//--------------------- .nv.shared._ZN5flash44flash_bwd_dq_dk_dv_loop_seqk_parallel_kernelI23Flash_bwd_kernel_traitsILi256ELi64ELi64ELi8ELi4ELi2ELi2ELb0ELb1EN7cutlass10bfloat16_tE19Flash_kernel_traitsILi256ELi64ELi64ELi8ES3_EELb0ELb1ELb0ELb0ELb0ELb0ELb0EEEvNS_16Flash_bwd_paramsE --------------------------
	.section	.nv.shared._ZN5flash44flash_bwd_dq_dk_dv_loop_seqk_parallel_kernelI23Flash_bwd_kernel_traitsILi256ELi64ELi64ELi8ELi4ELi2ELi2ELb0ELb1EN7cutlass10bfloat16_tE19Flash_kernel_traitsILi256ELi64ELi64ELi8ES3_EELb0ELb1ELb0ELb0ELb0ELb0ELb0EEEvNS_16Flash_bwd_paramsE,"aw",@nobits
	.sectionflags	@""
	.align	16


//--------------------- .nv.shared._ZN5flash44flash_bwd_dq_dk_dv_loop_seqk_parallel_kernelI23Flash_bwd_kernel_traitsILi256ELi64ELi64ELi8ELi4ELi2ELi2ELb0ELb1EN7cutlass10bfloat16_tE19Flash_kernel_traitsILi256ELi64ELi64ELi8ES3_EELb0ELb1ELb0ELb0ELb0ELb1ELb0EEEvNS_16Flash_bwd_paramsE --------------------------
	.section	.nv.shared._ZN5flash44flash_bwd_dq_dk_dv_loop_seqk_parallel_kernelI23Flash_bwd_kernel_traitsILi256ELi64ELi64ELi8ELi4ELi2ELi2ELb0ELb1EN7cutlass10bfloat16_tE19Flash_kernel_traitsILi256ELi64ELi64ELi8ES3_EELb0ELb1ELb0ELb0ELb0ELb1ELb0EEEvNS_16Flash_bwd_paramsE,"aw",@nobits
	.sectionflags	@""
	.align	16


//--------------------- .nv.shared._ZN5flash44flash_bwd_dq_dk_dv_loop_seqk_parallel_kernelI23Flash_bwd_kernel_traitsILi256ELi64ELi64ELi8ELi4ELi2ELi2ELb0ELb1EN7cutlass10bfloat16_tE19Flash_kernel_traitsILi256ELi64ELi64ELi8ES3_EELb0ELb1ELb0ELb1ELb0ELb0ELb0EEEvNS_16Flash_bwd_paramsE --------------------------
	.section	.nv.shared._ZN5flash44flash_bwd_dq_dk_dv_loop_seqk_parallel_kernelI23Flash_bwd_kernel_traitsILi256ELi64ELi64ELi8ELi4ELi2ELi2ELb0ELb1EN7cutlass10bfloat16_tE19Flash_kernel_traitsILi256ELi64ELi64ELi8ES3_EELb0ELb1ELb0ELb1ELb0ELb0ELb0EEEvNS_16Flash_bwd_paramsE,"aw",@nobits
	.sectionflags	@""
	.align	16


//--------------------- .nv.shared._ZN5flash44flash_bwd_dq_dk_dv_loop_seqk_parallel_kernelI23Flash_bwd_kernel_traitsILi256ELi64ELi64ELi8ELi4ELi2ELi2ELb0ELb0EN7cutlass10bfloat16_tE19Flash_kernel_traitsILi256ELi64ELi64ELi8ES3_EELb0ELb1ELb0ELb0ELb0ELb0ELb0EEEvNS_16Flash_bwd_paramsE --------------------------
	.section	.nv.shared._ZN5flash44flash_bwd_dq_dk_dv_loop_seqk_parallel_kernelI23Flash_bwd_kernel_traitsILi256ELi64ELi64ELi8ELi4ELi2ELi2ELb0ELb0EN7cutlass10bfloat16_tE19Flash_kernel_traitsILi256ELi64ELi64ELi8ES3_EELb0ELb1ELb0ELb0ELb0ELb0ELb0EEEvNS_16Flash_bwd_paramsE,"aw",@nobits
	.sectionflags	@""
	.align	16


//--------------------- .nv.shared._ZN5flash44flash_bwd_dq_dk_dv_loop_seqk_parallel_kernelI23Flash_bwd_kernel_traitsILi256ELi64ELi64ELi8ELi4ELi2ELi2ELb0ELb0EN7cutlass10bfloat16_tE19Flash_kernel_traitsILi256ELi64ELi64ELi8ES3_EELb0ELb1ELb0ELb0ELb0ELb1ELb0EEEvNS_16Flash_bwd_paramsE --------------------------
	.section	.nv.shared._ZN5flash44flash_bwd_dq_dk_dv_loop_seqk_parallel_kernelI23Flash_bwd_kernel_traitsILi256ELi64ELi64ELi8ELi4ELi2ELi2ELb0ELb0EN7cutlass10bfloat16_tE19Flash_kernel_traitsILi256ELi64ELi64ELi8ES3_EELb0ELb1ELb0ELb0ELb0ELb1ELb0EEEvNS_16Flash_bwd_paramsE,"aw",@nobits
	.sectionflags	@""
	.align	16


//--------------------- .nv.shared._ZN5flash44flash_bwd_dq_dk_dv_loop_seqk_parallel_kernelI23Flash_bwd_kernel_traitsILi256ELi64ELi64ELi8ELi4ELi2ELi2ELb0ELb0EN7cutlass10bfloat16_tE19Flash_kernel_traitsILi256ELi64ELi64ELi8ES3_EELb0ELb1ELb0ELb1ELb0ELb0ELb0EEEvNS_16Flash_bwd_paramsE --------------------------
	.section	.nv.shared._ZN5flash44flash_bwd_dq_dk_dv_loop_seqk_parallel_kernelI23Flash_bwd_kernel_traitsILi256ELi64ELi64ELi8ELi4ELi2ELi2ELb0ELb0EN7cutlass10bfloat16_tE19Flash_kernel_traitsILi256ELi64ELi64ELi8ES3_EELb0ELb1ELb0ELb1ELb0ELb0ELb0EEEvNS_16Flash_bwd_paramsE,"aw",@nobits
	.sectionflags	@""
	.align	16


//--------------------- .nv.shared._ZN5flash27flash_bwd_convert_dq_kernelI23Flash_bwd_kernel_traitsILi256ELi64ELi64ELi8ELi4ELi2ELi2ELb0ELb1EN7cutlass10bfloat16_tE19Flash_kernel_traitsILi256ELi64ELi64ELi8ES3_EEEEvNS_16Flash_bwd_paramsEi --------------------------
	.section	.nv.shared._ZN5flash27flash_bwd_convert_dq_kernelI23Flash_bwd_kernel_traitsILi256ELi64ELi64ELi8ELi4ELi2ELi2ELb0ELb1EN7cutlass10bfloat16_tE19Flash_kernel_traitsILi256ELi64ELi64ELi8ES3_EEEEvNS_16Flash_bwd_paramsEi,"aw",@nobits
	.sectionflags	@""
	.align	16


//--------------------- .nv.shared._ZN5flash44flash_bwd_dq_dk_dv_loop_seqk_parallel_kernelI23Flash_bwd_kernel_traitsILi256ELi64ELi64ELi8ELi4ELi2ELi2ELb0ELb1EN7cutlass10bfloat16_tE19Flash_kernel_traitsILi256ELi64ELi64ELi8ES3_EELb1ELb1ELb0ELb0ELb0ELb0ELb0EEEvNS_16Flash_bwd_paramsE --------------------------
	.section	.nv.shared._ZN5flash44flash_bwd_dq_dk_dv_loop_seqk_parallel_kernelI23Flash_bwd_kernel_traitsILi256ELi64ELi64ELi8ELi4ELi2ELi2ELb0ELb1EN7cutlass10bfloat16_tE19Flash_kernel_traitsILi256ELi64ELi64ELi8ES3_EELb1ELb1ELb0ELb0ELb0ELb0ELb0EEEvNS_16Flash_bwd_paramsE,"aw",@nobits
	.sectionflags	@""
	.align	16


//--------------------- .nv.shared._ZN5flash44flash_bwd_dq_dk_dv_loop_seqk_parallel_kernelI23Flash_bwd_kernel_traitsILi256ELi64ELi64ELi8ELi4ELi2ELi2ELb0ELb1EN7cutlass10bfloat16_tE19Flash_kernel_traitsILi256ELi64ELi64ELi8ES3_EELb0ELb1ELb0ELb0ELb0ELb0ELb1EEEvNS_16Flash_bwd_paramsE --------------------------
	.section	.nv.shared._ZN5flash44flash_bwd_dq_dk_dv_loop_seqk_parallel_kernelI23Flash_bwd_kernel_traitsILi256ELi64ELi64ELi8ELi4ELi2ELi2ELb0ELb1EN7cutlass10bfloat16_tE19Flash_kernel_traitsILi256ELi64ELi64ELi8ES3_EELb0ELb1ELb0ELb0ELb0ELb0ELb1EEEvNS_16Flash_bwd_paramsE,"aw",@nobits
	.sectionflags	@""
	.align	16


//--------------------- .nv.shared._ZN5flash44flash_bwd_dq_dk_dv_loop_seqk_parallel_kernelI23Flash_bwd_kernel_traitsILi256ELi64ELi64ELi8ELi4ELi2ELi2ELb0ELb1EN7cutlass10bfloat16_tE19Flash_kernel_traitsILi256ELi64ELi64ELi8ES3_EELb1ELb1ELb0ELb0ELb0ELb1ELb0EEEvNS_16Flash_bwd_paramsE --------------------------
	.section	.nv.shared._ZN5flash44flash_bwd_dq_dk_dv_loop_seqk_parallel_kernelI23Flash_bwd_kernel_traitsILi256ELi64ELi64ELi8ELi4ELi2ELi2ELb0ELb1EN7cutlass10bfloat16_tE19Flash_kernel_traitsILi256ELi64ELi64ELi8ES3_EELb1ELb1ELb0ELb0ELb0ELb1ELb0EEEvNS_16Flash_bwd_paramsE,"aw",@nobits
	.sectionflags	@""
	.align	16


//--------------------- .nv.shared._ZN5flash44flash_bwd_dq_dk_dv_loop_seqk_parallel_kernelI23Flash_bwd_kernel_traitsILi256ELi64ELi64ELi8ELi4ELi2ELi2ELb0ELb1EN7cutlass10bfloat16_tE19Flash_kernel_traitsILi256ELi64ELi64ELi8ES3_EELb0ELb1ELb0ELb0ELb0ELb1ELb1EEEvNS_16Flash_bwd_paramsE --------------------------
	.section	.nv.shared._ZN5flash44flash_bwd_dq_dk_dv_loop_seqk_parallel_kernelI23Flash_bwd_kernel_traitsILi256ELi64ELi64ELi8ELi4ELi2ELi2ELb0ELb1EN7cutlass10bfloat16_tE19Flash_kernel_traitsILi256ELi64ELi64ELi8ES3_EELb0ELb1ELb0ELb0ELb0ELb1ELb1EEEvNS_16Flash_bwd_paramsE,"aw",@nobits
	.sectionflags	@""
	.align	16


//--------------------- .nv.shared._ZN5flash44flash_bwd_dq_dk_dv_loop_seqk_parallel_kernelI23Flash_bwd_kernel_traitsILi256ELi64ELi64ELi8ELi4ELi2ELi2ELb0ELb1EN7cutlass10bfloat16_tE19Flash_kernel_traitsILi256ELi64ELi64ELi8ES3_EELb1ELb1ELb0ELb1ELb0ELb0ELb0EEEvNS_16Flash_bwd_paramsE --------------------------
	.section	.nv.shared._ZN5flash44flash_bwd_dq_dk_dv_loop_seqk_parallel_kernelI23Flash_bwd_kernel_traitsILi256ELi64ELi64ELi8ELi4ELi2ELi2ELb0ELb1EN7cutlass10bfloat16_tE19Flash_kernel_traitsILi256ELi64ELi64ELi8ES3_EELb1ELb1ELb0ELb1ELb0ELb0ELb0EEEvNS_16Flash_bwd_paramsE,"aw",@nobits
	.sectionflags	@""
	.align	16


//--------------------- .nv.shared._ZN5flash44flash_bwd_dq_dk_dv_loop_seqk_parallel_kernelI23Flash_bwd_kernel_traitsILi256ELi64ELi64ELi8ELi4ELi2ELi2ELb0ELb1EN7cutlass10bfloat16_tE19Flash_kernel_traitsILi256ELi64ELi64ELi8ES3_EELb0ELb1ELb0ELb1ELb0ELb0ELb1EEEvNS_16Flash_bwd_paramsE --------------------------
	.section	.nv.shared._ZN5flash44flash_bwd_dq_dk_dv_loop_seqk_parallel_kernelI23Flash_bwd_kernel_traitsILi256ELi64ELi64ELi8ELi4ELi2ELi2ELb0ELb1EN7cutlass10bfloat16_tE19Flash_kernel_traitsILi256ELi64ELi64ELi8ES3_EELb0ELb1ELb0ELb1ELb0ELb0ELb1EEEvNS_16Flash_bwd_paramsE,"aw",@nobits
	.sectionflags	@""
	.align	16


//--------------------- .nv.shared._ZN5flash25flash_bwd_dot_do_o_kernelILb0E23Flash_bwd_kernel_traitsILi256ELi64ELi64ELi8ELi4ELi2ELi2ELb0ELb1EN7cutlass10bfloat16_tE19Flash_kernel_traitsILi256ELi64ELi64ELi8ES3_EEEEvNS_16Flash_bwd_paramsE --------------------------
	.section	.nv.shared._ZN5flash25flash_bwd_dot_do_o_kernelILb0E23Flash_bwd_kernel_traitsILi256ELi64ELi64ELi8ELi4ELi2ELi2ELb0ELb1EN7cutlass10bfloat16_tE19Flash_kernel_traitsILi256ELi64ELi64ELi8ES3_EEEEvNS_16Flash_bwd_paramsE,"aw",@nobits
	.sectionflags	@""
	.align	16


//--------------------- .nv.shared._ZN5flash25flash_bwd_dot_do_o_kernelILb1E23Flash_bwd_kernel_traitsILi256ELi64ELi64ELi8ELi4ELi2ELi2ELb0ELb1EN7cutlass10bfloat16_tE19Flash_kernel_traitsILi256ELi64ELi64ELi8ES3_EEEEvNS_16Flash_bwd_paramsE --------------------------
	.section	.nv.shared._ZN5flash25flash_bwd_dot_do_o_kernelILb1E23Flash_bwd_kernel_traitsILi256ELi64ELi64ELi8ELi4ELi2ELi2ELb0ELb1EN7cutlass10bfloat16_tE19Flash_kernel_traitsILi256ELi64ELi64ELi8ES3_EEEEvNS_16Flash_bwd_paramsE,"aw",@nobits
	.sectionflags	@""
	.align	16


//--------------------- .nv.shared._ZN5flash27flash_bwd_convert_dq_kernelI23Flash_bwd_kernel_traitsILi256ELi64ELi64ELi8ELi4ELi2ELi2ELb0ELb0EN7cutlass10bfloat16_tE19Flash_kernel_traitsILi256ELi64ELi64ELi8ES3_EEEEvNS_16Flash_bwd_paramsEi --------------------------
	.section	.nv.shared._ZN5flash27flash_bwd_convert_dq_kernelI23Flash_bwd_kernel_traitsILi256ELi64ELi64ELi8ELi4ELi2ELi2ELb0ELb0EN7cutlass10bfloat16_tE19Flash_kernel_traitsILi256ELi64ELi64ELi8ES3_EEEEvNS_16Flash_bwd_paramsEi,"aw",@nobits
	.sectionflags	@""
	.align	16


//--------------------- .nv.shared._ZN5flash44flash_bwd_dq_dk_dv_loop_seqk_parallel_kernelI23Flash_bwd_kernel_traitsILi256ELi64ELi64ELi8ELi4ELi2ELi2ELb0ELb0EN7cutlass10bfloat16_tE19Flash_kernel_traitsILi256ELi64ELi64ELi8ES3_EELb1ELb1ELb0ELb0ELb0ELb0ELb0EEEvNS_16Flash_bwd_paramsE --------------------------
	.section	.nv.shared._ZN5flash44flash_bwd_dq_dk_dv_loop_seqk_parallel_kernelI23Flash_bwd_kernel_traitsILi256ELi64ELi64ELi8ELi4ELi2ELi2ELb0ELb0EN7cutlass10bfloat16_tE19Flash_kernel_traitsILi256ELi64ELi64ELi8ES3_EELb1ELb1ELb0ELb0ELb0ELb0ELb0EEEvNS_16Flash_bwd_paramsE,"aw",@nobits
	.sectionflags	@""
	.align	16


//--------------------- .nv.shared._ZN5flash44flash_bwd_dq_dk_dv_loop_seqk_parallel_kernelI23Flash_bwd_kernel_traitsILi256ELi64ELi64ELi8ELi4ELi2ELi2ELb0ELb0EN7cutlass10bfloat16_tE19Flash_kernel_traitsILi256ELi64ELi64ELi8ES3_EELb0ELb1ELb0ELb0ELb0ELb0ELb1EEEvNS_16Flash_bwd_paramsE --------------------------
	.section	.nv.shared._ZN5flash44flash_bwd_dq_dk_dv_loop_seqk_parallel_kernelI23Flash_bwd_kernel_traitsILi256ELi64ELi64ELi8ELi4ELi2ELi2ELb0ELb0EN7cutlass10bfloat16_tE19Flash_kernel_traitsILi256ELi64ELi64ELi8ES3_EELb0ELb1ELb0ELb0ELb0ELb0ELb1EEEvNS_16Flash_bwd_paramsE,"aw",@nobits
	.sectionflags	@""
	.align	16


//--------------------- .nv.shared._ZN5flash44flash_bwd_dq_dk_dv_loop_seqk_parallel_kernelI23Flash_bwd_kernel_traitsILi256ELi64ELi64ELi8ELi4ELi2ELi2ELb0ELb0EN7cutlass10bfloat16_tE19Flash_kernel_traitsILi256ELi64ELi64ELi8ES3_EELb1ELb1ELb0ELb0ELb0ELb1ELb0EEEvNS_16Flash_bwd_paramsE --------------------------
	.section	.nv.shared._ZN5flash44flash_bwd_dq_dk_dv_loop_seqk_parallel_kernelI23Flash_bwd_kernel_traitsILi256ELi64ELi64ELi8ELi4ELi2ELi2ELb0ELb0EN7cutlass10bfloat16_tE19Flash_kernel_traitsILi256ELi64ELi64ELi8ES3_EELb1ELb1ELb0ELb0ELb0ELb1ELb0EEEvNS_16Flash_bwd_paramsE,"aw",@nobits
	.sectionflags	@""
	.align	16


//--------------------- .nv.shared._ZN5flash44flash_bwd_dq_dk_dv_loop_seqk_parallel_kernelI23Flash_bwd_kernel_traitsILi256ELi64ELi64ELi8ELi4ELi2ELi2ELb0ELb0EN7cutlass10bfloat16_tE19Flash_kernel_traitsILi256ELi64ELi64ELi8ES3_EELb0ELb1ELb0ELb0ELb0ELb1ELb1EEEvNS_16Flash_bwd_paramsE --------------------------
	.section	.nv.shared._ZN5flash44flash_bwd_dq_dk_dv_loop_seqk_parallel_kernelI23Flash_bwd_kernel_traitsILi256ELi64ELi64ELi8ELi4ELi2ELi2ELb0ELb0EN7cutlass10bfloat16_tE19Flash_kernel_traitsILi256ELi64ELi64ELi8ES3_EELb0ELb1ELb0ELb0ELb0ELb1ELb1EEEvNS_16Flash_bwd_paramsE,"aw",@nobits
	.sectionflags	@""
	.align	16


//--------------------- .nv.shared._ZN5flash44flash_bwd_dq_dk_dv_loop_seqk_parallel_kernelI23Flash_bwd_kernel_traitsILi256ELi64ELi64ELi8ELi4ELi2ELi2ELb0ELb0EN7cutlass10bfloat16_tE19Flash_kernel_traitsILi256ELi64ELi64ELi8ES3_EELb1ELb1ELb0ELb1ELb0ELb0ELb0EEEvNS_16Flash_bwd_paramsE --------------------------
	.section	.nv.shared._ZN5flash44flash_bwd_dq_dk_dv_loop_seqk_parallel_kernelI23Flash_bwd_kernel_traitsILi256ELi64ELi64ELi8ELi4ELi2ELi2ELb0ELb0EN7cutlass10bfloat16_tE19Flash_kernel_traitsILi256ELi64ELi64ELi8ES3_EELb1ELb1ELb0ELb1ELb0ELb0ELb0EEEvNS_16Flash_bwd_paramsE,"aw",@nobits
	.sectionflags	@""
	.align	16


//--------------------- .nv.shared._ZN5flash44flash_bwd_dq_dk_dv_loop_seqk_parallel_kernelI23Flash_bwd_kernel_traitsILi256ELi64ELi64ELi8ELi4ELi2ELi2ELb0ELb0EN7cutlass10bfloat16_tE19Flash_kernel_traitsILi256ELi64ELi64ELi8ES3_EELb0ELb1ELb0ELb1ELb0ELb0ELb1EEEvNS_16Flash_bwd_paramsE --------------------------
	.section	.nv.shared._ZN5flash44flash_bwd_dq_dk_dv_loop_seqk_parallel_kernelI23Flash_bwd_kernel_traitsILi256ELi64ELi64ELi8ELi4ELi2ELi2ELb0ELb0EN7cutlass10bfloat16_tE19Flash_kernel_traitsILi256ELi64ELi64ELi8ES3_EELb0ELb1ELb0ELb1ELb0ELb0ELb1EEEvNS_16Flash_bwd_paramsE,"aw",@nobits
	.sectionflags	@""
	.align	16


//--------------------- .nv.shared._ZN5flash25flash_bwd_dot_do_o_kernelILb0E23Flash_bwd_kernel_traitsILi256ELi64ELi64ELi8ELi4ELi2ELi2ELb0ELb0EN7cutlass10bfloat16_tE19Flash_kernel_traitsILi256ELi64ELi64ELi8ES3_EEEEvNS_16Flash_bwd_paramsE --------------------------
	.section	.nv.shared._ZN5flash25flash_bwd_dot_do_o_kernelILb0E23Flash_bwd_kernel_traitsILi256ELi64ELi64ELi8ELi4ELi2ELi2ELb0ELb0EN7cutlass10bfloat16_tE19Flash_kernel_traitsILi256ELi64ELi64ELi8ES3_EEEEvNS_16Flash_bwd_paramsE,"aw",@nobits
	.sectionflags	@""
	.align	16


//--------------------- .nv.shared._ZN5flash25flash_bwd_dot_do_o_kernelILb1E23Flash_bwd_kernel_traitsILi256ELi64ELi64ELi8ELi4ELi2ELi2ELb0ELb0EN7cutlass10bfloat16_tE19Flash_kernel_traitsILi256ELi64ELi64ELi8ES3_EEEEvNS_16Flash_bwd_paramsE --------------------------
	.section	.nv.shared._ZN5flash25flash_bwd_dot_do_o_kernelILb1E23Flash_bwd_kernel_traitsILi256ELi64ELi64ELi8ELi4ELi2ELi2ELb0ELb0EN7cutlass10bfloat16_tE19Flash_kernel_traitsILi256ELi64ELi64ELi8ES3_EEEEvNS_16Flash_bwd_paramsE,"aw",@nobits
	.sectionflags	@""
	.align	16
